	.target	sm_103a

	.elftype	@"ET_EXEC"


//--------------------- .note.nv.tkinfo           --------------------------
	.section	.note.nv.tkinfo,"",@"SHT_NOTE"
	.sectionflags	@"SHF_NOTE_NV_TKINFO"
	.tkinfo
        /*0018*/ 	.word	0x00000002
        /*0030*/ 	.string	""
        /*0030*/ 	.string	"ptxas"
        /*0030*/ 	.string	"Cuda compilation tools, release 13.0, V13.0.88"
        /*0030*/ 	.string	"Build cuda_13.0.r13.0/compiler.36424714_0"
        /*0030*/ 	.string	"-arch sm_103a -m 64 "



//--------------------- .note.nv.cuinfo           --------------------------
	.section	.note.nv.cuinfo,"",@"SHT_NOTE"
	.sectionflags	@"SHF_NOTE_NV_CUINFO"
        /*0018*/ 	.short	0x0002
        /*001a*/ 	.short	0x0067
        /*001c*/ 	.short	0x0082
	.zero		2


//--------------------- .nv.info                  --------------------------
	.section	.nv.info,"",@"SHT_CUDA_INFO"
	.align	4


	//----- nvinfo : EIATTR_REGCOUNT
	.align		4
        /*0000*/ 	.byte	0x04, 0x2f
        /*0002*/ 	.short	(.L_29 - .L_28)
	.align		4
.L_28:
        /*0004*/ 	.word	index@(_ZN4vllm26cross_device_reduce_1stageIfLi2EEEvPNS_8RankDataENS_11RankSignalsEPNS_6SignalEPT_ii)
        /*0008*/ 	.word	0x00000020


	//----- nvinfo : EIATTR_FRAME_SIZE
	.align		4
.L_29:
        /*000c*/ 	.byte	0x04, 0x11
        /*000e*/ 	.short	(.L_31 - .L_30)
	.align		4
.L_30:
        /*0010*/ 	.word	index@(_ZN4vllm26cross_device_reduce_1stageIfLi2EEEvPNS_8RankDataENS_11RankSignalsEPNS_6SignalEPT_ii)
        /*0014*/ 	.word	0x00000040


	//----- nvinfo : EIATTR_REGCOUNT
	.align		4
.L_31:
        /*0018*/ 	.byte	0x04, 0x2f
        /*001a*/ 	.short	(.L_33 - .L_32)
	.align		4
.L_32:
        /*001c*/ 	.word	index@(_ZN4vllm26cross_device_reduce_2stageIfLi2EEEvPNS_8RankDataENS_11RankSignalsEPNS_6SignalEPT_ii)
        /*0020*/ 	.word	0x00000030


	//----- nvinfo : EIATTR_FRAME_SIZE
	.align		4
.L_33:
        /*0024*/ 	.byte	0x04, 0x11
        /*0026*/ 	.short	(.L_35 - .L_34)
	.align		4
.L_34:
        /*0028*/ 	.word	index@(_ZN4vllm26cross_device_reduce_2stageIfLi2EEEvPNS_8RankDataENS_11RankSignalsEPNS_6SignalEPT_ii)
        /*002c*/ 	.word	0x00000040


	//----- nvinfo : EIATTR_REGCOUNT
	.align		4
.L_35:
        /*0030*/ 	.byte	0x04, 0x2f
        /*0032*/ 	.short	(.L_37 - .L_36)
	.align		4
.L_36:
        /*0034*/ 	.word	index@(_ZN4vllm26cross_device_reduce_1stageIfLi4EEEvPNS_8RankDataENS_11RankSignalsEPNS_6SignalEPT_ii)
        /*0038*/ 	.word	0x00000028


	//----- nvinfo : EIATTR_FRAME_SIZE
	.align		4
.L_37:
        /*003c*/ 	.byte	0x04, 0x11
        /*003e*/ 	.short	(.L_39 - .L_38)
	.align		4
.L_38:
        /*0040*/ 	.word	index@(_ZN4vllm26cross_device_reduce_1stageIfLi4EEEvPNS_8RankDataENS_11RankSignalsEPNS_6SignalEPT_ii)
        /*0044*/ 	.word	0x00000040


	//----- nvinfo : EIATTR_REGCOUNT
	.align		4
.L_39:
        /*0048*/ 	.byte	0x04, 0x2f
        /*004a*/ 	.short	(.L_41 - .L_40)
	.align		4
.L_40:
        /*004c*/ 	.word	index@(_ZN4vllm26cross_device_reduce_2stageIfLi4EEEvPNS_8RankDataENS_11RankSignalsEPNS_6SignalEPT_ii)
        /*0050*/ 	.word	0x00000040


	//----- nvinfo : EIATTR_FRAME_SIZE
	.align		4
.L_41:
        /*0054*/ 	.byte	0x04, 0x11
        /*0056*/ 	.short	(.L_43 - .L_42)
	.align		4
.L_42:
        /*0058*/ 	.word	index@(_ZN4vllm26cross_device_reduce_2stageIfLi4EEEvPNS_8RankDataENS_11RankSignalsEPNS_6SignalEPT_ii)
        /*005c*/ 	.word	0x00000040


	//----- nvinfo : EIATTR_REGCOUNT
	.align		4
.L_43:
        /*0060*/ 	.byte	0x04, 0x2f
        /*0062*/ 	.short	(.L_45 - .L_44)
	.align		4
.L_44:
        /*0064*/ 	.word	index@(_ZN4vllm26cross_device_reduce_1stageIfLi6EEEvPNS_8RankDataENS_11RankSignalsEPNS_6SignalEPT_ii)
        /*0068*/ 	.word	0x00000036


	//----- nvinfo : EIATTR_FRAME_SIZE
	.align		4
.L_45:
        /*006c*/ 	.byte	0x04, 0x11
        /*006e*/ 	.short	(.L_47 - .L_46)
	.align		4
.L_46:
        /*0070*/ 	.word	index@(_ZN4vllm26cross_device_reduce_1stageIfLi6EEEvPNS_8RankDataENS_11RankSignalsEPNS_6SignalEPT_ii)
        /*0074*/ 	.word	0x00000040


	//----- nvinfo : EIATTR_REGCOUNT
	.align		4
.L_47:
        /*0078*/ 	.byte	0x04, 0x2f
        /*007a*/ 	.short	(.L_49 - .L_48)
	.align		4
.L_48:
        /*007c*/ 	.word	index@(_ZN4vllm26cross_device_reduce_2stageIfLi6EEEvPNS_8RankDataENS_11RankSignalsEPNS_6SignalEPT_ii)
        /*0080*/ 	.word	0x0000005a


	//----- nvinfo : EIATTR_FRAME_SIZE
	.align		4
.L_49:
        /*0084*/ 	.byte	0x04, 0x11
        /*0086*/ 	.short	(.L_51 - .L_50)
	.align		4
.L_50:
        /*0088*/ 	.word	index@(_ZN4vllm26cross_device_reduce_2stageIfLi6EEEvPNS_8RankDataENS_11RankSignalsEPNS_6SignalEPT_ii)
        /*008c*/ 	.word	0x00000040


	//----- nvinfo : EIATTR_REGCOUNT
	.align		4
.L_51:
        /*0090*/ 	.byte	0x04, 0x2f
        /*0092*/ 	.short	(.L_53 - .L_52)
	.align		4
.L_52:
        /*0094*/ 	.word	index@(_ZN4vllm26cross_device_reduce_1stageIfLi8EEEvPNS_8RankDataENS_11RankSignalsEPNS_6SignalEPT_ii)
        /*0098*/ 	.word	0x00000040


	//----- nvinfo : EIATTR_FRAME_SIZE
	.align		4
.L_53:
        /*009c*/ 	.byte	0x04, 0x11
        /*009e*/ 	.short	(.L_55 - .L_54)
	.align		4
.L_54:
        /*00a0*/ 	.word	index@(_ZN4vllm26cross_device_reduce_1stageIfLi8EEEvPNS_8RankDataENS_11RankSignalsEPNS_6SignalEPT_ii)
        /*00a4*/ 	.word	0x00000040


	//----- nvinfo : EIATTR_REGCOUNT
	.align		4
.L_55:
        /*00a8*/ 	.byte	0x04, 0x2f
        /*00aa*/ 	.short	(.L_57 - .L_56)
	.align		4
.L_56:
        /*00ac*/ 	.word	index@(_ZN4vllm26cross_device_reduce_2stageIfLi8EEEvPNS_8RankDataENS_11RankSignalsEPNS_6SignalEPT_ii)
        /*00b0*/ 	.word	0x00000070


	//----- nvinfo : EIATTR_FRAME_SIZE
	.align		4
.L_57:
        /*00b4*/ 	.byte	0x04, 0x11
        /*00b6*/ 	.short	(.L_59 - .L_58)
	.align		4
.L_58:
        /*00b8*/ 	.word	index@(_ZN4vllm26cross_device_reduce_2stageIfLi8EEEvPNS_8RankDataENS_11RankSignalsEPNS_6SignalEPT_ii)
        /*00bc*/ 	.word	0x00000040


	//----- nvinfo : EIATTR_REGCOUNT
	.align		4
.L_59:
        /*00c0*/ 	.byte	0x04, 0x2f
        /*00c2*/ 	.short	(.L_61 - .L_60)
	.align		4
.L_60:
        /*00c4*/ 	.word	index@(_ZN4vllm26cross_device_reduce_1stageI6__halfLi2EEEvPNS_8RankDataENS_11RankSignalsEPNS_6SignalEPT_ii)
        /*00c8*/ 	.word	0x00000026


	//----- nvinfo : EIATTR_FRAME_SIZE
	.align		4
.L_61:
        /*00cc*/ 	.byte	0x04, 0x11
        /*00ce*/ 	.short	(.L_63 - .L_62)
	.align		4
.L_62:
        /*00d0*/ 	.word	index@(_ZN4vllm26cross_device_reduce_1stageI6__halfLi2EEEvPNS_8RankDataENS_11RankSignalsEPNS_6SignalEPT_ii)
        /*00d4*/ 	.word	0x00000040


	//----- nvinfo : EIATTR_REGCOUNT
	.align		4
.L_63:
        /*00d8*/ 	.byte	0x04, 0x2f
        /*00da*/ 	.short	(.L_65 - .L_64)
	.align		4
.L_64:
        /*00dc*/ 	.word	index@(_ZN4vllm26cross_device_reduce_2stageI6__halfLi2EEEvPNS_8RankDataENS_11RankSignalsEPNS_6SignalEPT_ii)
        /*00e0*/ 	.word	0x00000033


	//----- nvinfo : EIATTR_FRAME_SIZE
	.align		4
.L_65:
        /*00e4*/ 	.byte	0x04, 0x11
        /*00e6*/ 	.short	(.L_67 - .L_66)
	.align		4
.L_66:
        /*00e8*/ 	.word	index@(_ZN4vllm26cross_device_reduce_2stageI6__halfLi2EEEvPNS_8RankDataENS_11RankSignalsEPNS_6SignalEPT_ii)
        /*00ec*/ 	.word	0x00000040


	//----- nvinfo : EIATTR_REGCOUNT
	.align		4
.L_67:
        /*00f0*/ 	.byte	0x04, 0x2f
        /*00f2*/ 	.short	(.L_69 - .L_68)
	.align		4
.L_68:
        /*00f4*/ 	.word	index@(_ZN4vllm26cross_device_reduce_1stageI6__halfLi4EEEvPNS_8RankDataENS_11RankSignalsEPNS_6SignalEPT_ii)
        /*00f8*/ 	.word	0x0000002e


	//----- nvinfo : EIATTR_FRAME_SIZE
	.align		4
.L_69:
        /*00fc*/ 	.byte	0x04, 0x11
        /*00fe*/ 	.short	(.L_71 - .L_70)
	.align		4
.L_70:
        /*0100*/ 	.word	index@(_ZN4vllm26cross_device_reduce_1stageI6__halfLi4EEEvPNS_8RankDataENS_11RankSignalsEPNS_6SignalEPT_ii)
        /*0104*/ 	.word	0x00000040


	//----- nvinfo : EIATTR_REGCOUNT
	.align		4
.L_71:
        /*0108*/ 	.byte	0x04, 0x2f
        /*010a*/ 	.short	(.L_73 - .L_72)
	.align		4
.L_72:
        /*010c*/ 	.word	index@(_ZN4vllm26cross_device_reduce_2stageI6__halfLi4EEEvPNS_8RankDataENS_11RankSignalsEPNS_6SignalEPT_ii)
        /*0110*/ 	.word	0x00000045


	//----- nvinfo : EIATTR_FRAME_SIZE
	.align		4
.L_73:
        /*0114*/ 	.byte	0x04, 0x11
        /*0116*/ 	.short	(.L_75 - .L_74)
	.align		4
.L_74:
        /*0118*/ 	.word	index@(_ZN4vllm26cross_device_reduce_2stageI6__halfLi4EEEvPNS_8RankDataENS_11RankSignalsEPNS_6SignalEPT_ii)
        /*011c*/ 	.word	0x00000040


	//----- nvinfo : EIATTR_REGCOUNT
	.align		4
.L_75:
        /*0120*/ 	.byte	0x04, 0x2f
        /*0122*/ 	.short	(.L_77 - .L_76)
	.align		4
.L_76:
        /*0124*/ 	.word	index@(_ZN4vllm26cross_device_reduce_1stageI6__halfLi6EEEvPNS_8RankDataENS_11RankSignalsEPNS_6SignalEPT_ii)
        /*0128*/ 	.word	0x0000003c


	//----- nvinfo : EIATTR_FRAME_SIZE
	.align		4
.L_77:
        /*012c*/ 	.byte	0x04, 0x11
        /*012e*/ 	.short	(.L_79 - .L_78)
	.align		4
.L_78:
        /*0130*/ 	.word	index@(_ZN4vllm26cross_device_reduce_1stageI6__halfLi6EEEvPNS_8RankDataENS_11RankSignalsEPNS_6SignalEPT_ii)
        /*0134*/ 	.word	0x00000040


	//----- nvinfo : EIATTR_REGCOUNT
	.align		4
.L_79:
        /*0138*/ 	.byte	0x04, 0x2f
        /*013a*/ 	.short	(.L_81 - .L_80)
	.align		4
.L_80:
        /*013c*/ 	.word	index@(_ZN4vllm26cross_device_reduce_2stageI6__halfLi6EEEvPNS_8RankDataENS_11RankSignalsEPNS_6SignalEPT_ii)
        /*0140*/ 	.word	0x00000050


	//----- nvinfo : EIATTR_FRAME_SIZE
	.align		4
.L_81:
        /*0144*/ 	.byte	0x04, 0x11
        /*0146*/ 	.short	(.L_83 - .L_82)
	.align		4
.L_82:
        /*0148*/ 	.word	index@(_ZN4vllm26cross_device_reduce_2stageI6__halfLi6EEEvPNS_8RankDataENS_11RankSignalsEPNS_6SignalEPT_ii)
        /*014c*/ 	.word	0x00000040


	//----- nvinfo : EIATTR_REGCOUNT
	.align		4
.L_83:
        /*0150*/ 	.byte	0x04, 0x2f
        /*0152*/ 	.short	(.L_85 - .L_84)
	.align		4
.L_84:
        /*0154*/ 	.word	index@(_ZN4vllm26cross_device_reduce_1stageI6__halfLi8EEEvPNS_8RankDataENS_11RankSignalsEPNS_6SignalEPT_ii)
        /*0158*/ 	.word	0x00000048


	//----- nvinfo : EIATTR_FRAME_SIZE
	.align		4
.L_85:
        /*015c*/ 	.byte	0x04, 0x11
        /*015e*/ 	.short	(.L_87 - .L_86)
	.align		4
.L_86:
        /*0160*/ 	.word	index@(_ZN4vllm26cross_device_reduce_1stageI6__halfLi8EEEvPNS_8RankDataENS_11RankSignalsEPNS_6SignalEPT_ii)
        /*0164*/ 	.word	0x00000040


	//----- nvinfo : EIATTR_REGCOUNT
	.align		4
.L_87:
        /*0168*/ 	.byte	0x04, 0x2f
        /*016a*/ 	.short	(.L_89 - .L_88)
	.align		4
.L_88:
        /*016c*/ 	.word	index@(_ZN4vllm26cross_device_reduce_2stageI6__halfLi8EEEvPNS_8RankDataENS_11RankSignalsEPNS_6SignalEPT_ii)
        /*0170*/ 	.word	0x00000060


	//----- nvinfo : EIATTR_FRAME_SIZE
	.align		4
.L_89:
        /*0174*/ 	.byte	0x04, 0x11
        /*0176*/ 	.short	(.L_91 - .L_90)
	.align		4
.L_90:
        /*0178*/ 	.word	index@(_ZN4vllm26cross_device_reduce_2stageI6__halfLi8EEEvPNS_8RankDataENS_11RankSignalsEPNS_6SignalEPT_ii)
        /*017c*/ 	.word	0x00000040


	//----- nvinfo : EIATTR_REGCOUNT
	.align		4
.L_91:
        /*0180*/ 	.byte	0x04, 0x2f
        /*0182*/ 	.short	(.L_93 - .L_92)
	.align		4
.L_92:
        /*0184*/ 	.word	index@(_ZN4vllm26cross_device_reduce_1stageI13__nv_bfloat16Li2EEEvPNS_8RankDataENS_11RankSignalsEPNS_6SignalEPT_ii)
        /*0188*/ 	.word	0x00000024


	//----- nvinfo : EIATTR_FRAME_SIZE
	.align		4
.L_93:
        /*018c*/ 	.byte	0x04, 0x11
        /*018e*/ 	.short	(.L_95 - .L_94)
	.align		4
.L_94:
        /*0190*/ 	.word	index@(_ZN4vllm26cross_device_reduce_1stageI13__nv_bfloat16Li2EEEvPNS_8RankDataENS_11RankSignalsEPNS_6SignalEPT_ii)
        /*0194*/ 	.word	0x00000040


	//----- nvinfo : EIATTR_REGCOUNT
	.align		4
.L_95:
        /*0198*/ 	.byte	0x04, 0x2f
        /*019a*/ 	.short	(.L_97 - .L_96)
	.align		4
.L_96:
        /*019c*/ 	.word	index@(_ZN4vllm26cross_device_reduce_2stageI13__nv_bfloat16Li2EEEvPNS_8RankDataENS_11RankSignalsEPNS_6SignalEPT_ii)
        /*01a0*/ 	.word	0x00000033


	//----- nvinfo : EIATTR_FRAME_SIZE
	.align		4
.L_97:
        /*01a4*/ 	.byte	0x04, 0x11
        /*01a6*/ 	.short	(.L_99 - .L_98)
	.align		4
.L_98:
        /*01a8*/ 	.word	index@(_ZN4vllm26cross_device_reduce_2stageI13__nv_bfloat16Li2EEEvPNS_8RankDataENS_11RankSignalsEPNS_6SignalEPT_ii)
        /*01ac*/ 	.word	0x00000040


	//----- nvinfo : EIATTR_REGCOUNT
	.align		4
.L_99:
        /*01b0*/ 	.byte	0x04, 0x2f
        /*01b2*/ 	.short	(.L_101 - .L_100)
	.align		4
.L_100:
        /*01b4*/ 	.word	index@(_ZN4vllm26cross_device_reduce_1stageI13__nv_bfloat16Li4EEEvPNS_8RankDataENS_11RankSignalsEPNS_6SignalEPT_ii)
        /*01b8*/ 	.word	0x0000002f


	//----- nvinfo : EIATTR_FRAME_SIZE
	.align		4
.L_101:
        /*01bc*/ 	.byte	0x04, 0x11
        /*01be*/ 	.short	(.L_103 - .L_102)
	.align		4
.L_102:
        /*01c0*/ 	.word	index@(_ZN4vllm26cross_device_reduce_1stageI13__nv_bfloat16Li4EEEvPNS_8RankDataENS_11RankSignalsEPNS_6SignalEPT_ii)
        /*01c4*/ 	.word	0x00000040


	//----- nvinfo : EIATTR_REGCOUNT
	.align		4
.L_103:
        /*01c8*/ 	.byte	0x04, 0x2f
        /*01ca*/ 	.short	(.L_105 - .L_104)
	.align		4
.L_104:
        /*01cc*/ 	.word	index@(_ZN4vllm26cross_device_reduce_2stageI13__nv_bfloat16Li4EEEvPNS_8RankDataENS_11RankSignalsEPNS_6SignalEPT_ii)
        /*01d0*/ 	.word	0x00000045


	//----- nvinfo : EIATTR_FRAME_SIZE
	.align		4
.L_105:
        /*01d4*/ 	.byte	0x04, 0x11
        /*01d6*/ 	.short	(.L_107 - .L_106)
	.align		4
.L_106:
        /*01d8*/ 	.word	index@(_ZN4vllm26cross_device_reduce_2stageI13__nv_bfloat16Li4EEEvPNS_8RankDataENS_11RankSignalsEPNS_6SignalEPT_ii)
        /*01dc*/ 	.word	0x00000040


	//----- nvinfo : EIATTR_REGCOUNT
	.align		4
.L_107:
        /*01e0*/ 	.byte	0x04, 0x2f
        /*01e2*/ 	.short	(.L_109 - .L_108)
	.align		4
.L_108:
        /*01e4*/ 	.word	index@(_ZN4vllm26cross_device_reduce_1stageI13__nv_bfloat16Li6EEEvPNS_8RankDataENS_11RankSignalsEPNS_6SignalEPT_ii)
        /*01e8*/ 	.word	0x0000003c


	//----- nvinfo : EIATTR_FRAME_SIZE
	.align		4
.L_109:
        /*01ec*/ 	.byte	0x04, 0x11
        /*01ee*/ 	.short	(.L_111 - .L_110)
	.align		4
.L_110:
        /*01f0*/ 	.word	index@(_ZN4vllm26cross_device_reduce_1stageI13__nv_bfloat16Li6EEEvPNS_8RankDataENS_11RankSignalsEPNS_6SignalEPT_ii)
        /*01f4*/ 	.word	0x00000040


	//----- nvinfo : EIATTR_REGCOUNT
	.align		4
.L_111:
        /*01f8*/ 	.byte	0x04, 0x2f
        /*01fa*/ 	.short	(.L_113 - .L_112)
	.align		4
.L_112:
        /*01fc*/ 	.word	index@(_ZN4vllm26cross_device_reduce_2stageI13__nv_bfloat16Li6EEEvPNS_8RankDataENS_11RankSignalsEPNS_6SignalEPT_ii)
        /*0200*/ 	.word	0x0000004d


	//----- nvinfo : EIATTR_FRAME_SIZE
	.align		4
.L_113:
        /*0204*/ 	.byte	0x04, 0x11
        /*0206*/ 	.short	(.L_115 - .L_114)
	.align		4
.L_114:
        /*0208*/ 	.word	index@(_ZN4vllm26cross_device_reduce_2stageI13__nv_bfloat16Li6EEEvPNS_8RankDataENS_11RankSignalsEPNS_6SignalEPT_ii)
        /*020c*/ 	.word	0x00000040


	//----- nvinfo : EIATTR_REGCOUNT
	.align		4
.L_115:
        /*0210*/ 	.byte	0x04, 0x2f
        /*0212*/ 	.short	(.L_117 - .L_116)
	.align		4
.L_116:
        /*0214*/ 	.word	index@(_ZN4vllm26cross_device_reduce_1stageI13__nv_bfloat16Li8EEEvPNS_8RankDataENS_11RankSignalsEPNS_6SignalEPT_ii)
        /*0218*/ 	.word	0x00000047


	//----- nvinfo : EIATTR_FRAME_SIZE
	.align		4
.L_117:
        /*021c*/ 	.byte	0x04, 0x11
        /*021e*/ 	.short	(.L_119 - .L_118)
	.align		4
.L_118:
        /*0220*/ 	.word	index@(_ZN4vllm26cross_device_reduce_1stageI13__nv_bfloat16Li8EEEvPNS_8RankDataENS_11RankSignalsEPNS_6SignalEPT_ii)
        /*0224*/ 	.word	0x00000040


	//----- nvinfo : EIATTR_REGCOUNT
	.align		4
.L_119:
        /*0228*/ 	.byte	0x04, 0x2f
        /*022a*/ 	.short	(.L_121 - .L_120)
	.align		4
.L_120:
        /*022c*/ 	.word	index@(_ZN4vllm26cross_device_reduce_2stageI13__nv_bfloat16Li8EEEvPNS_8RankDataENS_11RankSignalsEPNS_6SignalEPT_ii)
        /*0230*/ 	.word	0x0000005f


	//----- nvinfo : EIATTR_FRAME_SIZE
	.align		4
.L_121:
        /*0234*/ 	.byte	0x04, 0x11
        /*0236*/ 	.short	(.L_123 - .L_122)
	.align		4
.L_122:
        /*0238*/ 	.word	index@(_ZN4vllm26cross_device_reduce_2stageI13__nv_bfloat16Li8EEEvPNS_8RankDataENS_11RankSignalsEPNS_6SignalEPT_ii)
        /*023c*/ 	.word	0x00000040


	//----- nvinfo : EIATTR_MIN_STACK_SIZE
	.align		4
.L_123:
        /*0240*/ 	.byte	0x04, 0x12
        /*0242*/ 	.short	(.L_125 - .L_124)
	.align		4
.L_124:
        /*0244*/ 	.word	index@(_ZN4vllm26cross_device_reduce_2stageI13__nv_bfloat16Li8EEEvPNS_8RankDataENS_11RankSignalsEPNS_6SignalEPT_ii)
        /*0248*/ 	.word	0x00000040


	//----- nvinfo : EIATTR_MIN_STACK_SIZE
	.align		4
.L_125:
        /*024c*/ 	.byte	0x04, 0x12
        /*024e*/ 	.short	(.L_127 - .L_126)
	.align		4
.L_126:
        /*0250*/ 	.word	index@(_ZN4vllm26cross_device_reduce_1stageI13__nv_bfloat16Li8EEEvPNS_8RankDataENS_11RankSignalsEPNS_6SignalEPT_ii)
        /*0254*/ 	.word	0x00000040


	//----- nvinfo : EIATTR_MIN_STACK_SIZE
	.align		4
.L_127:
        /*0258*/ 	.byte	0x04, 0x12
        /*025a*/ 	.short	(.L_129 - .L_128)
	.align		4
.L_128:
        /*025c*/ 	.word	index@(_ZN4vllm26cross_device_reduce_2stageI13__nv_bfloat16Li6EEEvPNS_8RankDataENS_11RankSignalsEPNS_6SignalEPT_ii)
        /*0260*/ 	.word	0x00000040


	//----- nvinfo : EIATTR_MIN_STACK_SIZE
	.align		4
.L_129:
        /*0264*/ 	.byte	0x04, 0x12
        /*0266*/ 	.short	(.L_131 - .L_130)
	.align		4
.L_130:
        /*0268*/ 	.word	index@(_ZN4vllm26cross_device_reduce_1stageI13__nv_bfloat16Li6EEEvPNS_8RankDataENS_11RankSignalsEPNS_6SignalEPT_ii)
        /*026c*/ 	.word	0x00000040


	//----- nvinfo : EIATTR_MIN_STACK_SIZE
	.align		4
.L_131:
        /*0270*/ 	.byte	0x04, 0x12
        /*0272*/ 	.short	(.L_133 - .L_132)
	.align		4
.L_132:
        /*0274*/ 	.word	index@(_ZN4vllm26cross_device_reduce_2stageI13__nv_bfloat16Li4EEEvPNS_8RankDataENS_11RankSignalsEPNS_6SignalEPT_ii)
        /*0278*/ 	.word	0x00000040


	//----- nvinfo : EIATTR_MIN_STACK_SIZE
	.align		4
.L_133:
        /*027c*/ 	.byte	0x04, 0x12
        /*027e*/ 	.short	(.L_135 - .L_134)
	.align		4
.L_134:
        /*0280*/ 	.word	index@(_ZN4vllm26cross_device_reduce_1stageI13__nv_bfloat16Li4EEEvPNS_8RankDataENS_11RankSignalsEPNS_6SignalEPT_ii)
        /*0284*/ 	.word	0x00000040


	//----- nvinfo : EIATTR_MIN_STACK_SIZE
	.align		4
.L_135:
        /*0288*/ 	.byte	0x04, 0x12
        /*028a*/ 	.short	(.L_137 - .L_136)
	.align		4
.L_136:
        /*028c*/ 	.word	index@(_ZN4vllm26cross_device_reduce_2stageI13__nv_bfloat16Li2EEEvPNS_8RankDataENS_11RankSignalsEPNS_6SignalEPT_ii)
        /*0290*/ 	.word	0x00000040


	//----- nvinfo : EIATTR_MIN_STACK_SIZE
	.align		4
.L_137:
        /*0294*/ 	.byte	0x04, 0x12
        /*0296*/ 	.short	(.L_139 - .L_138)
	.align		4
.L_138:
        /*0298*/ 	.word	index@(_ZN4vllm26cross_device_reduce_1stageI13__nv_bfloat16Li2EEEvPNS_8RankDataENS_11RankSignalsEPNS_6SignalEPT_ii)
        /*029c*/ 	.word	0x00000040


	//----- nvinfo : EIATTR_MIN_STACK_SIZE
	.align		4
.L_139:
        /*02a0*/ 	.byte	0x04, 0x12
        /*02a2*/ 	.short	(.L_141 - .L_140)
	.align		4
.L_140:
        /*02a4*/ 	.word	index@(_ZN4vllm26cross_device_reduce_2stageI6__halfLi8EEEvPNS_8RankDataENS_11RankSignalsEPNS_6SignalEPT_ii)
        /*02a8*/ 	.word	0x00000040


	//----- nvinfo : EIATTR_MIN_STACK_SIZE
	.align		4
.L_141:
        /*02ac*/ 	.byte	0x04, 0x12
        /*02ae*/ 	.short	(.L_143 - .L_142)
	.align		4
.L_142:
        /*02b0*/ 	.word	index@(_ZN4vllm26cross_device_reduce_1stageI6__halfLi8EEEvPNS_8RankDataENS_11RankSignalsEPNS_6SignalEPT_ii)
        /*02b4*/ 	.word	0x00000040


	//----- nvinfo : EIATTR_MIN_STACK_SIZE
	.align		4
.L_143:
        /*02b8*/ 	.byte	0x04, 0x12
        /*02ba*/ 	.short	(.L_145 - .L_144)
	.align		4
.L_144:
        /*02bc*/ 	.word	index@(_ZN4vllm26cross_device_reduce_2stageI6__halfLi6EEEvPNS_8RankDataENS_11RankSignalsEPNS_6SignalEPT_ii)
        /*02c0*/ 	.word	0x00000040


	//----- nvinfo : EIATTR_MIN_STACK_SIZE
	.align		4
.L_145:
        /*02c4*/ 	.byte	0x04, 0x12
        /*02c6*/ 	.short	(.L_147 - .L_146)
	.align		4
.L_146:
        /*02c8*/ 	.word	index@(_ZN4vllm26cross_device_reduce_1stageI6__halfLi6EEEvPNS_8RankDataENS_11RankSignalsEPNS_6SignalEPT_ii)
        /*02cc*/ 	.word	0x00000040


	//----- nvinfo : EIATTR_MIN_STACK_SIZE
	.align		4
.L_147:
        /*02d0*/ 	.byte	0x04, 0x12
        /*02d2*/ 	.short	(.L_149 - .L_148)
	.align		4
.L_148:
        /*02d4*/ 	.word	index@(_ZN4vllm26cross_device_reduce_2stageI6__halfLi4EEEvPNS_8RankDataENS_11RankSignalsEPNS_6SignalEPT_ii)
        /*02d8*/ 	.word	0x00000040


	//----- nvinfo : EIATTR_MIN_STACK_SIZE
	.align		4
.L_149:
        /*02dc*/ 	.byte	0x04, 0x12
        /*02de*/ 	.short	(.L_151 - .L_150)
	.align		4
.L_150:
        /*02e0*/ 	.word	index@(_ZN4vllm26cross_device_reduce_1stageI6__halfLi4EEEvPNS_8RankDataENS_11RankSignalsEPNS_6SignalEPT_ii)
        /*02e4*/ 	.word	0x00000040


	//----- nvinfo : EIATTR_MIN_STACK_SIZE
	.align		4
.L_151:
        /*02e8*/ 	.byte	0x04, 0x12
        /*02ea*/ 	.short	(.L_153 - .L_152)
	.align		4
.L_152:
        /*02ec*/ 	.word	index@(_ZN4vllm26cross_device_reduce_2stageI6__halfLi2EEEvPNS_8RankDataENS_11RankSignalsEPNS_6SignalEPT_ii)
        /*02f0*/ 	.word	0x00000040


	//----- nvinfo : EIATTR_MIN_STACK_SIZE
	.align		4
.L_153:
        /*02f4*/ 	.byte	0x04, 0x12
        /*02f6*/ 	.short	(.L_155 - .L_154)
	.align		4
.L_154:
        /*02f8*/ 	.word	index@(_ZN4vllm26cross_device_reduce_1stageI6__halfLi2EEEvPNS_8RankDataENS_11RankSignalsEPNS_6SignalEPT_ii)
        /*02fc*/ 	.word	0x00000040


	//----- nvinfo : EIATTR_MIN_STACK_SIZE
	.align		4
.L_155:
        /*0300*/ 	.byte	0x04, 0x12
        /*0302*/ 	.short	(.L_157 - .L_156)
	.align		4
.L_156:
        /*0304*/ 	.word	index@(_ZN4vllm26cross_device_reduce_2stageIfLi8EEEvPNS_8RankDataENS_11RankSignalsEPNS_6SignalEPT_ii)
        /*0308*/ 	.word	0x00000040


	//----- nvinfo : EIATTR_MIN_STACK_SIZE
	.align		4
.L_157:
        /*030c*/ 	.byte	0x04, 0x12
        /*030e*/ 	.short	(.L_159 - .L_158)
	.align		4
.L_158:
        /*0310*/ 	.word	index@(_ZN4vllm26cross_device_reduce_1stageIfLi8EEEvPNS_8RankDataENS_11RankSignalsEPNS_6SignalEPT_ii)
        /*0314*/ 	.word	0x00000040


	//----- nvinfo : EIATTR_MIN_STACK_SIZE
	.align		4
.L_159:
        /*0318*/ 	.byte	0x04, 0x12
        /*031a*/ 	.short	(.L_161 - .L_160)
	.align		4
.L_160:
        /*031c*/ 	.word	index@(_ZN4vllm26cross_device_reduce_2stageIfLi6EEEvPNS_8RankDataENS_11RankSignalsEPNS_6SignalEPT_ii)
        /*0320*/ 	.word	0x00000040


	//----- nvinfo : EIATTR_MIN_STACK_SIZE
	.align		4
.L_161:
        /*0324*/ 	.byte	0x04, 0x12
        /*0326*/ 	.short	(.L_163 - .L_162)
	.align		4
.L_162:
        /*0328*/ 	.word	index@(_ZN4vllm26cross_device_reduce_1stageIfLi6EEEvPNS_8RankDataENS_11RankSignalsEPNS_6SignalEPT_ii)
        /*032c*/ 	.word	0x00000040


	//----- nvinfo : EIATTR_MIN_STACK_SIZE
	.align		4
.L_163:
        /*0330*/ 	.byte	0x04, 0x12
        /*0332*/ 	.short	(.L_165 - .L_164)
	.align		4
.L_164:
        /*0334*/ 	.word	index@(_ZN4vllm26cross_device_reduce_2stageIfLi4EEEvPNS_8RankDataENS_11RankSignalsEPNS_6SignalEPT_ii)
        /*0338*/ 	.word	0x00000040


	//----- nvinfo : EIATTR_MIN_STACK_SIZE
	.align		4
.L_165:
        /*033c*/ 	.byte	0x04, 0x12
        /*033e*/ 	.short	(.L_167 - .L_166)
	.align		4
.L_166:
        /*0340*/ 	.word	index@(_ZN4vllm26cross_device_reduce_1stageIfLi4EEEvPNS_8RankDataENS_11RankSignalsEPNS_6SignalEPT_ii)
        /*0344*/ 	.word	0x00000040


	//----- nvinfo : EIATTR_MIN_STACK_SIZE
	.align		4
.L_167:
        /*0348*/ 	.byte	0x04, 0x12
        /*034a*/ 	.short	(.L_169 - .L_168)
	.align		4
.L_168:
        /*034c*/ 	.word	index@(_ZN4vllm26cross_device_reduce_2stageIfLi2EEEvPNS_8RankDataENS_11RankSignalsEPNS_6SignalEPT_ii)
        /*0350*/ 	.word	0x00000040


	//----- nvinfo : EIATTR_MIN_STACK_SIZE
	.align		4
.L_169:
        /*0354*/ 	.byte	0x04, 0x12
        /*0356*/ 	.short	(.L_171 - .L_170)
	.align		4
.L_170:
        /*0358*/ 	.word	index@(_ZN4vllm26cross_device_reduce_1stageIfLi2EEEvPNS_8RankDataENS_11RankSignalsEPNS_6SignalEPT_ii)
        /*035c*/ 	.word	0x00000040
.L_171:


//--------------------- .nv.compat                --------------------------
	.section	.nv.compat,"",@"SHT_CUDA_COMPAT_INFO"
	.align	4
        /*0000*/ 	.byte	0x02, 0x09, 0x01, 0x00, 0x02, 0x02, 0x01, 0x00, 0x02, 0x05, 0x05, 0x00, 0x03, 0x07, 0x01, 0x01
        /*0010*/ 	.byte	0x02, 0x03, 0x00, 0x00, 0x02, 0x06, 0x01, 0x00, 0x04, 0x0b, 0x08, 0x00, 0x00, 0x00, 0x00, 0x00
        /*0020*/ 	.byte	0x00, 0x00, 0x00, 0x00


//--------------------- .nv.info._ZN4vllm26cross_device_reduce_2stageI13__nv_bfloat16Li8EEEvPNS_8RankDataENS_11RankSignalsEPNS_6SignalEPT_ii --------------------------
	.section	.nv.info._ZN4vllm26cross_device_reduce_2stageI13__nv_bfloat16Li8EEEvPNS_8RankDataENS_11RankSignalsEPNS_6SignalEPT_ii,"",@"SHT_CUDA_INFO"
	.sectionflags	@""
	.align	4


	//----- nvinfo : EIATTR_CUDA_API_VERSION
	.align		4
        /*0000*/ 	.byte	0x04, 0x37
        /*0002*/ 	.short	(.L_173 - .L_172)
.L_172:
        /*0004*/ 	.word	0x00000082


	//----- nvinfo : EIATTR_KPARAM_INFO
	.align		4
.L_173:
        /*0008*/ 	.byte	0x04, 0x17
        /*000a*/ 	.short	(.L_175 - .L_174)
.L_174:
        /*000c*/ 	.word	0x00000000
        /*0010*/ 	.short	0x0005
        /*0012*/ 	.short	0x0064
        /*0014*/ 	.byte	0x00, 0xf0, 0x11, 0x00


	//----- nvinfo : EIATTR_KPARAM_INFO
	.align		4
.L_175:
        /*0018*/ 	.byte	0x04, 0x17
        /*001a*/ 	.short	(.L_177 - .L_176)
.L_176:
        /*001c*/ 	.word	0x00000000
        /*0020*/ 	.short	0x0004
        /*0022*/ 	.short	0x0060
        /*0024*/ 	.byte	0x00, 0xf0, 0x11, 0x00


	//----- nvinfo : EIATTR_KPARAM_INFO
	.align		4
.L_177:
        /*0028*/ 	.byte	0x04, 0x17
        /*002a*/ 	.short	(.L_179 - .L_178)
.L_178:
        /*002c*/ 	.word	0x00000000
        /*0030*/ 	.short	0x0003
        /*0032*/ 	.short	0x0058
        /*0034*/ 	.byte	0x00, 0xf5, 0x21, 0x00


	//----- nvinfo : EIATTR_KPARAM_INFO
	.align		4
.L_179:
        /*0038*/ 	.byte	0x04, 0x17
        /*003a*/ 	.short	(.L_181 - .L_180)
.L_180:
        /*003c*/ 	.word	0x00000000
        /*0040*/ 	.short	0x0002
        /*0042*/ 	.short	0x0050
        /*0044*/ 	.byte	0x00, 0xf5, 0x21, 0x00


	//----- nvinfo : EIATTR_KPARAM_INFO
	.align		4
.L_181:
        /*0048*/ 	.byte	0x04, 0x17
        /*004a*/ 	.short	(.L_183 - .L_182)
.L_182:
        /*004c*/ 	.word	0x00000000
        /*0050*/ 	.short	0x0001
        /*0052*/ 	.short	0x0010
        /*0054*/ 	.byte	0x00, 0xf0, 0x01, 0x01


	//----- nvinfo : EIATTR_KPARAM_INFO
	.align		4
.L_183:
        /*0058*/ 	.byte	0x04, 0x17
        /*005a*/ 	.short	(.L_185 - .L_184)
.L_184:
        /*005c*/ 	.word	0x00000000
        /*0060*/ 	.short	0x0000
        /*0062*/ 	.short	0x0000
        /*0064*/ 	.byte	0x00, 0xf5, 0x21, 0x00


	//----- nvinfo : EIATTR_SPARSE_MMA_MASK
	.align		4
.L_185:
        /*0068*/ 	.byte	0x03, 0x50
        /*006a*/ 	.short	0x0000


	//----- nvinfo : EIATTR_MAXREG_COUNT
	.align		4
        /*006c*/ 	.byte	0x03, 0x1b
        /*006e*/ 	.short	0x0080


	//----- nvinfo : EIATTR_NUM_BARRIERS
	.align		4
        /*0070*/ 	.byte	0x02, 0x4c
        /*0072*/ 	.byte	0x01
	.zero		1


	//----- nvinfo : EIATTR_MERCURY_ISA_VERSION
	.align		4
        /*0074*/ 	.byte	0x03, 0x5f
        /*0076*/ 	.short	0x0101


	//----- nvinfo : EIATTR_VRC_CTA_INIT_COUNT
	.align		4
        /*0078*/ 	.byte	0x02, 0x4a
	.zero		1
	.zero		1


	//----- nvinfo : EIATTR_EXIT_INSTR_OFFSETS
	.align		4
        /*007c*/ 	.byte	0x04, 0x1c
        /*007e*/ 	.short	(.L_187 - .L_186)


	//   ....[0]....
.L_186:
        /*0080*/ 	.word	0x00001480


	//   ....[1]....
        /*0084*/ 	.word	0x00001940


	//----- nvinfo : EIATTR_MAX_THREADS
	.align		4
.L_187:
        /*0088*/ 	.byte	0x04, 0x05
        /*008a*/ 	.short	(.L_189 - .L_188)
.L_188:
        /*008c*/ 	.word	0x00000200
        /*0090*/ 	.word	0x00000001
        /*0094*/ 	.word	0x00000001


	//----- nvinfo : EIATTR_CRS_STACK_SIZE
	.align		4
.L_189:
        /*0098*/ 	.byte	0x04, 0x1e
        /*009a*/ 	.short	(.L_191 - .L_190)
.L_190:
        /*009c*/ 	.word	0x00000000


	//----- nvinfo : EIATTR_CBANK_PARAM_SIZE
	.align		4
.L_191:
        /*00a0*/ 	.byte	0x03, 0x19
        /*00a2*/ 	.short	0x0068


	//----- nvinfo : EIATTR_PARAM_CBANK
	.align		4
        /*00a4*/ 	.byte	0x04, 0x0a
        /*00a6*/ 	.short	(.L_193 - .L_192)
	.align		4
.L_192:
        /*00a8*/ 	.word	index@(.nv.constant0._ZN4vllm26cross_device_reduce_2stageI13__nv_bfloat16Li8EEEvPNS_8RankDataENS_11RankSignalsEPNS_6SignalEPT_ii)
        /*00ac*/ 	.short	0x0380
        /*00ae*/ 	.short	0x0068


	//----- nvinfo : EIATTR_SW_WAR
	.align		4
.L_193:
        /*00b0*/ 	.byte	0x04, 0x36
        /*00b2*/ 	.short	(.L_195 - .L_194)
.L_194:
        /*00b4*/ 	.word	0x00000008
.L_195:


//--------------------- .nv.info._ZN4vllm26cross_device_reduce_1stageI13__nv_bfloat16Li8EEEvPNS_8RankDataENS_11RankSignalsEPNS_6SignalEPT_ii --------------------------
	.section	.nv.info._ZN4vllm26cross_device_reduce_1stageI13__nv_bfloat16Li8EEEvPNS_8RankDataENS_11RankSignalsEPNS_6SignalEPT_ii,"",@"SHT_CUDA_INFO"
	.sectionflags	@""
	.align	4


	//----- nvinfo : EIATTR_CUDA_API_VERSION
	.align		4
        /*0000*/ 	.byte	0x04, 0x37
        /*0002*/ 	.short	(.L_197 - .L_196)
.L_196:
        /*0004*/ 	.word	0x00000082


	//----- nvinfo : EIATTR_KPARAM_INFO
	.align		4
.L_197:
        /*0008*/ 	.byte	0x04, 0x17
        /*000a*/ 	.short	(.L_199 - .L_198)
.L_198:
        /*000c*/ 	.word	0x00000000
        /*0010*/ 	.short	0x0005
        /*0012*/ 	.short	0x0064
        /*0014*/ 	.byte	0x00, 0xf0, 0x11, 0x00


	//----- nvinfo : EIATTR_KPARAM_INFO
	.align		4
.L_199:
        /*0018*/ 	.byte	0x04, 0x17
        /*001a*/ 	.short	(.L_201 - .L_200)
.L_200:
        /*001c*/ 	.word	0x00000000
        /*0020*/ 	.short	0x0004
        /*0022*/ 	.short	0x0060
        /*0024*/ 	.byte	0x00, 0xf0, 0x11, 0x00


	//----- nvinfo : EIATTR_KPARAM_INFO
	.align		4
.L_201:
        /*0028*/ 	.byte	0x04, 0x17
        /*002a*/ 	.short	(.L_203 - .L_202)
.L_202:
        /*002c*/ 	.word	0x00000000
        /*0030*/ 	.short	0x0003
        /*0032*/ 	.short	0x0058
        /*0034*/ 	.byte	0x00, 0xf5, 0x21, 0x00


	//----- nvinfo : EIATTR_KPARAM_INFO
	.align		4
.L_203:
        /*0038*/ 	.byte	0x04, 0x17
        /*003a*/ 	.short	(.L_205 - .L_204)
.L_204:
        /*003c*/ 	.word	0x00000000
        /*0040*/ 	.short	0x0002
        /*0042*/ 	.short	0x0050
        /*0044*/ 	.byte	0x00, 0xf5, 0x21, 0x00


	//----- nvinfo : EIATTR_KPARAM_INFO
	.align		4
.L_205:
        /*0048*/ 	.byte	0x04, 0x17
        /*004a*/ 	.short	(.L_207 - .L_206)
.L_206:
        /*004c*/ 	.word	0x00000000
        /*0050*/ 	.short	0x0001
        /*0052*/ 	.short	0x0010
        /*0054*/ 	.byte	0x00, 0xf0, 0x01, 0x01


	//----- nvinfo : EIATTR_KPARAM_INFO
	.align		4
.L_207:
        /*0058*/ 	.byte	0x04, 0x17
        /*005a*/ 	.short	(.L_209 - .L_208)
.L_208:
        /*005c*/ 	.word	0x00000000
        /*0060*/ 	.short	0x0000
        /*0062*/ 	.short	0x0000
        /*0064*/ 	.byte	0x00, 0xf5, 0x21, 0x00


	//----- nvinfo : EIATTR_SPARSE_MMA_MASK
	.align		4
.L_209:
        /*0068*/ 	.byte	0x03, 0x50
        /*006a*/ 	.short	0x0000


	//----- nvinfo : EIATTR_MAXREG_COUNT
	.align		4
        /*006c*/ 	.byte	0x03, 0x1b
        /*006e*/ 	.short	0x0080


	//----- nvinfo : EIATTR_NUM_BARRIERS
	.align		4
        /*0070*/ 	.byte	0x02, 0x4c
        /*0072*/ 	.byte	0x01
	.zero		1


	//----- nvinfo : EIATTR_MERCURY_ISA_VERSION
	.align		4
        /*0074*/ 	.byte	0x03, 0x5f
        /*0076*/ 	.short	0x0101


	//----- nvinfo : EIATTR_VRC_CTA_INIT_COUNT
	.align		4
        /*0078*/ 	.byte	0x02, 0x4a
	.zero		1
	.zero		1


	//----- nvinfo : EIATTR_EXIT_INSTR_OFFSETS
	.align		4
        /*007c*/ 	.byte	0x04, 0x1c
        /*007e*/ 	.short	(.L_211 - .L_210)


	//   ....[0]....
.L_210:
        /*0080*/ 	.word	0x00000e90


	//   ....[1]....
        /*0084*/ 	.word	0x00000f90


	//   ....[2]....
        /*0088*/ 	.word	0x00000fb0


	//----- nvinfo : EIATTR_MAX_THREADS
	.align		4
.L_211:
        /*008c*/ 	.byte	0x04, 0x05
        /*008e*/ 	.short	(.L_213 - .L_212)
.L_212:
        /*0090*/ 	.word	0x00000200
        /*0094*/ 	.word	0x00000001
        /*0098*/ 	.word	0x00000001


	//----- nvinfo : EIATTR_CRS_STACK_SIZE
	.align		4
.L_213:
        /*009c*/ 	.byte	0x04, 0x1e
        /*009e*/ 	.short	(.L_215 - .L_214)
.L_214:
        /*00a0*/ 	.word	0x00000000


	//----- nvinfo : EIATTR_CBANK_PARAM_SIZE
	.align		4
.L_215:
        /*00a4*/ 	.byte	0x03, 0x19
        /*00a6*/ 	.short	0x0068


	//----- nvinfo : EIATTR_PARAM_CBANK
	.align		4
        /*00a8*/ 	.byte	0x04, 0x0a
        /*00aa*/ 	.short	(.L_217 - .L_216)
	.align		4
.L_216:
        /*00ac*/ 	.word	index@(.nv.constant0._ZN4vllm26cross_device_reduce_1stageI13__nv_bfloat16Li8EEEvPNS_8RankDataENS_11RankSignalsEPNS_6SignalEPT_ii)
        /*00b0*/ 	.short	0x0380
        /*00b2*/ 	.short	0x0068


	//----- nvinfo : EIATTR_SW_WAR
	.align		4
.L_217:
        /*00b4*/ 	.byte	0x04, 0x36
        /*00b6*/ 	.short	(.L_219 - .L_218)
.L_218:
        /*00b8*/ 	.word	0x00000008
.L_219:


//--------------------- .nv.info._ZN4vllm26cross_device_reduce_2stageI13__nv_bfloat16Li6EEEvPNS_8RankDataENS_11RankSignalsEPNS_6SignalEPT_ii --------------------------
	.section	.nv.info._ZN4vllm26cross_device_reduce_2stageI13__nv_bfloat16Li6EEEvPNS_8RankDataENS_11RankSignalsEPNS_6SignalEPT_ii,"",@"SHT_CUDA_INFO"
	.sectionflags	@""
	.align	4


	//----- nvinfo : EIATTR_CUDA_API_VERSION
	.align		4
        /*0000*/ 	.byte	0x04, 0x37
        /*0002*/ 	.short	(.L_221 - .L_220)
.L_220:
        /*0004*/ 	.word	0x00000082


	//----- nvinfo : EIATTR_KPARAM_INFO
	.align		4
.L_221:
        /*0008*/ 	.byte	0x04, 0x17
        /*000a*/ 	.short	(.L_223 - .L_222)
.L_222:
        /*000c*/ 	.word	0x00000000
        /*0010*/ 	.short	0x0005
        /*0012*/ 	.short	0x0064
        /*0014*/ 	.byte	0x00, 0xf0, 0x11, 0x00


	//----- nvinfo : EIATTR_KPARAM_INFO
	.align		4
.L_223:
        /*0018*/ 	.byte	0x04, 0x17
        /*001a*/ 	.short	(.L_225 - .L_224)
.L_224:
        /*001c*/ 	.word	0x00000000
        /*0020*/ 	.short	0x0004
        /*0022*/ 	.short	0x0060
        /*0024*/ 	.byte	0x00, 0xf0, 0x11, 0x00


	//----- nvinfo : EIATTR_KPARAM_INFO
	.align		4
.L_225:
        /*0028*/ 	.byte	0x04, 0x17
        /*002a*/ 	.short	(.L_227 - .L_226)
.L_226:
        /*002c*/ 	.word	0x00000000
        /*0030*/ 	.short	0x0003
        /*0032*/ 	.short	0x0058
        /*0034*/ 	.byte	0x00, 0xf5, 0x21, 0x00


	//----- nvinfo : EIATTR_KPARAM_INFO
	.align		4
.L_227:
        /*0038*/ 	.byte	0x04, 0x17
        /*003a*/ 	.short	(.L_229 - .L_228)
.L_228:
        /*003c*/ 	.word	0x00000000
        /*0040*/ 	.short	0x0002
        /*0042*/ 	.short	0x0050
        /*0044*/ 	.byte	0x00, 0xf5, 0x21, 0x00


	//----- nvinfo : EIATTR_KPARAM_INFO
	.align		4
.L_229:
        /*0048*/ 	.byte	0x04, 0x17
        /*004a*/ 	.short	(.L_231 - .L_230)
.L_230:
        /*004c*/ 	.word	0x00000000
        /*0050*/ 	.short	0x0001
        /*0052*/ 	.short	0x0010
        /*0054*/ 	.byte	0x00, 0xf0, 0x01, 0x01


	//----- nvinfo : EIATTR_KPARAM_INFO
	.align		4
.L_231:
        /*0058*/ 	.byte	0x04, 0x17
        /*005a*/ 	.short	(.L_233 - .L_232)
.L_232:
        /*005c*/ 	.word	0x00000000
        /*0060*/ 	.short	0x0000
        /*0062*/ 	.short	0x0000
        /*0064*/ 	.byte	0x00, 0xf5, 0x21, 0x00


	//----- nvinfo : EIATTR_SPARSE_MMA_MASK
	.align		4
.L_233:
        /*0068*/ 	.byte	0x03, 0x50
        /*006a*/ 	.short	0x0000


	//----- nvinfo : EIATTR_MAXREG_COUNT
	.align		4
        /*006c*/ 	.byte	0x03, 0x1b
        /*006e*/ 	.short	0x0080


	//----- nvinfo : EIATTR_NUM_BARRIERS
	.align		4
        /*0070*/ 	.byte	0x02, 0x4c
        /*0072*/ 	.byte	0x01
	.zero		1


	//----- nvinfo : EIATTR_MERCURY_ISA_VERSION
	.align		4
        /*0074*/ 	.byte	0x03, 0x5f
        /*0076*/ 	.short	0x0101


	//----- nvinfo : EIATTR_VRC_CTA_INIT_COUNT
	.align		4
        /*0078*/ 	.byte	0x02, 0x4a
	.zero		1
	.zero		1


	//----- nvinfo : EIATTR_EXIT_INSTR_OFFSETS
	.align		4
        /*007c*/ 	.byte	0x04, 0x1c
        /*007e*/ 	.short	(.L_235 - .L_234)


	//   ....[0]....
.L_234:
        /*0080*/ 	.word	0x00001030


	//   ....[1]....
        /*0084*/ 	.word	0x000013d0


	//----- nvinfo : EIATTR_MAX_THREADS
	.align		4
.L_235:
        /*0088*/ 	.byte	0x04, 0x05
        /*008a*/ 	.short	(.L_237 - .L_236)
.L_236:
        /*008c*/ 	.word	0x00000200
        /*0090*/ 	.word	0x00000001
        /*0094*/ 	.word	0x00000001


	//----- nvinfo : EIATTR_CRS_STACK_SIZE
	.align		4
.L_237:
        /*0098*/ 	.byte	0x04, 0x1e
        /*009a*/ 	.short	(.L_239 - .L_238)
.L_238:
        /*009c*/ 	.word	0x00000000


	//----- nvinfo : EIATTR_CBANK_PARAM_SIZE
	.align		4
.L_239:
        /*00a0*/ 	.byte	0x03, 0x19
        /*00a2*/ 	.short	0x0068


	//----- nvinfo : EIATTR_PARAM_CBANK
	.align		4
        /*00a4*/ 	.byte	0x04, 0x0a
        /*00a6*/ 	.short	(.L_241 - .L_240)
	.align		4
.L_240:
        /*00a8*/ 	.word	index@(.nv.constant0._ZN4vllm26cross_device_reduce_2stageI13__nv_bfloat16Li6EEEvPNS_8RankDataENS_11RankSignalsEPNS_6SignalEPT_ii)
        /*00ac*/ 	.short	0x0380
        /*00ae*/ 	.short	0x0068


	//----- nvinfo : EIATTR_SW_WAR
	.align		4
.L_241:
        /*00b0*/ 	.byte	0x04, 0x36
        /*00b2*/ 	.short	(.L_243 - .L_242)
.L_242:
        /*00b4*/ 	.word	0x00000008
.L_243:


//--------------------- .nv.info._ZN4vllm26cross_device_reduce_1stageI13__nv_bfloat16Li6EEEvPNS_8RankDataENS_11RankSignalsEPNS_6SignalEPT_ii --------------------------
	.section	.nv.info._ZN4vllm26cross_device_reduce_1stageI13__nv_bfloat16Li6EEEvPNS_8RankDataENS_11RankSignalsEPNS_6SignalEPT_ii,"",@"SHT_CUDA_INFO"
	.sectionflags	@""
	.align	4


	//----- nvinfo : EIATTR_CUDA_API_VERSION
	.align		4
        /*0000*/ 	.byte	0x04, 0x37
        /*0002*/ 	.short	(.L_245 - .L_244)
.L_244:
        /*0004*/ 	.word	0x00000082


	//----- nvinfo : EIATTR_KPARAM_INFO
	.align		4
.L_245:
        /*0008*/ 	.byte	0x04, 0x17
        /*000a*/ 	.short	(.L_247 - .L_246)
.L_246:
        /*000c*/ 	.word	0x00000000
        /*0010*/ 	.short	0x0005
        /*0012*/ 	.short	0x0064
        /*0014*/ 	.byte	0x00, 0xf0, 0x11, 0x00


	//----- nvinfo : EIATTR_KPARAM_INFO
	.align		4
.L_247:
        /*0018*/ 	.byte	0x04, 0x17
        /*001a*/ 	.short	(.L_249 - .L_248)
.L_248:
        /*001c*/ 	.word	0x00000000
        /*0020*/ 	.short	0x0004
        /*0022*/ 	.short	0x0060
        /*0024*/ 	.byte	0x00, 0xf0, 0x11, 0x00


	//----- nvinfo : EIATTR_KPARAM_INFO
	.align		4
.L_249:
        /*0028*/ 	.byte	0x04, 0x17
        /*002a*/ 	.short	(.L_251 - .L_250)
.L_250:
        /*002c*/ 	.word	0x00000000
        /*0030*/ 	.short	0x0003
        /*0032*/ 	.short	0x0058
        /*0034*/ 	.byte	0x00, 0xf5, 0x21, 0x00


	//----- nvinfo : EIATTR_KPARAM_INFO
	.align		4
.L_251:
        /*0038*/ 	.byte	0x04, 0x17
        /*003a*/ 	.short	(.L_253 - .L_252)
.L_252:
        /*003c*/ 	.word	0x00000000
        /*0040*/ 	.short	0x0002
        /*0042*/ 	.short	0x0050
        /*0044*/ 	.byte	0x00, 0xf5, 0x21, 0x00


	//----- nvinfo : EIATTR_KPARAM_INFO
	.align		4
.L_253:
        /*0048*/ 	.byte	0x04, 0x17
        /*004a*/ 	.short	(.L_255 - .L_254)
.L_254:
        /*004c*/ 	.word	0x00000000
        /*0050*/ 	.short	0x0001
        /*0052*/ 	.short	0x0010
        /*0054*/ 	.byte	0x00, 0xf0, 0x01, 0x01


	//----- nvinfo : EIATTR_KPARAM_INFO
	.align		4
.L_255:
        /*0058*/ 	.byte	0x04, 0x17
        /*005a*/ 	.short	(.L_257 - .L_256)
.L_256:
        /*005c*/ 	.word	0x00000000
        /*0060*/ 	.short	0x0000
        /*0062*/ 	.short	0x0000
        /*0064*/ 	.byte	0x00, 0xf5, 0x21, 0x00


	//----- nvinfo : EIATTR_SPARSE_MMA_MASK
	.align		4
.L_257:
        /*0068*/ 	.byte	0x03, 0x50
        /*006a*/ 	.short	0x0000


	//----- nvinfo : EIATTR_MAXREG_COUNT
	.align		4
        /*006c*/ 	.byte	0x03, 0x1b
        /*006e*/ 	.short	0x0080


	//----- nvinfo : EIATTR_NUM_BARRIERS
	.align		4
        /*0070*/ 	.byte	0x02, 0x4c
        /*0072*/ 	.byte	0x01
	.zero		1


	//----- nvinfo : EIATTR_MERCURY_ISA_VERSION
	.align		4
        /*0074*/ 	.byte	0x03, 0x5f
        /*0076*/ 	.short	0x0101


	//----- nvinfo : EIATTR_VRC_CTA_INIT_COUNT
	.align		4
        /*0078*/ 	.byte	0x02, 0x4a
	.zero		1
	.zero		1


	//----- nvinfo : EIATTR_EXIT_INSTR_OFFSETS
	.align		4
        /*007c*/ 	.byte	0x04, 0x1c
        /*007e*/ 	.short	(.L_259 - .L_258)


	//   ....[0]....
.L_258:
        /*0080*/ 	.word	0x00000bc0


	//   ....[1]....
        /*0084*/ 	.word	0x00000cc0


	//   ....[2]....
        /*0088*/ 	.word	0x00000ce0


	//----- nvinfo : EIATTR_MAX_THREADS
	.align		4
.L_259:
        /*008c*/ 	.byte	0x04, 0x05
        /*008e*/ 	.short	(.L_261 - .L_260)
.L_260:
        /*0090*/ 	.word	0x00000200
        /*0094*/ 	.word	0x00000001
        /*0098*/ 	.word	0x00000001


	//----- nvinfo : EIATTR_CRS_STACK_SIZE
	.align		4
.L_261:
        /*009c*/ 	.byte	0x04, 0x1e
        /*009e*/ 	.short	(.L_263 - .L_262)
.L_262:
        /*00a0*/ 	.word	0x00000000


	//----- nvinfo : EIATTR_CBANK_PARAM_SIZE
	.align		4
.L_263:
        /*00a4*/ 	.byte	0x03, 0x19
        /*00a6*/ 	.short	0x0068


	//----- nvinfo : EIATTR_PARAM_CBANK
	.align		4
        /*00a8*/ 	.byte	0x04, 0x0a
        /*00aa*/ 	.short	(.L_265 - .L_264)
	.align		4
.L_264:
        /*00ac*/ 	.word	index@(.nv.constant0._ZN4vllm26cross_device_reduce_1stageI13__nv_bfloat16Li6EEEvPNS_8RankDataENS_11RankSignalsEPNS_6SignalEPT_ii)
        /*00b0*/ 	.short	0x0380
        /*00b2*/ 	.short	0x0068


	//----- nvinfo : EIATTR_SW_WAR
	.align		4
.L_265:
        /*00b4*/ 	.byte	0x04, 0x36
        /*00b6*/ 	.short	(.L_267 - .L_266)
.L_266:
        /*00b8*/ 	.word	0x00000008
.L_267:


//--------------------- .nv.info._ZN4vllm26cross_device_reduce_2stageI13__nv_bfloat16Li4EEEvPNS_8RankDataENS_11RankSignalsEPNS_6SignalEPT_ii --------------------------
	.section	.nv.info._ZN4vllm26cross_device_reduce_2stageI13__nv_bfloat16Li4EEEvPNS_8RankDataENS_11RankSignalsEPNS_6SignalEPT_ii,"",@"SHT_CUDA_INFO"
	.sectionflags	@""
	.align	4


	//----- nvinfo : EIATTR_CUDA_API_VERSION
	.align		4
        /*0000*/ 	.byte	0x04, 0x37
        /*0002*/ 	.short	(.L_269 - .L_268)
.L_268:
        /*0004*/ 	.word	0x00000082


	//----- nvinfo : EIATTR_KPARAM_INFO
	.align		4
.L_269:
        /*0008*/ 	.byte	0x04, 0x17
        /*000a*/ 	.short	(.L_271 - .L_270)
.L_270:
        /*000c*/ 	.word	0x00000000
        /*0010*/ 	.short	0x0005
        /*0012*/ 	.short	0x0064
        /*0014*/ 	.byte	0x00, 0xf0, 0x11, 0x00


	//----- nvinfo : EIATTR_KPARAM_INFO
	.align		4
.L_271:
        /*0018*/ 	.byte	0x04, 0x17
        /*001a*/ 	.short	(.L_273 - .L_272)
.L_272:
        /*001c*/ 	.word	0x00000000
        /*0020*/ 	.short	0x0004
        /*0022*/ 	.short	0x0060
        /*0024*/ 	.byte	0x00, 0xf0, 0x11, 0x00


	//----- nvinfo : EIATTR_KPARAM_INFO
	.align		4
.L_273:
        /*0028*/ 	.byte	0x04, 0x17
        /*002a*/ 	.short	(.L_275 - .L_274)
.L_274:
        /*002c*/ 	.word	0x00000000
        /*0030*/ 	.short	0x0003
        /*0032*/ 	.short	0x0058
        /*0034*/ 	.byte	0x00, 0xf5, 0x21, 0x00


	//----- nvinfo : EIATTR_KPARAM_INFO
	.align		4
.L_275:
        /*0038*/ 	.byte	0x04, 0x17
        /*003a*/ 	.short	(.L_277 - .L_276)
.L_276:
        /*003c*/ 	.word	0x00000000
        /*0040*/ 	.short	0x0002
        /*0042*/ 	.short	0x0050
        /*0044*/ 	.byte	0x00, 0xf5, 0x21, 0x00


	//----- nvinfo : EIATTR_KPARAM_INFO
	.align		4
.L_277:
        /*0048*/ 	.byte	0x04, 0x17
        /*004a*/ 	.short	(.L_279 - .L_278)
.L_278:
        /*004c*/ 	.word	0x00000000
        /*0050*/ 	.short	0x0001
        /*0052*/ 	.short	0x0010
        /*0054*/ 	.byte	0x00, 0xf0, 0x01, 0x01


	//----- nvinfo : EIATTR_KPARAM_INFO
	.align		4
.L_279:
        /*0058*/ 	.byte	0x04, 0x17
        /*005a*/ 	.short	(.L_281 - .L_280)
.L_280:
        /*005c*/ 	.word	0x00000000
        /*0060*/ 	.short	0x0000
        /*0062*/ 	.short	0x0000
        /*0064*/ 	.byte	0x00, 0xf5, 0x21, 0x00


	//----- nvinfo : EIATTR_SPARSE_MMA_MASK
	.align		4
.L_281:
        /*0068*/ 	.byte	0x03, 0x50
        /*006a*/ 	.short	0x0000


	//----- nvinfo : EIATTR_MAXREG_COUNT
	.align		4
        /*006c*/ 	.byte	0x03, 0x1b
        /*006e*/ 	.short	0x0080


	//----- nvinfo : EIATTR_NUM_BARRIERS
	.align		4
        /*0070*/ 	.byte	0x02, 0x4c
        /*0072*/ 	.byte	0x01
	.zero		1


	//----- nvinfo : EIATTR_MERCURY_ISA_VERSION
	.align		4
        /*0074*/ 	.byte	0x03, 0x5f
        /*0076*/ 	.short	0x0101


	//----- nvinfo : EIATTR_VRC_CTA_INIT_COUNT
	.align		4
        /*0078*/ 	.byte	0x02, 0x4a
	.zero		1
	.zero		1


	//----- nvinfo : EIATTR_EXIT_INSTR_OFFSETS
	.align		4
        /*007c*/ 	.byte	0x04, 0x1c
        /*007e*/ 	.short	(.L_283 - .L_282)


	//   ....[0]....
.L_282:
        /*0080*/ 	.word	0x00001990


	//   ....[1]....
        /*0084*/ 	.word	0x00001c10


	//----- nvinfo : EIATTR_MAX_THREADS
	.align		4
.L_283:
        /*0088*/ 	.byte	0x04, 0x05
        /*008a*/ 	.short	(.L_285 - .L_284)
.L_284:
        /*008c*/ 	.word	0x00000200
        /*0090*/ 	.word	0x00000001
        /*0094*/ 	.word	0x00000001


	//----- nvinfo : EIATTR_CRS_STACK_SIZE
	.align		4
.L_285:
        /*0098*/ 	.byte	0x04, 0x1e
        /*009a*/ 	.short	(.L_287 - .L_286)
.L_286:
        /*009c*/ 	.word	0x00000000


	//----- nvinfo : EIATTR_CBANK_PARAM_SIZE
	.align		4
.L_287:
        /*00a0*/ 	.byte	0x03, 0x19
        /*00a2*/ 	.short	0x0068


	//----- nvinfo : EIATTR_PARAM_CBANK
	.align		4
        /*00a4*/ 	.byte	0x04, 0x0a
        /*00a6*/ 	.short	(.L_289 - .L_288)
	.align		4
.L_288:
        /*00a8*/ 	.word	index@(.nv.constant0._ZN4vllm26cross_device_reduce_2stageI13__nv_bfloat16Li4EEEvPNS_8RankDataENS_11RankSignalsEPNS_6SignalEPT_ii)
        /*00ac*/ 	.short	0x0380
        /*00ae*/ 	.short	0x0068


	//----- nvinfo : EIATTR_SW_WAR
	.align		4
.L_289:
        /*00b0*/ 	.byte	0x04, 0x36
        /*00b2*/ 	.short	(.L_291 - .L_290)
.L_290:
        /*00b4*/ 	.word	0x00000008
.L_291:


//--------------------- .nv.info._ZN4vllm26cross_device_reduce_1stageI13__nv_bfloat16Li4EEEvPNS_8RankDataENS_11RankSignalsEPNS_6SignalEPT_ii --------------------------
	.section	.nv.info._ZN4vllm26cross_device_reduce_1stageI13__nv_bfloat16Li4EEEvPNS_8RankDataENS_11RankSignalsEPNS_6SignalEPT_ii,"",@"SHT_CUDA_INFO"
	.sectionflags	@""
	.align	4


	//----- nvinfo : EIATTR_CUDA_API_VERSION
	.align		4
        /*0000*/ 	.byte	0x04, 0x37
        /*0002*/ 	.short	(.L_293 - .L_292)
.L_292:
        /*0004*/ 	.word	0x00000082


	//----- nvinfo : EIATTR_KPARAM_INFO
	.align		4
.L_293:
        /*0008*/ 	.byte	0x04, 0x17
        /*000a*/ 	.short	(.L_295 - .L_294)
.L_294:
        /*000c*/ 	.word	0x00000000
        /*0010*/ 	.short	0x0005
        /*0012*/ 	.short	0x0064
        /*0014*/ 	.byte	0x00, 0xf0, 0x11, 0x00


	//----- nvinfo : EIATTR_KPARAM_INFO
	.align		4
.L_295:
        /*0018*/ 	.byte	0x04, 0x17
        /*001a*/ 	.short	(.L_297 - .L_296)
.L_296:
        /*001c*/ 	.word	0x00000000
        /*0020*/ 	.short	0x0004
        /*0022*/ 	.short	0x0060
        /*0024*/ 	.byte	0x00, 0xf0, 0x11, 0x00


	//----- nvinfo : EIATTR_KPARAM_INFO
	.align		4
.L_297:
        /*0028*/ 	.byte	0x04, 0x17
        /*002a*/ 	.short	(.L_299 - .L_298)
.L_298:
        /*002c*/ 	.word	0x00000000
        /*0030*/ 	.short	0x0003
        /*0032*/ 	.short	0x0058
        /*0034*/ 	.byte	0x00, 0xf5, 0x21, 0x00


	//----- nvinfo : EIATTR_KPARAM_INFO
	.align		4
.L_299:
        /*0038*/ 	.byte	0x04, 0x17
        /*003a*/ 	.short	(.L_301 - .L_300)
.L_300:
        /*003c*/ 	.word	0x00000000
        /*0040*/ 	.short	0x0002
        /*0042*/ 	.short	0x0050
        /*0044*/ 	.byte	0x00, 0xf5, 0x21, 0x00


	//----- nvinfo : EIATTR_KPARAM_INFO
	.align		4
.L_301:
        /*0048*/ 	.byte	0x04, 0x17
        /*004a*/ 	.short	(.L_303 - .L_302)
.L_302:
        /*004c*/ 	.word	0x00000000
        /*0050*/ 	.short	0x0001
        /*0052*/ 	.short	0x0010
        /*0054*/ 	.byte	0x00, 0xf0, 0x01, 0x01


	//----- nvinfo : EIATTR_KPARAM_INFO
	.align		4
.L_303:
        /*0058*/ 	.byte	0x04, 0x17
        /*005a*/ 	.short	(.L_305 - .L_304)
.L_304:
        /*005c*/ 	.word	0x00000000
        /*0060*/ 	.short	0x0000
        /*0062*/ 	.short	0x0000
        /*0064*/ 	.byte	0x00, 0xf5, 0x21, 0x00


	//----- nvinfo : EIATTR_SPARSE_MMA_MASK
	.align		4
.L_305:
        /*0068*/ 	.byte	0x03, 0x50
        /*006a*/ 	.short	0x0000


	//----- nvinfo : EIATTR_MAXREG_COUNT
	.align		4
        /*006c*/ 	.byte	0x03, 0x1b
        /*006e*/ 	.short	0x0080


	//----- nvinfo : EIATTR_NUM_BARRIERS
	.align		4
        /*0070*/ 	.byte	0x02, 0x4c
        /*0072*/ 	.byte	0x01
	.zero		1


	//----- nvinfo : EIATTR_MERCURY_ISA_VERSION
	.align		4
        /*0074*/ 	.byte	0x03, 0x5f
        /*0076*/ 	.short	0x0101


	//----- nvinfo : EIATTR_VRC_CTA_INIT_COUNT
	.align		4
        /*0078*/ 	.byte	0x02, 0x4a
	.zero		1
	.zero		1


	//----- nvinfo : EIATTR_EXIT_INSTR_OFFSETS
	.align		4
        /*007c*/ 	.byte	0x04, 0x1c
        /*007e*/ 	.short	(.L_307 - .L_306)


	//   ....[0]....
.L_306:
        /*0080*/ 	.word	0x000008f0


	//   ....[1]....
        /*0084*/ 	.word	0x000009f0


	//   ....[2]....
        /*0088*/ 	.word	0x00000a10


	//----- nvinfo : EIATTR_MAX_THREADS
	.align		4
.L_307:
        /*008c*/ 	.byte	0x04, 0x05
        /*008e*/ 	.short	(.L_309 - .L_308)
.L_308:
        /*0090*/ 	.word	0x00000200
        /*0094*/ 	.word	0x00000001
        /*0098*/ 	.word	0x00000001


	//----- nvinfo : EIATTR_CRS_STACK_SIZE
	.align		4
.L_309:
        /*009c*/ 	.byte	0x04, 0x1e
        /*009e*/ 	.short	(.L_311 - .L_310)
.L_310:
        /*00a0*/ 	.word	0x00000000


	//----- nvinfo : EIATTR_CBANK_PARAM_SIZE
	.align		4
.L_311:
        /*00a4*/ 	.byte	0x03, 0x19
        /*00a6*/ 	.short	0x0068


	//----- nvinfo : EIATTR_PARAM_CBANK
	.align		4
        /*00a8*/ 	.byte	0x04, 0x0a
        /*00aa*/ 	.short	(.L_313 - .L_312)
	.align		4
.L_312:
        /*00ac*/ 	.word	index@(.nv.constant0._ZN4vllm26cross_device_reduce_1stageI13__nv_bfloat16Li4EEEvPNS_8RankDataENS_11RankSignalsEPNS_6SignalEPT_ii)
        /*00b0*/ 	.short	0x0380
        /*00b2*/ 	.short	0x0068


	//----- nvinfo : EIATTR_SW_WAR
	.align		4
.L_313:
        /*00b4*/ 	.byte	0x04, 0x36
        /*00b6*/ 	.short	(.L_315 - .L_314)
.L_314:
        /*00b8*/ 	.word	0x00000008
.L_315:


//--------------------- .nv.info._ZN4vllm26cross_device_reduce_2stageI13__nv_bfloat16Li2EEEvPNS_8RankDataENS_11RankSignalsEPNS_6SignalEPT_ii --------------------------
	.section	.nv.info._ZN4vllm26cross_device_reduce_2stageI13__nv_bfloat16Li2EEEvPNS_8RankDataENS_11RankSignalsEPNS_6SignalEPT_ii,"",@"SHT_CUDA_INFO"
	.sectionflags	@""
	.align	4


	//----- nvinfo : EIATTR_CUDA_API_VERSION
	.align		4
        /*0000*/ 	.byte	0x04, 0x37
        /*0002*/ 	.short	(.L_317 - .L_316)
.L_316:
        /*0004*/ 	.word	0x00000082


	//----- nvinfo : EIATTR_KPARAM_INFO
	.align		4
.L_317:
        /*0008*/ 	.byte	0x04, 0x17
        /*000a*/ 	.short	(.L_319 - .L_318)
.L_318:
        /*000c*/ 	.word	0x00000000
        /*0010*/ 	.short	0x0005
        /*0012*/ 	.short	0x0064
        /*0014*/ 	.byte	0x00, 0xf0, 0x11, 0x00


	//----- nvinfo : EIATTR_KPARAM_INFO
	.align		4
.L_319:
        /*0018*/ 	.byte	0x04, 0x17
        /*001a*/ 	.short	(.L_321 - .L_320)
.L_320:
        /*001c*/ 	.word	0x00000000
        /*0020*/ 	.short	0x0004
        /*0022*/ 	.short	0x0060
        /*0024*/ 	.byte	0x00, 0xf0, 0x11, 0x00


	//----- nvinfo : EIATTR_KPARAM_INFO
	.align		4
.L_321:
        /*0028*/ 	.byte	0x04, 0x17
        /*002a*/ 	.short	(.L_323 - .L_322)
.L_322:
        /*002c*/ 	.word	0x00000000
        /*0030*/ 	.short	0x0003
        /*0032*/ 	.short	0x0058
        /*0034*/ 	.byte	0x00, 0xf5, 0x21, 0x00


	//----- nvinfo : EIATTR_KPARAM_INFO
	.align		4
.L_323:
        /*0038*/ 	.byte	0x04, 0x17
        /*003a*/ 	.short	(.L_325 - .L_324)
.L_324:
        /*003c*/ 	.word	0x00000000
        /*0040*/ 	.short	0x0002
        /*0042*/ 	.short	0x0050
        /*0044*/ 	.byte	0x00, 0xf5, 0x21, 0x00


	//----- nvinfo : EIATTR_KPARAM_INFO
	.align		4
.L_325:
        /*0048*/ 	.byte	0x04, 0x17
        /*004a*/ 	.short	(.L_327 - .L_326)
.L_326:
        /*004c*/ 	.word	0x00000000
        /*0050*/ 	.short	0x0001
        /*0052*/ 	.short	0x0010
        /*0054*/ 	.byte	0x00, 0xf0, 0x01, 0x01


	//----- nvinfo : EIATTR_KPARAM_INFO
	.align		4
.L_327:
        /*0058*/ 	.byte	0x04, 0x17
        /*005a*/ 	.short	(.L_329 - .L_328)
.L_328:
        /*005c*/ 	.word	0x00000000
        /*0060*/ 	.short	0x0000
        /*0062*/ 	.short	0x0000
        /*0064*/ 	.byte	0x00, 0xf5, 0x21, 0x00


	//----- nvinfo : EIATTR_SPARSE_MMA_MASK
	.align		4
.L_329:
        /*0068*/ 	.byte	0x03, 0x50
        /*006a*/ 	.short	0x0000


	//----- nvinfo : EIATTR_MAXREG_COUNT
	.align		4
        /*006c*/ 	.byte	0x03, 0x1b
        /*006e*/ 	.short	0x0080


	//----- nvinfo : EIATTR_NUM_BARRIERS
	.align		4
        /*0070*/ 	.byte	0x02, 0x4c
        /*0072*/ 	.byte	0x01
	.zero		1


	//----- nvinfo : EIATTR_MERCURY_ISA_VERSION
	.align		4
        /*0074*/ 	.byte	0x03, 0x5f
        /*0076*/ 	.short	0x0101


	//----- nvinfo : EIATTR_VRC_CTA_INIT_COUNT
	.align		4
        /*0078*/ 	.byte	0x02, 0x4a
	.zero		1
	.zero		1


	//----- nvinfo : EIATTR_EXIT_INSTR_OFFSETS
	.align		4
        /*007c*/ 	.byte	0x04, 0x1c
        /*007e*/ 	.short	(.L_331 - .L_330)


	//   ....[0]....
.L_330:
        /*0080*/ 	.word	0x000015c0


	//   ....[1]....
        /*0084*/ 	.word	0x000018c0


	//   ....[2]....
        /*0088*/ 	.word	0x00001b20


	//----- nvinfo : EIATTR_MAX_THREADS
	.align		4
.L_331:
        /*008c*/ 	.byte	0x04, 0x05
        /*008e*/ 	.short	(.L_333 - .L_332)
.L_332:
        /*0090*/ 	.word	0x00000200
        /*0094*/ 	.word	0x00000001
        /*0098*/ 	.word	0x00000001


	//----- nvinfo : EIATTR_CRS_STACK_SIZE
	.align		4
.L_333:
        /*009c*/ 	.byte	0x04, 0x1e
        /*009e*/ 	.short	(.L_335 - .L_334)
.L_334:
        /*00a0*/ 	.word	0x00000000


	//----- nvinfo : EIATTR_CBANK_PARAM_SIZE
	.align		4
.L_335:
        /*00a4*/ 	.byte	0x03, 0x19
        /*00a6*/ 	.short	0x0068


	//----- nvinfo : EIATTR_PARAM_CBANK
	.align		4
        /*00a8*/ 	.byte	0x04, 0x0a
        /*00aa*/ 	.short	(.L_337 - .L_336)
	.align		4
.L_336:
        /*00ac*/ 	.word	index@(.nv.constant0._ZN4vllm26cross_device_reduce_2stageI13__nv_bfloat16Li2EEEvPNS_8RankDataENS_11RankSignalsEPNS_6SignalEPT_ii)
        /*00b0*/ 	.short	0x0380
        /*00b2*/ 	.short	0x0068


	//----- nvinfo : EIATTR_SW_WAR
	.align		4
.L_337:
        /*00b4*/ 	.byte	0x04, 0x36
        /*00b6*/ 	.short	(.L_339 - .L_338)
.L_338:
        /*00b8*/ 	.word	0x00000008
.L_339:


//--------------------- .nv.info._ZN4vllm26cross_device_reduce_1stageI13__nv_bfloat16Li2EEEvPNS_8RankDataENS_11RankSignalsEPNS_6SignalEPT_ii --------------------------
	.section	.nv.info._ZN4vllm26cross_device_reduce_1stageI13__nv_bfloat16Li2EEEvPNS_8RankDataENS_11RankSignalsEPNS_6SignalEPT_ii,"",@"SHT_CUDA_INFO"
	.sectionflags	@""
	.align	4


	//----- nvinfo : EIATTR_CUDA_API_VERSION
	.align		4
        /*0000*/ 	.byte	0x04, 0x37
        /*0002*/ 	.short	(.L_341 - .L_340)
.L_340:
        /*0004*/ 	.word	0x00000082


	//----- nvinfo : EIATTR_KPARAM_INFO
	.align		4
.L_341:
        /*0008*/ 	.byte	0x04, 0x17
        /*000a*/ 	.short	(.L_343 - .L_342)
.L_342:
        /*000c*/ 	.word	0x00000000
        /*0010*/ 	.short	0x0005
        /*0012*/ 	.short	0x0064
        /*0014*/ 	.byte	0x00, 0xf0, 0x11, 0x00


	//----- nvinfo : EIATTR_KPARAM_INFO
	.align		4
.L_343:
        /*0018*/ 	.byte	0x04, 0x17
        /*001a*/ 	.short	(.L_345 - .L_344)
.L_344:
        /*001c*/ 	.word	0x00000000
        /*0020*/ 	.short	0x0004
        /*0022*/ 	.short	0x0060
        /*0024*/ 	.byte	0x00, 0xf0, 0x11, 0x00


	//----- nvinfo : EIATTR_KPARAM_INFO
	.align		4
.L_345:
        /*0028*/ 	.byte	0x04, 0x17
        /*002a*/ 	.short	(.L_347 - .L_346)
.L_346:
        /*002c*/ 	.word	0x00000000
        /*0030*/ 	.short	0x0003
        /*0032*/ 	.short	0x0058
        /*0034*/ 	.byte	0x00, 0xf5, 0x21, 0x00


	//----- nvinfo : EIATTR_KPARAM_INFO
	.align		4
.L_347:
        /*0038*/ 	.byte	0x04, 0x17
        /*003a*/ 	.short	(.L_349 - .L_348)
.L_348:
        /*003c*/ 	.word	0x00000000
        /*0040*/ 	.short	0x0002
        /*0042*/ 	.short	0x0050
        /*0044*/ 	.byte	0x00, 0xf5, 0x21, 0x00


	//----- nvinfo : EIATTR_KPARAM_INFO
	.align		4
.L_349:
        /*0048*/ 	.byte	0x04, 0x17
        /*004a*/ 	.short	(.L_351 - .L_350)
.L_350:
        /*004c*/ 	.word	0x00000000
        /*0050*/ 	.short	0x0001
        /*0052*/ 	.short	0x0010
        /*0054*/ 	.byte	0x00, 0xf0, 0x01, 0x01


	//----- nvinfo : EIATTR_KPARAM_INFO
	.align		4
.L_351:
        /*0058*/ 	.byte	0x04, 0x17
        /*005a*/ 	.short	(.L_353 - .L_352)
.L_352:
        /*005c*/ 	.word	0x00000000
        /*0060*/ 	.short	0x0000
        /*0062*/ 	.short	0x0000
        /*0064*/ 	.byte	0x00, 0xf5, 0x21, 0x00


	//----- nvinfo : EIATTR_SPARSE_MMA_MASK
	.align		4
.L_353:
        /*0068*/ 	.byte	0x03, 0x50
        /*006a*/ 	.short	0x0000


	//----- nvinfo : EIATTR_MAXREG_COUNT
	.align		4
        /*006c*/ 	.byte	0x03, 0x1b
        /*006e*/ 	.short	0x0080


	//----- nvinfo : EIATTR_NUM_BARRIERS
	.align		4
        /*0070*/ 	.byte	0x02, 0x4c
        /*0072*/ 	.byte	0x01
	.zero		1


	//----- nvinfo : EIATTR_MERCURY_ISA_VERSION
	.align		4
        /*0074*/ 	.byte	0x03, 0x5f
        /*0076*/ 	.short	0x0101


	//----- nvinfo : EIATTR_VRC_CTA_INIT_COUNT
	.align		4
        /*0078*/ 	.byte	0x02, 0x4a
	.zero		1
	.zero		1


	//----- nvinfo : EIATTR_EXIT_INSTR_OFFSETS
	.align		4
        /*007c*/ 	.byte	0x04, 0x1c
        /*007e*/ 	.short	(.L_355 - .L_354)


	//   ....[0]....
.L_354:
        /*0080*/ 	.word	0x00000620


	//   ....[1]....
        /*0084*/ 	.word	0x00000720


	//   ....[2]....
        /*0088*/ 	.word	0x00000740


	//----- nvinfo : EIATTR_MAX_THREADS
	.align		4
.L_355:
        /*008c*/ 	.byte	0x04, 0x05
        /*008e*/ 	.short	(.L_357 - .L_356)
.L_356:
        /*0090*/ 	.word	0x00000200
        /*0094*/ 	.word	0x00000001
        /*0098*/ 	.word	0x00000001


	//----- nvinfo : EIATTR_CRS_STACK_SIZE
	.align		4
.L_357:
        /*009c*/ 	.byte	0x04, 0x1e
        /*009e*/ 	.short	(.L_359 - .L_358)
.L_358:
        /*00a0*/ 	.word	0x00000000


	//----- nvinfo : EIATTR_CBANK_PARAM_SIZE
	.align		4
.L_359:
        /*00a4*/ 	.byte	0x03, 0x19
        /*00a6*/ 	.short	0x0068


	//----- nvinfo : EIATTR_PARAM_CBANK
	.align		4
        /*00a8*/ 	.byte	0x04, 0x0a
        /*00aa*/ 	.short	(.L_361 - .L_360)
	.align		4
.L_360:
        /*00ac*/ 	.word	index@(.nv.constant0._ZN4vllm26cross_device_reduce_1stageI13__nv_bfloat16Li2EEEvPNS_8RankDataENS_11RankSignalsEPNS_6SignalEPT_ii)
        /*00b0*/ 	.short	0x0380
        /*00b2*/ 	.short	0x0068


	//----- nvinfo : EIATTR_SW_WAR
	.align		4
.L_361:
        /*00b4*/ 	.byte	0x04, 0x36
        /*00b6*/ 	.short	(.L_363 - .L_362)
.L_362:
        /*00b8*/ 	.word	0x00000008
.L_363:


//--------------------- .nv.info._ZN4vllm26cross_device_reduce_2stageI6__halfLi8EEEvPNS_8RankDataENS_11RankSignalsEPNS_6SignalEPT_ii --------------------------
	.section	.nv.info._ZN4vllm26cross_device_reduce_2stageI6__halfLi8EEEvPNS_8RankDataENS_11RankSignalsEPNS_6SignalEPT_ii,"",@"SHT_CUDA_INFO"
	.sectionflags	@""
	.align	4


	//----- nvinfo : EIATTR_CUDA_API_VERSION
	.align		4
        /*0000*/ 	.byte	0x04, 0x37
        /*0002*/ 	.short	(.L_365 - .L_364)
.L_364:
        /*0004*/ 	.word	0x00000082


	//----- nvinfo : EIATTR_KPARAM_INFO
	.align		4
.L_365:
        /*0008*/ 	.byte	0x04, 0x17
        /*000a*/ 	.short	(.L_367 - .L_366)
.L_366:
        /*000c*/ 	.word	0x00000000
        /*0010*/ 	.short	0x0005
        /*0012*/ 	.short	0x0064
        /*0014*/ 	.byte	0x00, 0xf0, 0x11, 0x00


	//----- nvinfo : EIATTR_KPARAM_INFO
	.align		4
.L_367:
        /*0018*/ 	.byte	0x04, 0x17
        /*001a*/ 	.short	(.L_369 - .L_368)
.L_368:
        /*001c*/ 	.word	0x00000000
        /*0020*/ 	.short	0x0004
        /*0022*/ 	.short	0x0060
        /*0024*/ 	.byte	0x00, 0xf0, 0x11, 0x00


	//----- nvinfo : EIATTR_KPARAM_INFO
	.align		4
.L_369:
        /*0028*/ 	.byte	0x04, 0x17
        /*002a*/ 	.short	(.L_371 - .L_370)
.L_370:
        /*002c*/ 	.word	0x00000000
        /*0030*/ 	.short	0x0003
        /*0032*/ 	.short	0x0058
        /*0034*/ 	.byte	0x00, 0xf5, 0x21, 0x00


	//----- nvinfo : EIATTR_KPARAM_INFO
	.align		4
.L_371:
        /*0038*/ 	.byte	0x04, 0x17
        /*003a*/ 	.short	(.L_373 - .L_372)
.L_372:
        /*003c*/ 	.word	0x00000000
        /*0040*/ 	.short	0x0002
        /*0042*/ 	.short	0x0050
        /*0044*/ 	.byte	0x00, 0xf5, 0x21, 0x00


	//----- nvinfo : EIATTR_KPARAM_INFO
	.align		4
.L_373:
        /*0048*/ 	.byte	0x04, 0x17
        /*004a*/ 	.short	(.L_375 - .L_374)
.L_374:
        /*004c*/ 	.word	0x00000000
        /*0050*/ 	.short	0x0001
        /*0052*/ 	.short	0x0010
        /*0054*/ 	.byte	0x00, 0xf0, 0x01, 0x01


	//----- nvinfo : EIATTR_KPARAM_INFO
	.align		4
.L_375:
        /*0058*/ 	.byte	0x04, 0x17
        /*005a*/ 	.short	(.L_377 - .L_376)
.L_376:
        /*005c*/ 	.word	0x00000000
        /*0060*/ 	.short	0x0000
        /*0062*/ 	.short	0x0000
        /*0064*/ 	.byte	0x00, 0xf5, 0x21, 0x00


	//----- nvinfo : EIATTR_SPARSE_MMA_MASK
	.align		4
.L_377:
        /*0068*/ 	.byte	0x03, 0x50
        /*006a*/ 	.short	0x0000


	//----- nvinfo : EIATTR_MAXREG_COUNT
	.align		4
        /*006c*/ 	.byte	0x03, 0x1b
        /*006e*/ 	.short	0x0080


	//----- nvinfo : EIATTR_NUM_BARRIERS
	.align		4
        /*0070*/ 	.byte	0x02, 0x4c
        /*0072*/ 	.byte	0x01
	.zero		1


	//----- nvinfo : EIATTR_MERCURY_ISA_VERSION
	.align		4
        /*0074*/ 	.byte	0x03, 0x5f
        /*0076*/ 	.short	0x0101


	//----- nvinfo : EIATTR_VRC_CTA_INIT_COUNT
	.align		4
        /*0078*/ 	.byte	0x02, 0x4a
	.zero		1
	.zero		1


	//----- nvinfo : EIATTR_EXIT_INSTR_OFFSETS
	.align		4
        /*007c*/ 	.byte	0x04, 0x1c
        /*007e*/ 	.short	(.L_379 - .L_378)


	//   ....[0]....
.L_378:
        /*0080*/ 	.word	0x00001280


	//   ....[1]....
        /*0084*/ 	.word	0x00001740


	//----- nvinfo : EIATTR_MAX_THREADS
	.align		4
.L_379:
        /*0088*/ 	.byte	0x04, 0x05
        /*008a*/ 	.short	(.L_381 - .L_380)
.L_380:
        /*008c*/ 	.word	0x00000200
        /*0090*/ 	.word	0x00000001
        /*0094*/ 	.word	0x00000001


	//----- nvinfo : EIATTR_CRS_STACK_SIZE
	.align		4
.L_381:
        /*0098*/ 	.byte	0x04, 0x1e
        /*009a*/ 	.short	(.L_383 - .L_382)
.L_382:
        /*009c*/ 	.word	0x00000000


	//----- nvinfo : EIATTR_CBANK_PARAM_SIZE
	.align		4
.L_383:
        /*00a0*/ 	.byte	0x03, 0x19
        /*00a2*/ 	.short	0x0068


	//----- nvinfo : EIATTR_PARAM_CBANK
	.align		4
        /*00a4*/ 	.byte	0x04, 0x0a
        /*00a6*/ 	.short	(.L_385 - .L_384)
	.align		4
.L_384:
        /*00a8*/ 	.word	index@(.nv.constant0._ZN4vllm26cross_device_reduce_2stageI6__halfLi8EEEvPNS_8RankDataENS_11RankSignalsEPNS_6SignalEPT_ii)
        /*00ac*/ 	.short	0x0380
        /*00ae*/ 	.short	0x0068


	//----- nvinfo : EIATTR_SW_WAR
	.align		4
.L_385:
        /*00b0*/ 	.byte	0x04, 0x36
        /*00b2*/ 	.short	(.L_387 - .L_386)
.L_386:
        /*00b4*/ 	.word	0x00000008
.L_387:


//--------------------- .nv.info._ZN4vllm26cross_device_reduce_1stageI6__halfLi8EEEvPNS_8RankDataENS_11RankSignalsEPNS_6SignalEPT_ii --------------------------
	.section	.nv.info._ZN4vllm26cross_device_reduce_1stageI6__halfLi8EEEvPNS_8RankDataENS_11RankSignalsEPNS_6SignalEPT_ii,"",@"SHT_CUDA_INFO"
	.sectionflags	@""
	.align	4


	//----- nvinfo : EIATTR_CUDA_API_VERSION
	.align		4
        /*0000*/ 	.byte	0x04, 0x37
        /*0002*/ 	.short	(.L_389 - .L_388)
.L_388:
        /*0004*/ 	.word	0x00000082


	//----- nvinfo : EIATTR_KPARAM_INFO
	.align		4
.L_389:
        /*0008*/ 	.byte	0x04, 0x17
        /*000a*/ 	.short	(.L_391 - .L_390)
.L_390:
        /*000c*/ 	.word	0x00000000
        /*0010*/ 	.short	0x0005
        /*0012*/ 	.short	0x0064
        /*0014*/ 	.byte	0x00, 0xf0, 0x11, 0x00


	//----- nvinfo : EIATTR_KPARAM_INFO
	.align		4
.L_391:
        /*0018*/ 	.byte	0x04, 0x17
        /*001a*/ 	.short	(.L_393 - .L_392)
.L_392:
        /*001c*/ 	.word	0x00000000
        /*0020*/ 	.short	0x0004
        /*0022*/ 	.short	0x0060
        /*0024*/ 	.byte	0x00, 0xf0, 0x11, 0x00


	//----- nvinfo : EIATTR_KPARAM_INFO
	.align		4
.L_393:
        /*0028*/ 	.byte	0x04, 0x17
        /*002a*/ 	.short	(.L_395 - .L_394)
.L_394:
        /*002c*/ 	.word	0x00000000
        /*0030*/ 	.short	0x0003
        /*0032*/ 	.short	0x0058
        /*0034*/ 	.byte	0x00, 0xf5, 0x21, 0x00


	//----- nvinfo : EIATTR_KPARAM_INFO
	.align		4
.L_395:
        /*0038*/ 	.byte	0x04, 0x17
        /*003a*/ 	.short	(.L_397 - .L_396)
.L_396:
        /*003c*/ 	.word	0x00000000
        /*0040*/ 	.short	0x0002
        /*0042*/ 	.short	0x0050
        /*0044*/ 	.byte	0x00, 0xf5, 0x21, 0x00


	//----- nvinfo : EIATTR_KPARAM_INFO
	.align		4
.L_397:
        /*0048*/ 	.byte	0x04, 0x17
        /*004a*/ 	.short	(.L_399 - .L_398)
.L_398:
        /*004c*/ 	.word	0x00000000
        /*0050*/ 	.short	0x0001
        /*0052*/ 	.short	0x0010
        /*0054*/ 	.byte	0x00, 0xf0, 0x01, 0x01


	//----- nvinfo : EIATTR_KPARAM_INFO
	.align		4
.L_399:
        /*0058*/ 	.byte	0x04, 0x17
        /*005a*/ 	.short	(.L_401 - .L_400)
.L_400:
        /*005c*/ 	.word	0x00000000
        /*0060*/ 	.short	0x0000
        /*0062*/ 	.short	0x0000
        /*0064*/ 	.byte	0x00, 0xf5, 0x21, 0x00


	//----- nvinfo : EIATTR_SPARSE_MMA_MASK
	.align		4
.L_401:
        /*0068*/ 	.byte	0x03, 0x50
        /*006a*/ 	.short	0x0000


	//----- nvinfo : EIATTR_MAXREG_COUNT
	.align		4
        /*006c*/ 	.byte	0x03, 0x1b
        /*006e*/ 	.short	0x0080


	//----- nvinfo : EIATTR_NUM_BARRIERS
	.align		4
        /*0070*/ 	.byte	0x02, 0x4c
        /*0072*/ 	.byte	0x01
	.zero		1


	//----- nvinfo : EIATTR_MERCURY_ISA_VERSION
	.align		4
        /*0074*/ 	.byte	0x03, 0x5f
        /*0076*/ 	.short	0x0101


	//----- nvinfo : EIATTR_VRC_CTA_INIT_COUNT
	.align		4
        /*0078*/ 	.byte	0x02, 0x4a
	.zero		1
	.zero		1


	//----- nvinfo : EIATTR_EXIT_INSTR_OFFSETS
	.align		4
        /*007c*/ 	.byte	0x04, 0x1c
        /*007e*/ 	.short	(.L_403 - .L_402)


	//   ....[0]....
.L_402:
        /*0080*/ 	.word	0x00000c90


	//   ....[1]....
        /*0084*/ 	.word	0x00000d90


	//   ....[2]....
        /*0088*/ 	.word	0x00000db0


	//----- nvinfo : EIATTR_MAX_THREADS
	.align		4
.L_403:
        /*008c*/ 	.byte	0x04, 0x05
        /*008e*/ 	.short	(.L_405 - .L_404)
.L_404:
        /*0090*/ 	.word	0x00000200
        /*0094*/ 	.word	0x00000001
        /*0098*/ 	.word	0x00000001


	//----- nvinfo : EIATTR_CRS_STACK_SIZE
	.align		4
.L_405:
        /*009c*/ 	.byte	0x04, 0x1e
        /*009e*/ 	.short	(.L_407 - .L_406)
.L_406:
        /*00a0*/ 	.word	0x00000000


	//----- nvinfo : EIATTR_CBANK_PARAM_SIZE
	.align		4
.L_407:
        /*00a4*/ 	.byte	0x03, 0x19
        /*00a6*/ 	.short	0x0068


	//----- nvinfo : EIATTR_PARAM_CBANK
	.align		4
        /*00a8*/ 	.byte	0x04, 0x0a
        /*00aa*/ 	.short	(.L_409 - .L_408)
	.align		4
.L_408:
        /*00ac*/ 	.word	index@(.nv.constant0._ZN4vllm26cross_device_reduce_1stageI6__halfLi8EEEvPNS_8RankDataENS_11RankSignalsEPNS_6SignalEPT_ii)
        /*00b0*/ 	.short	0x0380
        /*00b2*/ 	.short	0x0068


	//----- nvinfo : EIATTR_SW_WAR
	.align		4
.L_409:
        /*00b4*/ 	.byte	0x04, 0x36
        /*00b6*/ 	.short	(.L_411 - .L_410)
.L_410:
        /*00b8*/ 	.word	0x00000008
.L_411:


//--------------------- .nv.info._ZN4vllm26cross_device_reduce_2stageI6__halfLi6EEEvPNS_8RankDataENS_11RankSignalsEPNS_6SignalEPT_ii --------------------------
	.section	.nv.info._ZN4vllm26cross_device_reduce_2stageI6__halfLi6EEEvPNS_8RankDataENS_11RankSignalsEPNS_6SignalEPT_ii,"",@"SHT_CUDA_INFO"
	.sectionflags	@""
	.align	4


	//----- nvinfo : EIATTR_CUDA_API_VERSION
	.align		4
        /*0000*/ 	.byte	0x04, 0x37
        /*0002*/ 	.short	(.L_413 - .L_412)
.L_412:
        /*0004*/ 	.word	0x00000082


	//----- nvinfo : EIATTR_KPARAM_INFO
	.align		4
.L_413:
        /*0008*/ 	.byte	0x04, 0x17
        /*000a*/ 	.short	(.L_415 - .L_414)
.L_414:
        /*000c*/ 	.word	0x00000000
        /*0010*/ 	.short	0x0005
        /*0012*/ 	.short	0x0064
        /*0014*/ 	.byte	0x00, 0xf0, 0x11, 0x00


	//----- nvinfo : EIATTR_KPARAM_INFO
	.align		4
.L_415:
        /*0018*/ 	.byte	0x04, 0x17
        /*001a*/ 	.short	(.L_417 - .L_416)
.L_416:
        /*001c*/ 	.word	0x00000000
        /*0020*/ 	.short	0x0004
        /*0022*/ 	.short	0x0060
        /*0024*/ 	.byte	0x00, 0xf0, 0x11, 0x00


	//----- nvinfo : EIATTR_KPARAM_INFO
	.align		4
.L_417:
        /*0028*/ 	.byte	0x04, 0x17
        /*002a*/ 	.short	(.L_419 - .L_418)
.L_418:
        /*002c*/ 	.word	0x00000000
        /*0030*/ 	.short	0x0003
        /*0032*/ 	.short	0x0058
        /*0034*/ 	.byte	0x00, 0xf5, 0x21, 0x00


	//----- nvinfo : EIATTR_KPARAM_INFO
	.align		4
.L_419:
        /*0038*/ 	.byte	0x04, 0x17
        /*003a*/ 	.short	(.L_421 - .L_420)
.L_420:
        /*003c*/ 	.word	0x00000000
        /*0040*/ 	.short	0x0002
        /*0042*/ 	.short	0x0050
        /*0044*/ 	.byte	0x00, 0xf5, 0x21, 0x00


	//----- nvinfo : EIATTR_KPARAM_INFO
	.align		4
.L_421:
        /*0048*/ 	.byte	0x04, 0x17
        /*004a*/ 	.short	(.L_423 - .L_422)
.L_422:
        /*004c*/ 	.word	0x00000000
        /*0050*/ 	.short	0x0001
        /*0052*/ 	.short	0x0010
        /*0054*/ 	.byte	0x00, 0xf0, 0x01, 0x01


	//----- nvinfo : EIATTR_KPARAM_INFO
	.align		4
.L_423:
        /*0058*/ 	.byte	0x04, 0x17
        /*005a*/ 	.short	(.L_425 - .L_424)
.L_424:
        /*005c*/ 	.word	0x00000000
        /*0060*/ 	.short	0x0000
        /*0062*/ 	.short	0x0000
        /*0064*/ 	.byte	0x00, 0xf5, 0x21, 0x00


	//----- nvinfo : EIATTR_SPARSE_MMA_MASK
	.align		4
.L_425:
        /*0068*/ 	.byte	0x03, 0x50
        /*006a*/ 	.short	0x0000


	//----- nvinfo : EIATTR_MAXREG_COUNT
	.align		4
        /*006c*/ 	.byte	0x03, 0x1b
        /*006e*/ 	.short	0x0080


	//----- nvinfo : EIATTR_NUM_BARRIERS
	.align		4
        /*0070*/ 	.byte	0x02, 0x4c
        /*0072*/ 	.byte	0x01
	.zero		1


	//----- nvinfo : EIATTR_MERCURY_ISA_VERSION
	.align		4
        /*0074*/ 	.byte	0x03, 0x5f
        /*0076*/ 	.short	0x0101


	//----- nvinfo : EIATTR_VRC_CTA_INIT_COUNT
	.align		4
        /*0078*/ 	.byte	0x02, 0x4a
	.zero		1
	.zero		1


	//----- nvinfo : EIATTR_EXIT_INSTR_OFFSETS
	.align		4
        /*007c*/ 	.byte	0x04, 0x1c
        /*007e*/ 	.short	(.L_427 - .L_426)


	//   ....[0]....
.L_426:
        /*0080*/ 	.word	0x00000eb0


	//   ....[1]....
        /*0084*/ 	.word	0x00001250


	//----- nvinfo : EIATTR_MAX_THREADS
	.align		4
.L_427:
        /*0088*/ 	.byte	0x04, 0x05
        /*008a*/ 	.short	(.L_429 - .L_428)
.L_428:
        /*008c*/ 	.word	0x00000200
        /*0090*/ 	.word	0x00000001
        /*0094*/ 	.word	0x00000001


	//----- nvinfo : EIATTR_CRS_STACK_SIZE
	.align		4
.L_429:
        /*0098*/ 	.byte	0x04, 0x1e
        /*009a*/ 	.short	(.L_431 - .L_430)
.L_430:
        /*009c*/ 	.word	0x00000000


	//----- nvinfo : EIATTR_CBANK_PARAM_SIZE
	.align		4
.L_431:
        /*00a0*/ 	.byte	0x03, 0x19
        /*00a2*/ 	.short	0x0068


	//----- nvinfo : EIATTR_PARAM_CBANK
	.align		4
        /*00a4*/ 	.byte	0x04, 0x0a
        /*00a6*/ 	.short	(.L_433 - .L_432)
	.align		4
.L_432:
        /*00a8*/ 	.word	index@(.nv.constant0._ZN4vllm26cross_device_reduce_2stageI6__halfLi6EEEvPNS_8RankDataENS_11RankSignalsEPNS_6SignalEPT_ii)
        /*00ac*/ 	.short	0x0380
        /*00ae*/ 	.short	0x0068


	//----- nvinfo : EIATTR_SW_WAR
	.align		4
.L_433:
        /*00b0*/ 	.byte	0x04, 0x36
        /*00b2*/ 	.short	(.L_435 - .L_434)
.L_434:
        /*00b4*/ 	.word	0x00000008
.L_435:


//--------------------- .nv.info._ZN4vllm26cross_device_reduce_1stageI6__halfLi6EEEvPNS_8RankDataENS_11RankSignalsEPNS_6SignalEPT_ii --------------------------
	.section	.nv.info._ZN4vllm26cross_device_reduce_1stageI6__halfLi6EEEvPNS_8RankDataENS_11RankSignalsEPNS_6SignalEPT_ii,"",@"SHT_CUDA_INFO"
	.sectionflags	@""
	.align	4


	//----- nvinfo : EIATTR_CUDA_API_VERSION
	.align		4
        /*0000*/ 	.byte	0x04, 0x37
        /*0002*/ 	.short	(.L_437 - .L_436)
.L_436:
        /*0004*/ 	.word	0x00000082


	//----- nvinfo : EIATTR_KPARAM_INFO
	.align		4
.L_437:
        /*0008*/ 	.byte	0x04, 0x17
        /*000a*/ 	.short	(.L_439 - .L_438)
.L_438:
        /*000c*/ 	.word	0x00000000
        /*0010*/ 	.short	0x0005
        /*0012*/ 	.short	0x0064
        /*0014*/ 	.byte	0x00, 0xf0, 0x11, 0x00


	//----- nvinfo : EIATTR_KPARAM_INFO
	.align		4
.L_439:
        /*0018*/ 	.byte	0x04, 0x17
        /*001a*/ 	.short	(.L_441 - .L_440)
.L_440:
        /*001c*/ 	.word	0x00000000
        /*0020*/ 	.short	0x0004
        /*0022*/ 	.short	0x0060
        /*0024*/ 	.byte	0x00, 0xf0, 0x11, 0x00


	//----- nvinfo : EIATTR_KPARAM_INFO
	.align		4
.L_441:
        /*0028*/ 	.byte	0x04, 0x17
        /*002a*/ 	.short	(.L_443 - .L_442)
.L_442:
        /*002c*/ 	.word	0x00000000
        /*0030*/ 	.short	0x0003
        /*0032*/ 	.short	0x0058
        /*0034*/ 	.byte	0x00, 0xf5, 0x21, 0x00


	//----- nvinfo : EIATTR_KPARAM_INFO
	.align		4
.L_443:
        /*0038*/ 	.byte	0x04, 0x17
        /*003a*/ 	.short	(.L_445 - .L_444)
.L_444:
        /*003c*/ 	.word	0x00000000
        /*0040*/ 	.short	0x0002
        /*0042*/ 	.short	0x0050
        /*0044*/ 	.byte	0x00, 0xf5, 0x21, 0x00


	//----- nvinfo : EIATTR_KPARAM_INFO
	.align		4
.L_445:
        /*0048*/ 	.byte	0x04, 0x17
        /*004a*/ 	.short	(.L_447 - .L_446)
.L_446:
        /*004c*/ 	.word	0x00000000
        /*0050*/ 	.short	0x0001
        /*0052*/ 	.short	0x0010
        /*0054*/ 	.byte	0x00, 0xf0, 0x01, 0x01


	//----- nvinfo : EIATTR_KPARAM_INFO
	.align		4
.L_447:
        /*0058*/ 	.byte	0x04, 0x17
        /*005a*/ 	.short	(.L_449 - .L_448)
.L_448:
        /*005c*/ 	.word	0x00000000
        /*0060*/ 	.short	0x0000
        /*0062*/ 	.short	0x0000
        /*0064*/ 	.byte	0x00, 0xf5, 0x21, 0x00


	//----- nvinfo : EIATTR_SPARSE_MMA_MASK
	.align		4
.L_449:
        /*0068*/ 	.byte	0x03, 0x50
        /*006a*/ 	.short	0x0000


	//----- nvinfo : EIATTR_MAXREG_COUNT
	.align		4
        /*006c*/ 	.byte	0x03, 0x1b
        /*006e*/ 	.short	0x0080


	//----- nvinfo : EIATTR_NUM_BARRIERS
	.align		4
        /*0070*/ 	.byte	0x02, 0x4c
        /*0072*/ 	.byte	0x01
	.zero		1


	//----- nvinfo : EIATTR_MERCURY_ISA_VERSION
	.align		4
        /*0074*/ 	.byte	0x03, 0x5f
        /*0076*/ 	.short	0x0101


	//----- nvinfo : EIATTR_VRC_CTA_INIT_COUNT
	.align		4
        /*0078*/ 	.byte	0x02, 0x4a
	.zero		1
	.zero		1


	//----- nvinfo : EIATTR_EXIT_INSTR_OFFSETS
	.align		4
        /*007c*/ 	.byte	0x04, 0x1c
        /*007e*/ 	.short	(.L_451 - .L_450)


	//   ....[0]....
.L_450:
        /*0080*/ 	.word	0x00000a40


	//   ....[1]....
        /*0084*/ 	.word	0x00000b40


	//   ....[2]....
        /*0088*/ 	.word	0x00000b60


	//----- nvinfo : EIATTR_MAX_THREADS
	.align		4
.L_451:
        /*008c*/ 	.byte	0x04, 0x05
        /*008e*/ 	.short	(.L_453 - .L_452)
.L_452:
        /*0090*/ 	.word	0x00000200
        /*0094*/ 	.word	0x00000001
        /*0098*/ 	.word	0x00000001


	//----- nvinfo : EIATTR_CRS_STACK_SIZE
	.align		4
.L_453:
        /*009c*/ 	.byte	0x04, 0x1e
        /*009e*/ 	.short	(.L_455 - .L_454)
.L_454:
        /*00a0*/ 	.word	0x00000000


	//----- nvinfo : EIATTR_CBANK_PARAM_SIZE
	.align		4
.L_455:
        /*00a4*/ 	.byte	0x03, 0x19
        /*00a6*/ 	.short	0x0068


	//----- nvinfo : EIATTR_PARAM_CBANK
	.align		4
        /*00a8*/ 	.byte	0x04, 0x0a
        /*00aa*/ 	.short	(.L_457 - .L_456)
	.align		4
.L_456:
        /*00ac*/ 	.word	index@(.nv.constant0._ZN4vllm26cross_device_reduce_1stageI6__halfLi6EEEvPNS_8RankDataENS_11RankSignalsEPNS_6SignalEPT_ii)
        /*00b0*/ 	.short	0x0380
        /*00b2*/ 	.short	0x0068


	//----- nvinfo : EIATTR_SW_WAR
	.align		4
.L_457:
        /*00b4*/ 	.byte	0x04, 0x36
        /*00b6*/ 	.short	(.L_459 - .L_458)
.L_458:
        /*00b8*/ 	.word	0x00000008
.L_459:


//--------------------- .nv.info._ZN4vllm26cross_device_reduce_2stageI6__halfLi4EEEvPNS_8RankDataENS_11RankSignalsEPNS_6SignalEPT_ii --------------------------
	.section	.nv.info._ZN4vllm26cross_device_reduce_2stageI6__halfLi4EEEvPNS_8RankDataENS_11RankSignalsEPNS_6SignalEPT_ii,"",@"SHT_CUDA_INFO"
	.sectionflags	@""
	.align	4


	//----- nvinfo : EIATTR_CUDA_API_VERSION
	.align		4
        /*0000*/ 	.byte	0x04, 0x37
        /*0002*/ 	.short	(.L_461 - .L_460)
.L_460:
        /*0004*/ 	.word	0x00000082


	//----- nvinfo : EIATTR_KPARAM_INFO
	.align		4
.L_461:
        /*0008*/ 	.byte	0x04, 0x17
        /*000a*/ 	.short	(.L_463 - .L_462)
.L_462:
        /*000c*/ 	.word	0x00000000
        /*0010*/ 	.short	0x0005
        /*0012*/ 	.short	0x0064
        /*0014*/ 	.byte	0x00, 0xf0, 0x11, 0x00


	//----- nvinfo : EIATTR_KPARAM_INFO
	.align		4
.L_463:
        /*0018*/ 	.byte	0x04, 0x17
        /*001a*/ 	.short	(.L_465 - .L_464)
.L_464:
        /*001c*/ 	.word	0x00000000
        /*0020*/ 	.short	0x0004
        /*0022*/ 	.short	0x0060
        /*0024*/ 	.byte	0x00, 0xf0, 0x11, 0x00


	//----- nvinfo : EIATTR_KPARAM_INFO
	.align		4
.L_465:
        /*0028*/ 	.byte	0x04, 0x17
        /*002a*/ 	.short	(.L_467 - .L_466)
.L_466:
        /*002c*/ 	.word	0x00000000
        /*0030*/ 	.short	0x0003
        /*0032*/ 	.short	0x0058
        /*0034*/ 	.byte	0x00, 0xf5, 0x21, 0x00


	//----- nvinfo : EIATTR_KPARAM_INFO
	.align		4
.L_467:
        /*0038*/ 	.byte	0x04, 0x17
        /*003a*/ 	.short	(.L_469 - .L_468)
.L_468:
        /*003c*/ 	.word	0x00000000
        /*0040*/ 	.short	0x0002
        /*0042*/ 	.short	0x0050
        /*0044*/ 	.byte	0x00, 0xf5, 0x21, 0x00


	//----- nvinfo : EIATTR_KPARAM_INFO
	.align		4
.L_469:
        /*0048*/ 	.byte	0x04, 0x17
        /*004a*/ 	.short	(.L_471 - .L_470)
.L_470:
        /*004c*/ 	.word	0x00000000
        /*0050*/ 	.short	0x0001
        /*0052*/ 	.short	0x0010
        /*0054*/ 	.byte	0x00, 0xf0, 0x01, 0x01


	//----- nvinfo : EIATTR_KPARAM_INFO
	.align		4
.L_471:
        /*0058*/ 	.byte	0x04, 0x17
        /*005a*/ 	.short	(.L_473 - .L_472)
.L_472:
        /*005c*/ 	.word	0x00000000
        /*0060*/ 	.short	0x0000
        /*0062*/ 	.short	0x0000
        /*0064*/ 	.byte	0x00, 0xf5, 0x21, 0x00


	//----- nvinfo : EIATTR_SPARSE_MMA_MASK
	.align		4
.L_473:
        /*0068*/ 	.byte	0x03, 0x50
        /*006a*/ 	.short	0x0000


	//----- nvinfo : EIATTR_MAXREG_COUNT
	.align		4
        /*006c*/ 	.byte	0x03, 0x1b
        /*006e*/ 	.short	0x0080


	//----- nvinfo : EIATTR_NUM_BARRIERS
	.align		4
        /*0070*/ 	.byte	0x02, 0x4c
        /*0072*/ 	.byte	0x01
	.zero		1


	//----- nvinfo : EIATTR_MERCURY_ISA_VERSION
	.align		4
        /*0074*/ 	.byte	0x03, 0x5f
        /*0076*/ 	.short	0x0101


	//----- nvinfo : EIATTR_VRC_CTA_INIT_COUNT
	.align		4
        /*0078*/ 	.byte	0x02, 0x4a
	.zero		1
	.zero		1


	//----- nvinfo : EIATTR_EXIT_INSTR_OFFSETS
	.align		4
        /*007c*/ 	.byte	0x04, 0x1c
        /*007e*/ 	.short	(.L_475 - .L_474)


	//   ....[0]....
.L_474:
        /*0080*/ 	.word	0x00001690


	//   ....[1]....
        /*0084*/ 	.word	0x00001910


	//----- nvinfo : EIATTR_MAX_THREADS
	.align		4
.L_475:
        /*0088*/ 	.byte	0x04, 0x05
        /*008a*/ 	.short	(.L_477 - .L_476)
.L_476:
        /*008c*/ 	.word	0x00000200
        /*0090*/ 	.word	0x00000001
        /*0094*/ 	.word	0x00000001


	//----- nvinfo : EIATTR_CRS_STACK_SIZE
	.align		4
.L_477:
        /*0098*/ 	.byte	0x04, 0x1e
        /*009a*/ 	.short	(.L_479 - .L_478)
.L_478:
        /*009c*/ 	.word	0x00000000


	//----- nvinfo : EIATTR_CBANK_PARAM_SIZE
	.align		4
.L_479:
        /*00a0*/ 	.byte	0x03, 0x19
        /*00a2*/ 	.short	0x0068


	//----- nvinfo : EIATTR_PARAM_CBANK
	.align		4
        /*00a4*/ 	.byte	0x04, 0x0a
        /*00a6*/ 	.short	(.L_481 - .L_480)
	.align		4
.L_480:
        /*00a8*/ 	.word	index@(.nv.constant0._ZN4vllm26cross_device_reduce_2stageI6__halfLi4EEEvPNS_8RankDataENS_11RankSignalsEPNS_6SignalEPT_ii)
        /*00ac*/ 	.short	0x0380
        /*00ae*/ 	.short	0x0068


	//----- nvinfo : EIATTR_SW_WAR
	.align		4
.L_481:
        /*00b0*/ 	.byte	0x04, 0x36
        /*00b2*/ 	.short	(.L_483 - .L_482)
.L_482:
        /*00b4*/ 	.word	0x00000008
.L_483:


//--------------------- .nv.info._ZN4vllm26cross_device_reduce_1stageI6__halfLi4EEEvPNS_8RankDataENS_11RankSignalsEPNS_6SignalEPT_ii --------------------------
	.section	.nv.info._ZN4vllm26cross_device_reduce_1stageI6__halfLi4EEEvPNS_8RankDataENS_11RankSignalsEPNS_6SignalEPT_ii,"",@"SHT_CUDA_INFO"
	.sectionflags	@""
	.align	4


	//----- nvinfo : EIATTR_CUDA_API_VERSION
	.align		4
        /*0000*/ 	.byte	0x04, 0x37
        /*0002*/ 	.short	(.L_485 - .L_484)
.L_484:
        /*0004*/ 	.word	0x00000082


	//----- nvinfo : EIATTR_KPARAM_INFO
	.align		4
.L_485:
        /*0008*/ 	.byte	0x04, 0x17
        /*000a*/ 	.short	(.L_487 - .L_486)
.L_486:
        /*000c*/ 	.word	0x00000000
        /*0010*/ 	.short	0x0005
        /*0012*/ 	.short	0x0064
        /*0014*/ 	.byte	0x00, 0xf0, 0x11, 0x00


	//----- nvinfo : EIATTR_KPARAM_INFO
	.align		4
.L_487:
        /*0018*/ 	.byte	0x04, 0x17
        /*001a*/ 	.short	(.L_489 - .L_488)
.L_488:
        /*001c*/ 	.word	0x00000000
        /*0020*/ 	.short	0x0004
        /*0022*/ 	.short	0x0060
        /*0024*/ 	.byte	0x00, 0xf0, 0x11, 0x00


	//----- nvinfo : EIATTR_KPARAM_INFO
	.align		4
.L_489:
        /*0028*/ 	.byte	0x04, 0x17
        /*002a*/ 	.short	(.L_491 - .L_490)
.L_490:
        /*002c*/ 	.word	0x00000000
        /*0030*/ 	.short	0x0003
        /*0032*/ 	.short	0x0058
        /*0034*/ 	.byte	0x00, 0xf5, 0x21, 0x00


	//----- nvinfo : EIATTR_KPARAM_INFO
	.align		4
.L_491:
        /*0038*/ 	.byte	0x04, 0x17
        /*003a*/ 	.short	(.L_493 - .L_492)
.L_492:
        /*003c*/ 	.word	0x00000000
        /*0040*/ 	.short	0x0002
        /*0042*/ 	.short	0x0050
        /*0044*/ 	.byte	0x00, 0xf5, 0x21, 0x00


	//----- nvinfo : EIATTR_KPARAM_INFO
	.align		4
.L_493:
        /*0048*/ 	.byte	0x04, 0x17
        /*004a*/ 	.short	(.L_495 - .L_494)
.L_494:
        /*004c*/ 	.word	0x00000000
        /*0050*/ 	.short	0x0001
        /*0052*/ 	.short	0x0010
        /*0054*/ 	.byte	0x00, 0xf0, 0x01, 0x01


	//----- nvinfo : EIATTR_KPARAM_INFO
	.align		4
.L_495:
        /*0058*/ 	.byte	0x04, 0x17
        /*005a*/ 	.short	(.L_497 - .L_496)
.L_496:
        /*005c*/ 	.word	0x00000000
        /*0060*/ 	.short	0x0000
        /*0062*/ 	.short	0x0000
        /*0064*/ 	.byte	0x00, 0xf5, 0x21, 0x00


	//----- nvinfo : EIATTR_SPARSE_MMA_MASK
	.align		4
.L_497:
        /*0068*/ 	.byte	0x03, 0x50
        /*006a*/ 	.short	0x0000


	//----- nvinfo : EIATTR_MAXREG_COUNT
	.align		4
        /*006c*/ 	.byte	0x03, 0x1b
        /*006e*/ 	.short	0x0080


	//----- nvinfo : EIATTR_NUM_BARRIERS
	.align		4
        /*0070*/ 	.byte	0x02, 0x4c
        /*0072*/ 	.byte	0x01
	.zero		1


	//----- nvinfo : EIATTR_MERCURY_ISA_VERSION
	.align		4
        /*0074*/ 	.byte	0x03, 0x5f
        /*0076*/ 	.short	0x0101


	//----- nvinfo : EIATTR_VRC_CTA_INIT_COUNT
	.align		4
        /*0078*/ 	.byte	0x02, 0x4a
	.zero		1
	.zero		1


	//----- nvinfo : EIATTR_EXIT_INSTR_OFFSETS
	.align		4
        /*007c*/ 	.byte	0x04, 0x1c
        /*007e*/ 	.short	(.L_499 - .L_498)


	//   ....[0]....
.L_498:
        /*0080*/ 	.word	0x000007f0


	//   ....[1]....
        /*0084*/ 	.word	0x000008f0


	//   ....[2]....
        /*0088*/ 	.word	0x00000910


	//----- nvinfo : EIATTR_MAX_THREADS
	.align		4
.L_499:
        /*008c*/ 	.byte	0x04, 0x05
        /*008e*/ 	.short	(.L_501 - .L_500)
.L_500:
        /*0090*/ 	.word	0x00000200
        /*0094*/ 	.word	0x00000001
        /*0098*/ 	.word	0x00000001


	//----- nvinfo : EIATTR_CRS_STACK_SIZE
	.align		4
.L_501:
        /*009c*/ 	.byte	0x04, 0x1e
        /*009e*/ 	.short	(.L_503 - .L_502)
.L_502:
        /*00a0*/ 	.word	0x00000000


	//----- nvinfo : EIATTR_CBANK_PARAM_SIZE
	.align		4
.L_503:
        /*00a4*/ 	.byte	0x03, 0x19
        /*00a6*/ 	.short	0x0068


	//----- nvinfo : EIATTR_PARAM_CBANK
	.align		4
        /*00a8*/ 	.byte	0x04, 0x0a
        /*00aa*/ 	.short	(.L_505 - .L_504)
	.align		4
.L_504:
        /*00ac*/ 	.word	index@(.nv.constant0._ZN4vllm26cross_device_reduce_1stageI6__halfLi4EEEvPNS_8RankDataENS_11RankSignalsEPNS_6SignalEPT_ii)
        /*00b0*/ 	.short	0x0380
        /*00b2*/ 	.short	0x0068


	//----- nvinfo : EIATTR_SW_WAR
	.align		4
.L_505:
        /*00b4*/ 	.byte	0x04, 0x36
        /*00b6*/ 	.short	(.L_507 - .L_506)
.L_506:
        /*00b8*/ 	.word	0x00000008
.L_507:


//--------------------- .nv.info._ZN4vllm26cross_device_reduce_2stageI6__halfLi2EEEvPNS_8RankDataENS_11RankSignalsEPNS_6SignalEPT_ii --------------------------
	.section	.nv.info._ZN4vllm26cross_device_reduce_2stageI6__halfLi2EEEvPNS_8RankDataENS_11RankSignalsEPNS_6SignalEPT_ii,"",@"SHT_CUDA_INFO"
	.sectionflags	@""
	.align	4


	//----- nvinfo : EIATTR_CUDA_API_VERSION
	.align		4
        /*0000*/ 	.byte	0x04, 0x37
        /*0002*/ 	.short	(.L_509 - .L_508)
.L_508:
        /*0004*/ 	.word	0x00000082


	//----- nvinfo : EIATTR_KPARAM_INFO
	.align		4
.L_509:
        /*0008*/ 	.byte	0x04, 0x17
        /*000a*/ 	.short	(.L_511 - .L_510)
.L_510:
        /*000c*/ 	.word	0x00000000
        /*0010*/ 	.short	0x0005
        /*0012*/ 	.short	0x0064
        /*0014*/ 	.byte	0x00, 0xf0, 0x11, 0x00


	//----- nvinfo : EIATTR_KPARAM_INFO
	.align		4
.L_511:
        /*0018*/ 	.byte	0x04, 0x17
        /*001a*/ 	.short	(.L_513 - .L_512)
.L_512:
        /*001c*/ 	.word	0x00000000
        /*0020*/ 	.short	0x0004
        /*0022*/ 	.short	0x0060
        /*0024*/ 	.byte	0x00, 0xf0, 0x11, 0x00


	//----- nvinfo : EIATTR_KPARAM_INFO
	.align		4
.L_513:
        /*0028*/ 	.byte	0x04, 0x17
        /*002a*/ 	.short	(.L_515 - .L_514)
.L_514:
        /*002c*/ 	.word	0x00000000
        /*0030*/ 	.short	0x0003
        /*0032*/ 	.short	0x0058
        /*0034*/ 	.byte	0x00, 0xf5, 0x21, 0x00


	//----- nvinfo : EIATTR_KPARAM_INFO
	.align		4
.L_515:
        /*0038*/ 	.byte	0x04, 0x17
        /*003a*/ 	.short	(.L_517 - .L_516)
.L_516:
        /*003c*/ 	.word	0x00000000
        /*0040*/ 	.short	0x0002
        /*0042*/ 	.short	0x0050
        /*0044*/ 	.byte	0x00, 0xf5, 0x21, 0x00


	//----- nvinfo : EIATTR_KPARAM_INFO
	.align		4
.L_517:
        /*0048*/ 	.byte	0x04, 0x17
        /*004a*/ 	.short	(.L_519 - .L_518)
.L_518:
        /*004c*/ 	.word	0x00000000
        /*0050*/ 	.short	0x0001
        /*0052*/ 	.short	0x0010
        /*0054*/ 	.byte	0x00, 0xf0, 0x01, 0x01


	//----- nvinfo : EIATTR_KPARAM_INFO
	.align		4
.L_519:
        /*0058*/ 	.byte	0x04, 0x17
        /*005a*/ 	.short	(.L_521 - .L_520)
.L_520:
        /*005c*/ 	.word	0x00000000
        /*0060*/ 	.short	0x0000
        /*0062*/ 	.short	0x0000
        /*0064*/ 	.byte	0x00, 0xf5, 0x21, 0x00


	//----- nvinfo : EIATTR_SPARSE_MMA_MASK
	.align		4
.L_521:
        /*0068*/ 	.byte	0x03, 0x50
        /*006a*/ 	.short	0x0000


	//----- nvinfo : EIATTR_MAXREG_COUNT
	.align		4
        /*006c*/ 	.byte	0x03, 0x1b
        /*006e*/ 	.short	0x0080


	//----- nvinfo : EIATTR_NUM_BARRIERS
	.align		4
        /*0070*/ 	.byte	0x02, 0x4c
        /*0072*/ 	.byte	0x01
	.zero		1


	//----- nvinfo : EIATTR_MERCURY_ISA_VERSION
	.align		4
        /*0074*/ 	.byte	0x03, 0x5f
        /*0076*/ 	.short	0x0101


	//----- nvinfo : EIATTR_VRC_CTA_INIT_COUNT
	.align		4
        /*0078*/ 	.byte	0x02, 0x4a
	.zero		1
	.zero		1


	//----- nvinfo : EIATTR_EXIT_INSTR_OFFSETS
	.align		4
        /*007c*/ 	.byte	0x04, 0x1c
        /*007e*/ 	.short	(.L_523 - .L_522)


	//   ....[0]....
.L_522:
        /*0080*/ 	.word	0x00001340


	//   ....[1]....
        /*0084*/ 	.word	0x00001640


	//   ....[2]....
        /*0088*/ 	.word	0x000018a0


	//----- nvinfo : EIATTR_MAX_THREADS
	.align		4
.L_523:
        /*008c*/ 	.byte	0x04, 0x05
        /*008e*/ 	.short	(.L_525 - .L_524)
.L_524:
        /*0090*/ 	.word	0x00000200
        /*0094*/ 	.word	0x00000001
        /*0098*/ 	.word	0x00000001


	//----- nvinfo : EIATTR_CRS_STACK_SIZE
	.align		4
.L_525:
        /*009c*/ 	.byte	0x04, 0x1e
        /*009e*/ 	.short	(.L_527 - .L_526)
.L_526:
        /*00a0*/ 	.word	0x00000000


	//----- nvinfo : EIATTR_CBANK_PARAM_SIZE
	.align		4
.L_527:
        /*00a4*/ 	.byte	0x03, 0x19
        /*00a6*/ 	.short	0x0068


	//----- nvinfo : EIATTR_PARAM_CBANK
	.align		4
        /*00a8*/ 	.byte	0x04, 0x0a
        /*00aa*/ 	.short	(.L_529 - .L_528)
	.align		4
.L_528:
        /*00ac*/ 	.word	index@(.nv.constant0._ZN4vllm26cross_device_reduce_2stageI6__halfLi2EEEvPNS_8RankDataENS_11RankSignalsEPNS_6SignalEPT_ii)
        /*00b0*/ 	.short	0x0380
        /*00b2*/ 	.short	0x0068


	//----- nvinfo : EIATTR_SW_WAR
	.align		4
.L_529:
        /*00b4*/ 	.byte	0x04, 0x36
        /*00b6*/ 	.short	(.L_531 - .L_530)
.L_530:
        /*00b8*/ 	.word	0x00000008
.L_531:


//--------------------- .nv.info._ZN4vllm26cross_device_reduce_1stageI6__halfLi2EEEvPNS_8RankDataENS_11RankSignalsEPNS_6SignalEPT_ii --------------------------
	.section	.nv.info._ZN4vllm26cross_device_reduce_1stageI6__halfLi2EEEvPNS_8RankDataENS_11RankSignalsEPNS_6SignalEPT_ii,"",@"SHT_CUDA_INFO"
	.sectionflags	@""
	.align	4


	//----- nvinfo : EIATTR_CUDA_API_VERSION
	.align		4
        /*0000*/ 	.byte	0x04, 0x37
        /*0002*/ 	.short	(.L_533 - .L_532)
.L_532:
        /*0004*/ 	.word	0x00000082


	//----- nvinfo : EIATTR_KPARAM_INFO
	.align		4
.L_533:
        /*0008*/ 	.byte	0x04, 0x17
        /*000a*/ 	.short	(.L_535 - .L_534)
.L_534:
        /*000c*/ 	.word	0x00000000
        /*0010*/ 	.short	0x0005
        /*0012*/ 	.short	0x0064
        /*0014*/ 	.byte	0x00, 0xf0, 0x11, 0x00


	//----- nvinfo : EIATTR_KPARAM_INFO
	.align		4
.L_535:
        /*0018*/ 	.byte	0x04, 0x17
        /*001a*/ 	.short	(.L_537 - .L_536)
.L_536:
        /*001c*/ 	.word	0x00000000
        /*0020*/ 	.short	0x0004
        /*0022*/ 	.short	0x0060
        /*0024*/ 	.byte	0x00, 0xf0, 0x11, 0x00


	//----- nvinfo : EIATTR_KPARAM_INFO
	.align		4
.L_537:
        /*0028*/ 	.byte	0x04, 0x17
        /*002a*/ 	.short	(.L_539 - .L_538)
.L_538:
        /*002c*/ 	.word	0x00000000
        /*0030*/ 	.short	0x0003
        /*0032*/ 	.short	0x0058
        /*0034*/ 	.byte	0x00, 0xf5, 0x21, 0x00


	//----- nvinfo : EIATTR_KPARAM_INFO
	.align		4
.L_539:
        /*0038*/ 	.byte	0x04, 0x17
        /*003a*/ 	.short	(.L_541 - .L_540)
.L_540:
        /*003c*/ 	.word	0x00000000
        /*0040*/ 	.short	0x0002
        /*0042*/ 	.short	0x0050
        /*0044*/ 	.byte	0x00, 0xf5, 0x21, 0x00


	//----- nvinfo : EIATTR_KPARAM_INFO
	.align		4
.L_541:
        /*0048*/ 	.byte	0x04, 0x17
        /*004a*/ 	.short	(.L_543 - .L_542)
.L_542:
        /*004c*/ 	.word	0x00000000
        /*0050*/ 	.short	0x0001
        /*0052*/ 	.short	0x0010
        /*0054*/ 	.byte	0x00, 0xf0, 0x01, 0x01


	//----- nvinfo : EIATTR_KPARAM_INFO
	.align		4
.L_543:
        /*0058*/ 	.byte	0x04, 0x17
        /*005a*/ 	.short	(.L_545 - .L_544)
.L_544:
        /*005c*/ 	.word	0x00000000
        /*0060*/ 	.short	0x0000
        /*0062*/ 	.short	0x0000
        /*0064*/ 	.byte	0x00, 0xf5, 0x21, 0x00


	//----- nvinfo : EIATTR_SPARSE_MMA_MASK
	.align		4
.L_545:
        /*0068*/ 	.byte	0x03, 0x50
        /*006a*/ 	.short	0x0000


	//----- nvinfo : EIATTR_MAXREG_COUNT
	.align		4
        /*006c*/ 	.byte	0x03, 0x1b
        /*006e*/ 	.short	0x0080


	//----- nvinfo : EIATTR_NUM_BARRIERS
	.align		4
        /*0070*/ 	.byte	0x02, 0x4c
        /*0072*/ 	.byte	0x01
	.zero		1


	//----- nvinfo : EIATTR_MERCURY_ISA_VERSION
	.align		4
        /*0074*/ 	.byte	0x03, 0x5f
        /*0076*/ 	.short	0x0101


	//----- nvinfo : EIATTR_VRC_CTA_INIT_COUNT
	.align		4
        /*0078*/ 	.byte	0x02, 0x4a
	.zero		1
	.zero		1


	//----- nvinfo : EIATTR_EXIT_INSTR_OFFSETS
	.align		4
        /*007c*/ 	.byte	0x04, 0x1c
        /*007e*/ 	.short	(.L_547 - .L_546)


	//   ....[0]....
.L_546:
        /*0080*/ 	.word	0x000005a0


	//   ....[1]....
        /*0084*/ 	.word	0x000006a0


	//   ....[2]....
        /*0088*/ 	.word	0x000006c0


	//----- nvinfo : EIATTR_MAX_THREADS
	.align		4
.L_547:
        /*008c*/ 	.byte	0x04, 0x05
        /*008e*/ 	.short	(.L_549 - .L_548)
.L_548:
        /*0090*/ 	.word	0x00000200
        /*0094*/ 	.word	0x00000001
        /*0098*/ 	.word	0x00000001


	//----- nvinfo : EIATTR_CRS_STACK_SIZE
	.align		4
.L_549:
        /*009c*/ 	.byte	0x04, 0x1e
        /*009e*/ 	.short	(.L_551 - .L_550)
.L_550:
        /*00a0*/ 	.word	0x00000000


	//----- nvinfo : EIATTR_CBANK_PARAM_SIZE
	.align		4
.L_551:
        /*00a4*/ 	.byte	0x03, 0x19
        /*00a6*/ 	.short	0x0068


	//----- nvinfo : EIATTR_PARAM_CBANK
	.align		4
        /*00a8*/ 	.byte	0x04, 0x0a
        /*00aa*/ 	.short	(.L_553 - .L_552)
	.align		4
.L_552:
        /*00ac*/ 	.word	index@(.nv.constant0._ZN4vllm26cross_device_reduce_1stageI6__halfLi2EEEvPNS_8RankDataENS_11RankSignalsEPNS_6SignalEPT_ii)
        /*00b0*/ 	.short	0x0380
        /*00b2*/ 	.short	0x0068


	//----- nvinfo : EIATTR_SW_WAR
	.align		4
.L_553:
        /*00b4*/ 	.byte	0x04, 0x36
        /*00b6*/ 	.short	(.L_555 - .L_554)
.L_554:
        /*00b8*/ 	.word	0x00000008
.L_555:


//--------------------- .nv.info._ZN4vllm26cross_device_reduce_2stageIfLi8EEEvPNS_8RankDataENS_11RankSignalsEPNS_6SignalEPT_ii --------------------------
	.section	.nv.info._ZN4vllm26cross_device_reduce_2stageIfLi8EEEvPNS_8RankDataENS_11RankSignalsEPNS_6SignalEPT_ii,"",@"SHT_CUDA_INFO"
	.sectionflags	@""
	.align	4


	//----- nvinfo : EIATTR_CUDA_API_VERSION
	.align		4
        /*0000*/ 	.byte	0x04, 0x37
        /*0002*/ 	.short	(.L_557 - .L_556)
.L_556:
        /*0004*/ 	.word	0x00000082


	//----- nvinfo : EIATTR_KPARAM_INFO
	.align		4
.L_557:
        /*0008*/ 	.byte	0x04, 0x17
        /*000a*/ 	.short	(.L_559 - .L_558)
.L_558:
        /*000c*/ 	.word	0x00000000
        /*0010*/ 	.short	0x0005
        /*0012*/ 	.short	0x0064
        /*0014*/ 	.byte	0x00, 0xf0, 0x11, 0x00


	//----- nvinfo : EIATTR_KPARAM_INFO
	.align		4
.L_559:
        /*0018*/ 	.byte	0x04, 0x17
        /*001a*/ 	.short	(.L_561 - .L_560)
.L_560:
        /*001c*/ 	.word	0x00000000
        /*0020*/ 	.short	0x0004
        /*0022*/ 	.short	0x0060
        /*0024*/ 	.byte	0x00, 0xf0, 0x11, 0x00


	//----- nvinfo : EIATTR_KPARAM_INFO
	.align		4
.L_561:
        /*0028*/ 	.byte	0x04, 0x17
        /*002a*/ 	.short	(.L_563 - .L_562)
.L_562:
        /*002c*/ 	.word	0x00000000
        /*0030*/ 	.short	0x0003
        /*0032*/ 	.short	0x0058
        /*0034*/ 	.byte	0x00, 0xf5, 0x21, 0x00


	//----- nvinfo : EIATTR_KPARAM_INFO
	.align		4
.L_563:
        /*0038*/ 	.byte	0x04, 0x17
        /*003a*/ 	.short	(.L_565 - .L_564)
.L_564:
        /*003c*/ 	.word	0x00000000
        /*0040*/ 	.short	0x0002
        /*0042*/ 	.short	0x0050
        /*0044*/ 	.byte	0x00, 0xf5, 0x21, 0x00


	//----- nvinfo : EIATTR_KPARAM_INFO
	.align		4
.L_565:
        /*0048*/ 	.byte	0x04, 0x17
        /*004a*/ 	.short	(.L_567 - .L_566)
.L_566:
        /*004c*/ 	.word	0x00000000
        /*0050*/ 	.short	0x0001
        /*0052*/ 	.short	0x0010
        /*0054*/ 	.byte	0x00, 0xf0, 0x01, 0x01


	//----- nvinfo : EIATTR_KPARAM_INFO
	.align		4
.L_567:
        /*0058*/ 	.byte	0x04, 0x17
        /*005a*/ 	.short	(.L_569 - .L_568)
.L_568:
        /*005c*/ 	.word	0x00000000
        /*0060*/ 	.short	0x0000
        /*0062*/ 	.short	0x0000
        /*0064*/ 	.byte	0x00, 0xf5, 0x21, 0x00


	//----- nvinfo : EIATTR_SPARSE_MMA_MASK
	.align		4
.L_569:
        /*0068*/ 	.byte	0x03, 0x50
        /*006a*/ 	.short	0x0000


	//----- nvinfo : EIATTR_MAXREG_COUNT
	.align		4
        /*006c*/ 	.byte	0x03, 0x1b
        /*006e*/ 	.short	0x0080


	//----- nvinfo : EIATTR_NUM_BARRIERS
	.align		4
        /*0070*/ 	.byte	0x02, 0x4c
        /*0072*/ 	.byte	0x01
	.zero		1


	//----- nvinfo : EIATTR_MERCURY_ISA_VERSION
	.align		4
        /*0074*/ 	.byte	0x03, 0x5f
        /*0076*/ 	.short	0x0101


	//----- nvinfo : EIATTR_VRC_CTA_INIT_COUNT
	.align		4
        /*0078*/ 	.byte	0x02, 0x4a
	.zero		1
	.zero		1


	//----- nvinfo : EIATTR_EXIT_INSTR_OFFSETS
	.align		4
        /*007c*/ 	.byte	0x04, 0x1c
        /*007e*/ 	.short	(.L_571 - .L_570)


	//   ....[0]....
.L_570:
        /*0080*/ 	.word	0x00001450


	//   ....[1]....
        /*0084*/ 	.word	0x00001910


	//----- nvinfo : EIATTR_MAX_THREADS
	.align		4
.L_571:
        /*0088*/ 	.byte	0x04, 0x05
        /*008a*/ 	.short	(.L_573 - .L_572)
.L_572:
        /*008c*/ 	.word	0x00000200
        /*0090*/ 	.word	0x00000001
        /*0094*/ 	.word	0x00000001


	//----- nvinfo : EIATTR_CRS_STACK_SIZE
	.align		4
.L_573:
        /*0098*/ 	.byte	0x04, 0x1e
        /*009a*/ 	.short	(.L_575 - .L_574)
.L_574:
        /*009c*/ 	.word	0x00000000


	//----- nvinfo : EIATTR_CBANK_PARAM_SIZE
	.align		4
.L_575:
        /*00a0*/ 	.byte	0x03, 0x19
        /*00a2*/ 	.short	0x0068


	//----- nvinfo : EIATTR_PARAM_CBANK
	.align		4
        /*00a4*/ 	.byte	0x04, 0x0a
        /*00a6*/ 	.short	(.L_577 - .L_576)
	.align		4
.L_576:
        /*00a8*/ 	.word	index@(.nv.constant0._ZN4vllm26cross_device_reduce_2stageIfLi8EEEvPNS_8RankDataENS_11RankSignalsEPNS_6SignalEPT_ii)
        /*00ac*/ 	.short	0x0380
        /*00ae*/ 	.short	0x0068


	//----- nvinfo : EIATTR_SW_WAR
	.align		4
.L_577:
        /*00b0*/ 	.byte	0x04, 0x36
        /*00b2*/ 	.short	(.L_579 - .L_578)
.L_578:
        /*00b4*/ 	.word	0x00000008
.L_579:


//--------------------- .nv.info._ZN4vllm26cross_device_reduce_1stageIfLi8EEEvPNS_8RankDataENS_11RankSignalsEPNS_6SignalEPT_ii --------------------------
	.section	.nv.info._ZN4vllm26cross_device_reduce_1stageIfLi8EEEvPNS_8RankDataENS_11RankSignalsEPNS_6SignalEPT_ii,"",@"SHT_CUDA_INFO"
	.sectionflags	@""
	.align	4


	//----- nvinfo : EIATTR_CUDA_API_VERSION
	.align		4
        /*0000*/ 	.byte	0x04, 0x37
        /*0002*/ 	.short	(.L_581 - .L_580)
.L_580:
        /*0004*/ 	.word	0x00000082


	//----- nvinfo : EIATTR_KPARAM_INFO
	.align		4
.L_581:
        /*0008*/ 	.byte	0x04, 0x17
        /*000a*/ 	.short	(.L_583 - .L_582)
.L_582:
        /*000c*/ 	.word	0x00000000
        /*0010*/ 	.short	0x0005
        /*0012*/ 	.short	0x0064
        /*0014*/ 	.byte	0x00, 0xf0, 0x11, 0x00


	//----- nvinfo : EIATTR_KPARAM_INFO
	.align		4
.L_583:
        /*0018*/ 	.byte	0x04, 0x17
        /*001a*/ 	.short	(.L_585 - .L_584)
.L_584:
        /*001c*/ 	.word	0x00000000
        /*0020*/ 	.short	0x0004
        /*0022*/ 	.short	0x0060
        /*0024*/ 	.byte	0x00, 0xf0, 0x11, 0x00


	//----- nvinfo : EIATTR_KPARAM_INFO
	.align		4
.L_585:
        /*0028*/ 	.byte	0x04, 0x17
        /*002a*/ 	.short	(.L_587 - .L_586)
.L_586:
        /*002c*/ 	.word	0x00000000
        /*0030*/ 	.short	0x0003
        /*0032*/ 	.short	0x0058
        /*0034*/ 	.byte	0x00, 0xf5, 0x21, 0x00


	//----- nvinfo : EIATTR_KPARAM_INFO
	.align		4
.L_587:
        /*0038*/ 	.byte	0x04, 0x17
        /*003a*/ 	.short	(.L_589 - .L_588)
.L_588:
        /*003c*/ 	.word	0x00000000
        /*0040*/ 	.short	0x0002
        /*0042*/ 	.short	0x0050
        /*0044*/ 	.byte	0x00, 0xf5, 0x21, 0x00


	//----- nvinfo : EIATTR_KPARAM_INFO
	.align		4
.L_589:
        /*0048*/ 	.byte	0x04, 0x17
        /*004a*/ 	.short	(.L_591 - .L_590)
.L_590:
        /*004c*/ 	.word	0x00000000
        /*0050*/ 	.short	0x0001
        /*0052*/ 	.short	0x0010
        /*0054*/ 	.byte	0x00, 0xf0, 0x01, 0x01


	//----- nvinfo : EIATTR_KPARAM_INFO
	.align		4
.L_591:
        /*0058*/ 	.byte	0x04, 0x17
        /*005a*/ 	.short	(.L_593 - .L_592)
.L_592:
        /*005c*/ 	.word	0x00000000
        /*0060*/ 	.short	0x0000
        /*0062*/ 	.short	0x0000
        /*0064*/ 	.byte	0x00, 0xf5, 0x21, 0x00


	//----- nvinfo : EIATTR_SPARSE_MMA_MASK
	.align		4
.L_593:
        /*0068*/ 	.byte	0x03, 0x50
        /*006a*/ 	.short	0x0000


	//----- nvinfo : EIATTR_MAXREG_COUNT
	.align		4
        /*006c*/ 	.byte	0x03, 0x1b
        /*006e*/ 	.short	0x0080


	//----- nvinfo : EIATTR_NUM_BARRIERS
	.align		4
        /*0070*/ 	.byte	0x02, 0x4c
        /*0072*/ 	.byte	0x01
	.zero		1


	//----- nvinfo : EIATTR_MERCURY_ISA_VERSION
	.align		4
        /*0074*/ 	.byte	0x03, 0x5f
        /*0076*/ 	.short	0x0101


	//----- nvinfo : EIATTR_VRC_CTA_INIT_COUNT
	.align		4
        /*0078*/ 	.byte	0x02, 0x4a
	.zero		1
	.zero		1


	//----- nvinfo : EIATTR_EXIT_INSTR_OFFSETS
	.align		4
        /*007c*/ 	.byte	0x04, 0x1c
        /*007e*/ 	.short	(.L_595 - .L_594)


	//   ....[0]....
.L_594:
        /*0080*/ 	.word	0x00000690


	//   ....[1]....
        /*0084*/ 	.word	0x00000790


	//   ....[2]....
        /*0088*/ 	.word	0x000007b0


	//----- nvinfo : EIATTR_MAX_THREADS
	.align		4
.L_595:
        /*008c*/ 	.byte	0x04, 0x05
        /*008e*/ 	.short	(.L_597 - .L_596)
.L_596:
        /*0090*/ 	.word	0x00000200
        /*0094*/ 	.word	0x00000001
        /*0098*/ 	.word	0x00000001


	//----- nvinfo : EIATTR_CRS_STACK_SIZE
	.align		4
.L_597:
        /*009c*/ 	.byte	0x04, 0x1e
        /*009e*/ 	.short	(.L_599 - .L_598)
.L_598:
        /*00a0*/ 	.word	0x00000000


	//----- nvinfo : EIATTR_CBANK_PARAM_SIZE
	.align		4
.L_599:
        /*00a4*/ 	.byte	0x03, 0x19
        /*00a6*/ 	.short	0x0068


	//----- nvinfo : EIATTR_PARAM_CBANK
	.align		4
        /*00a8*/ 	.byte	0x04, 0x0a
        /*00aa*/ 	.short	(.L_601 - .L_600)
	.align		4
.L_600:
        /*00ac*/ 	.word	index@(.nv.constant0._ZN4vllm26cross_device_reduce_1stageIfLi8EEEvPNS_8RankDataENS_11RankSignalsEPNS_6SignalEPT_ii)
        /*00b0*/ 	.short	0x0380
        /*00b2*/ 	.short	0x0068


	//----- nvinfo : EIATTR_SW_WAR
	.align		4
.L_601:
        /*00b4*/ 	.byte	0x04, 0x36
        /*00b6*/ 	.short	(.L_603 - .L_602)
.L_602:
        /*00b8*/ 	.word	0x00000008
.L_603:


//--------------------- .nv.info._ZN4vllm26cross_device_reduce_2stageIfLi6EEEvPNS_8RankDataENS_11RankSignalsEPNS_6SignalEPT_ii --------------------------
	.section	.nv.info._ZN4vllm26cross_device_reduce_2stageIfLi6EEEvPNS_8RankDataENS_11RankSignalsEPNS_6SignalEPT_ii,"",@"SHT_CUDA_INFO"
	.sectionflags	@""
	.align	4


	//----- nvinfo : EIATTR_CUDA_API_VERSION
	.align		4
        /*0000*/ 	.byte	0x04, 0x37
        /*0002*/ 	.short	(.L_605 - .L_604)
.L_604:
        /*0004*/ 	.word	0x00000082


	//----- nvinfo : EIATTR_KPARAM_INFO
	.align		4
.L_605:
        /*0008*/ 	.byte	0x04, 0x17
        /*000a*/ 	.short	(.L_607 - .L_606)
.L_606:
        /*000c*/ 	.word	0x00000000
        /*0010*/ 	.short	0x0005
        /*0012*/ 	.short	0x0064
        /*0014*/ 	.byte	0x00, 0xf0, 0x11, 0x00


	//----- nvinfo : EIATTR_KPARAM_INFO
	.align		4
.L_607:
        /*0018*/ 	.byte	0x04, 0x17
        /*001a*/ 	.short	(.L_609 - .L_608)
.L_608:
        /*001c*/ 	.word	0x00000000
        /*0020*/ 	.short	0x0004
        /*0022*/ 	.short	0x0060
        /*0024*/ 	.byte	0x00, 0xf0, 0x11, 0x00


	//----- nvinfo : EIATTR_KPARAM_INFO
	.align		4
.L_609:
        /*0028*/ 	.byte	0x04, 0x17
        /*002a*/ 	.short	(.L_611 - .L_610)
.L_610:
        /*002c*/ 	.word	0x00000000
        /*0030*/ 	.short	0x0003
        /*0032*/ 	.short	0x0058
        /*0034*/ 	.byte	0x00, 0xf5, 0x21, 0x00


	//----- nvinfo : EIATTR_KPARAM_INFO
	.align		4
.L_611:
        /*0038*/ 	.byte	0x04, 0x17
        /*003a*/ 	.short	(.L_613 - .L_612)
.L_612:
        /*003c*/ 	.word	0x00000000
        /*0040*/ 	.short	0x0002
        /*0042*/ 	.short	0x0050
        /*0044*/ 	.byte	0x00, 0xf5, 0x21, 0x00


	//----- nvinfo : EIATTR_KPARAM_INFO
	.align		4
.L_613:
        /*0048*/ 	.byte	0x04, 0x17
        /*004a*/ 	.short	(.L_615 - .L_614)
.L_614:
        /*004c*/ 	.word	0x00000000
        /*0050*/ 	.short	0x0001
        /*0052*/ 	.short	0x0010
        /*0054*/ 	.byte	0x00, 0xf0, 0x01, 0x01


	//----- nvinfo : EIATTR_KPARAM_INFO
	.align		4
.L_615:
        /*0058*/ 	.byte	0x04, 0x17
        /*005a*/ 	.short	(.L_617 - .L_616)
.L_616:
        /*005c*/ 	.word	0x00000000
        /*0060*/ 	.short	0x0000
        /*0062*/ 	.short	0x0000
        /*0064*/ 	.byte	0x00, 0xf5, 0x21, 0x00


	//----- nvinfo : EIATTR_SPARSE_MMA_MASK
	.align		4
.L_617:
        /*0068*/ 	.byte	0x03, 0x50
        /*006a*/ 	.short	0x0000


	//----- nvinfo : EIATTR_MAXREG_COUNT
	.align		4
        /*006c*/ 	.byte	0x03, 0x1b
        /*006e*/ 	.short	0x0080


	//----- nvinfo : EIATTR_NUM_BARRIERS
	.align		4
        /*0070*/ 	.byte	0x02, 0x4c
        /*0072*/ 	.byte	0x01
	.zero		1


	//----- nvinfo : EIATTR_MERCURY_ISA_VERSION
	.align		4
        /*0074*/ 	.byte	0x03, 0x5f
        /*0076*/ 	.short	0x0101


	//----- nvinfo : EIATTR_VRC_CTA_INIT_COUNT
	.align		4
        /*0078*/ 	.byte	0x02, 0x4a
	.zero		1
	.zero		1


	//----- nvinfo : EIATTR_EXIT_INSTR_OFFSETS
	.align		4
        /*007c*/ 	.byte	0x04, 0x1c
        /*007e*/ 	.short	(.L_619 - .L_618)


	//   ....[0]....
.L_618:
        /*0080*/ 	.word	0x00001080


	//   ....[1]....
        /*0084*/ 	.word	0x00001420


	//----- nvinfo : EIATTR_MAX_THREADS
	.align		4
.L_619:
        /*0088*/ 	.byte	0x04, 0x05
        /*008a*/ 	.short	(.L_621 - .L_620)
.L_620:
        /*008c*/ 	.word	0x00000200
        /*0090*/ 	.word	0x00000001
        /*0094*/ 	.word	0x00000001


	//----- nvinfo : EIATTR_CRS_STACK_SIZE
	.align		4
.L_621:
        /*0098*/ 	.byte	0x04, 0x1e
        /*009a*/ 	.short	(.L_623 - .L_622)
.L_622:
        /*009c*/ 	.word	0x00000000


	//----- nvinfo : EIATTR_CBANK_PARAM_SIZE
	.align		4
.L_623:
        /*00a0*/ 	.byte	0x03, 0x19
        /*00a2*/ 	.short	0x0068


	//----- nvinfo : EIATTR_PARAM_CBANK
	.align		4
        /*00a4*/ 	.byte	0x04, 0x0a
        /*00a6*/ 	.short	(.L_625 - .L_624)
	.align		4
.L_624:
        /*00a8*/ 	.word	index@(.nv.constant0._ZN4vllm26cross_device_reduce_2stageIfLi6EEEvPNS_8RankDataENS_11RankSignalsEPNS_6SignalEPT_ii)
        /*00ac*/ 	.short	0x0380
        /*00ae*/ 	.short	0x0068


	//----- nvinfo : EIATTR_SW_WAR
	.align		4
.L_625:
        /*00b0*/ 	.byte	0x04, 0x36
        /*00b2*/ 	.short	(.L_627 - .L_626)
.L_626:
        /*00b4*/ 	.word	0x00000008
.L_627:


//--------------------- .nv.info._ZN4vllm26cross_device_reduce_1stageIfLi6EEEvPNS_8RankDataENS_11RankSignalsEPNS_6SignalEPT_ii --------------------------
	.section	.nv.info._ZN4vllm26cross_device_reduce_1stageIfLi6EEEvPNS_8RankDataENS_11RankSignalsEPNS_6SignalEPT_ii,"",@"SHT_CUDA_INFO"
	.sectionflags	@""
	.align	4


	//----- nvinfo : EIATTR_CUDA_API_VERSION
	.align		4
        /*0000*/ 	.byte	0x04, 0x37
        /*0002*/ 	.short	(.L_629 - .L_628)
.L_628:
        /*0004*/ 	.word	0x00000082


	//----- nvinfo : EIATTR_KPARAM_INFO
	.align		4
.L_629:
        /*0008*/ 	.byte	0x04, 0x17
        /*000a*/ 	.short	(.L_631 - .L_630)
.L_630:
        /*000c*/ 	.word	0x00000000
        /*0010*/ 	.short	0x0005
        /*0012*/ 	.short	0x0064
        /*0014*/ 	.byte	0x00, 0xf0, 0x11, 0x00


	//----- nvinfo : EIATTR_KPARAM_INFO
	.align		4
.L_631:
        /*0018*/ 	.byte	0x04, 0x17
        /*001a*/ 	.short	(.L_633 - .L_632)
.L_632:
        /*001c*/ 	.word	0x00000000
        /*0020*/ 	.short	0x0004
        /*0022*/ 	.short	0x0060
        /*0024*/ 	.byte	0x00, 0xf0, 0x11, 0x00


	//----- nvinfo : EIATTR_KPARAM_INFO
	.align		4
.L_633:
        /*0028*/ 	.byte	0x04, 0x17
        /*002a*/ 	.short	(.L_635 - .L_634)
.L_634:
        /*002c*/ 	.word	0x00000000
        /*0030*/ 	.short	0x0003
        /*0032*/ 	.short	0x0058
        /*0034*/ 	.byte	0x00, 0xf5, 0x21, 0x00


	//----- nvinfo : EIATTR_KPARAM_INFO
	.align		4
.L_635:
        /*0038*/ 	.byte	0x04, 0x17
        /*003a*/ 	.short	(.L_637 - .L_636)
.L_636:
        /*003c*/ 	.word	0x00000000
        /*0040*/ 	.short	0x0002
        /*0042*/ 	.short	0x0050
        /*0044*/ 	.byte	0x00, 0xf5, 0x21, 0x00


	//----- nvinfo : EIATTR_KPARAM_INFO
	.align		4
.L_637:
        /*0048*/ 	.byte	0x04, 0x17
        /*004a*/ 	.short	(.L_639 - .L_638)
.L_638:
        /*004c*/ 	.word	0x00000000
        /*0050*/ 	.short	0x0001
        /*0052*/ 	.short	0x0010
        /*0054*/ 	.byte	0x00, 0xf0, 0x01, 0x01


	//----- nvinfo : EIATTR_KPARAM_INFO
	.align		4
.L_639:
        /*0058*/ 	.byte	0x04, 0x17
        /*005a*/ 	.short	(.L_641 - .L_640)
.L_640:
        /*005c*/ 	.word	0x00000000
        /*0060*/ 	.short	0x0000
        /*0062*/ 	.short	0x0000
        /*0064*/ 	.byte	0x00, 0xf5, 0x21, 0x00


	//----- nvinfo : EIATTR_SPARSE_MMA_MASK
	.align		4
.L_641:
        /*0068*/ 	.byte	0x03, 0x50
        /*006a*/ 	.short	0x0000


	//----- nvinfo : EIATTR_MAXREG_COUNT
	.align		4
        /*006c*/ 	.byte	0x03, 0x1b
        /*006e*/ 	.short	0x0080


	//----- nvinfo : EIATTR_NUM_BARRIERS
	.align		4
        /*0070*/ 	.byte	0x02, 0x4c
        /*0072*/ 	.byte	0x01
	.zero		1


	//----- nvinfo : EIATTR_MERCURY_ISA_VERSION
	.align		4
        /*0074*/ 	.byte	0x03, 0x5f
        /*0076*/ 	.short	0x0101


	//----- nvinfo : EIATTR_VRC_CTA_INIT_COUNT
	.align		4
        /*0078*/ 	.byte	0x02, 0x4a
	.zero		1
	.zero		1


	//----- nvinfo : EIATTR_EXIT_INSTR_OFFSETS
	.align		4
        /*007c*/ 	.byte	0x04, 0x1c
        /*007e*/ 	.short	(.L_643 - .L_642)


	//   ....[0]....
.L_642:
        /*0080*/ 	.word	0x000005c0


	//   ....[1]....
        /*0084*/ 	.word	0x000006c0


	//   ....[2]....
        /*0088*/ 	.word	0x000006e0


	//----- nvinfo : EIATTR_MAX_THREADS
	.align		4
.L_643:
        /*008c*/ 	.byte	0x04, 0x05
        /*008e*/ 	.short	(.L_645 - .L_644)
.L_644:
        /*0090*/ 	.word	0x00000200
        /*0094*/ 	.word	0x00000001
        /*0098*/ 	.word	0x00000001


	//----- nvinfo : EIATTR_CRS_STACK_SIZE
	.align		4
.L_645:
        /*009c*/ 	.byte	0x04, 0x1e
        /*009e*/ 	.short	(.L_647 - .L_646)
.L_646:
        /*00a0*/ 	.word	0x00000000


	//----- nvinfo : EIATTR_CBANK_PARAM_SIZE
	.align		4
.L_647:
        /*00a4*/ 	.byte	0x03, 0x19
        /*00a6*/ 	.short	0x0068


	//----- nvinfo : EIATTR_PARAM_CBANK
	.align		4
        /*00a8*/ 	.byte	0x04, 0x0a
        /*00aa*/ 	.short	(.L_649 - .L_648)
	.align		4
.L_648:
        /*00ac*/ 	.word	index@(.nv.constant0._ZN4vllm26cross_device_reduce_1stageIfLi6EEEvPNS_8RankDataENS_11RankSignalsEPNS_6SignalEPT_ii)
        /*00b0*/ 	.short	0x0380
        /*00b2*/ 	.short	0x0068


	//----- nvinfo : EIATTR_SW_WAR
	.align		4
.L_649:
        /*00b4*/ 	.byte	0x04, 0x36
        /*00b6*/ 	.short	(.L_651 - .L_650)
.L_650:
        /*00b8*/ 	.word	0x00000008
.L_651:


//--------------------- .nv.info._ZN4vllm26cross_device_reduce_2stageIfLi4EEEvPNS_8RankDataENS_11RankSignalsEPNS_6SignalEPT_ii --------------------------
	.section	.nv.info._ZN4vllm26cross_device_reduce_2stageIfLi4EEEvPNS_8RankDataENS_11RankSignalsEPNS_6SignalEPT_ii,"",@"SHT_CUDA_INFO"
	.sectionflags	@""
	.align	4


	//----- nvinfo : EIATTR_CUDA_API_VERSION
	.align		4
        /*0000*/ 	.byte	0x04, 0x37
        /*0002*/ 	.short	(.L_653 - .L_652)
.L_652:
        /*0004*/ 	.word	0x00000082


	//----- nvinfo : EIATTR_KPARAM_INFO
	.align		4
.L_653:
        /*0008*/ 	.byte	0x04, 0x17
        /*000a*/ 	.short	(.L_655 - .L_654)
.L_654:
        /*000c*/ 	.word	0x00000000
        /*0010*/ 	.short	0x0005
        /*0012*/ 	.short	0x0064
        /*0014*/ 	.byte	0x00, 0xf0, 0x11, 0x00


	//----- nvinfo : EIATTR_KPARAM_INFO
	.align		4
.L_655:
        /*0018*/ 	.byte	0x04, 0x17
        /*001a*/ 	.short	(.L_657 - .L_656)
.L_656:
        /*001c*/ 	.word	0x00000000
        /*0020*/ 	.short	0x0004
        /*0022*/ 	.short	0x0060
        /*0024*/ 	.byte	0x00, 0xf0, 0x11, 0x00


	//----- nvinfo : EIATTR_KPARAM_INFO
	.align		4
.L_657:
        /*0028*/ 	.byte	0x04, 0x17
        /*002a*/ 	.short	(.L_659 - .L_658)
.L_658:
        /*002c*/ 	.word	0x00000000
        /*0030*/ 	.short	0x0003
        /*0032*/ 	.short	0x0058
        /*0034*/ 	.byte	0x00, 0xf5, 0x21, 0x00


	//----- nvinfo : EIATTR_KPARAM_INFO
	.align		4
.L_659:
        /*0038*/ 	.byte	0x04, 0x17
        /*003a*/ 	.short	(.L_661 - .L_660)
.L_660:
        /*003c*/ 	.word	0x00000000
        /*0040*/ 	.short	0x0002
        /*0042*/ 	.short	0x0050
        /*0044*/ 	.byte	0x00, 0xf5, 0x21, 0x00


	//----- nvinfo : EIATTR_KPARAM_INFO
	.align		4
.L_661:
        /*0048*/ 	.byte	0x04, 0x17
        /*004a*/ 	.short	(.L_663 - .L_662)
.L_662:
        /*004c*/ 	.word	0x00000000
        /*0050*/ 	.short	0x0001
        /*0052*/ 	.short	0x0010
        /*0054*/ 	.byte	0x00, 0xf0, 0x01, 0x01


	//----- nvinfo : EIATTR_KPARAM_INFO
	.align		4
.L_663:
        /*0058*/ 	.byte	0x04, 0x17
        /*005a*/ 	.short	(.L_665 - .L_664)
.L_664:
        /*005c*/ 	.word	0x00000000
        /*0060*/ 	.short	0x0000
        /*0062*/ 	.short	0x0000
        /*0064*/ 	.byte	0x00, 0xf5, 0x21, 0x00


	//----- nvinfo : EIATTR_SPARSE_MMA_MASK
	.align		4
.L_665:
        /*0068*/ 	.byte	0x03, 0x50
        /*006a*/ 	.short	0x0000


	//----- nvinfo : EIATTR_MAXREG_COUNT
	.align		4
        /*006c*/ 	.byte	0x03, 0x1b
        /*006e*/ 	.short	0x0080


	//----- nvinfo : EIATTR_NUM_BARRIERS
	.align		4
        /*0070*/ 	.byte	0x02, 0x4c
        /*0072*/ 	.byte	0x01
	.zero		1


	//----- nvinfo : EIATTR_MERCURY_ISA_VERSION
	.align		4
        /*0074*/ 	.byte	0x03, 0x5f
        /*0076*/ 	.short	0x0101


	//----- nvinfo : EIATTR_VRC_CTA_INIT_COUNT
	.align		4
        /*0078*/ 	.byte	0x02, 0x4a
	.zero		1
	.zero		1


	//----- nvinfo : EIATTR_EXIT_INSTR_OFFSETS
	.align		4
        /*007c*/ 	.byte	0x04, 0x1c
        /*007e*/ 	.short	(.L_667 - .L_666)


	//   ....[0]....
.L_666:
        /*0080*/ 	.word	0x000010d0


	//   ....[1]....
        /*0084*/ 	.word	0x000014e0


	//   ....[2]....
        /*0088*/ 	.word	0x00001940


	//----- nvinfo : EIATTR_MAX_THREADS
	.align		4
.L_667:
        /*008c*/ 	.byte	0x04, 0x05
        /*008e*/ 	.short	(.L_669 - .L_668)
.L_668:
        /*0090*/ 	.word	0x00000200
        /*0094*/ 	.word	0x00000001
        /*0098*/ 	.word	0x00000001


	//----- nvinfo : EIATTR_CRS_STACK_SIZE
	.align		4
.L_669:
        /*009c*/ 	.byte	0x04, 0x1e
        /*009e*/ 	.short	(.L_671 - .L_670)
.L_670:
        /*00a0*/ 	.word	0x00000000


	//----- nvinfo : EIATTR_CBANK_PARAM_SIZE
	.align		4
.L_671:
        /*00a4*/ 	.byte	0x03, 0x19
        /*00a6*/ 	.short	0x0068


	//----- nvinfo : EIATTR_PARAM_CBANK
	.align		4
        /*00a8*/ 	.byte	0x04, 0x0a
        /*00aa*/ 	.short	(.L_673 - .L_672)
	.align		4
.L_672:
        /*00ac*/ 	.word	index@(.nv.constant0._ZN4vllm26cross_device_reduce_2stageIfLi4EEEvPNS_8RankDataENS_11RankSignalsEPNS_6SignalEPT_ii)
        /*00b0*/ 	.short	0x0380
        /*00b2*/ 	.short	0x0068


	//----- nvinfo : EIATTR_SW_WAR
	.align		4
.L_673:
        /*00b4*/ 	.byte	0x04, 0x36
        /*00b6*/ 	.short	(.L_675 - .L_674)
.L_674:
        /*00b8*/ 	.word	0x00000008
.L_675:


//--------------------- .nv.info._ZN4vllm26cross_device_reduce_1stageIfLi4EEEvPNS_8RankDataENS_11RankSignalsEPNS_6SignalEPT_ii --------------------------
	.section	.nv.info._ZN4vllm26cross_device_reduce_1stageIfLi4EEEvPNS_8RankDataENS_11RankSignalsEPNS_6SignalEPT_ii,"",@"SHT_CUDA_INFO"
	.sectionflags	@""
	.align	4


	//----- nvinfo : EIATTR_CUDA_API_VERSION
	.align		4
        /*0000*/ 	.byte	0x04, 0x37
        /*0002*/ 	.short	(.L_677 - .L_676)
.L_676:
        /*0004*/ 	.word	0x00000082


	//----- nvinfo : EIATTR_KPARAM_INFO
	.align		4
.L_677:
        /*0008*/ 	.byte	0x04, 0x17
        /*000a*/ 	.short	(.L_679 - .L_678)
.L_678:
        /*000c*/ 	.word	0x00000000
        /*0010*/ 	.short	0x0005
        /*0012*/ 	.short	0x0064
        /*0014*/ 	.byte	0x00, 0xf0, 0x11, 0x00


	//----- nvinfo : EIATTR_KPARAM_INFO
	.align		4
.L_679:
        /*0018*/ 	.byte	0x04, 0x17
        /*001a*/ 	.short	(.L_681 - .L_680)
.L_680:
        /*001c*/ 	.word	0x00000000
        /*0020*/ 	.short	0x0004
        /*0022*/ 	.short	0x0060
        /*0024*/ 	.byte	0x00, 0xf0, 0x11, 0x00


	//----- nvinfo : EIATTR_KPARAM_INFO
	.align		4
.L_681:
        /*0028*/ 	.byte	0x04, 0x17
        /*002a*/ 	.short	(.L_683 - .L_682)
.L_682:
        /*002c*/ 	.word	0x00000000
        /*0030*/ 	.short	0x0003
        /*0032*/ 	.short	0x0058
        /*0034*/ 	.byte	0x00, 0xf5, 0x21, 0x00


	//----- nvinfo : EIATTR_KPARAM_INFO
	.align		4
.L_683:
        /*0038*/ 	.byte	0x04, 0x17
        /*003a*/ 	.short	(.L_685 - .L_684)
.L_684:
        /*003c*/ 	.word	0x00000000
        /*0040*/ 	.short	0x0002
        /*0042*/ 	.short	0x0050
        /*0044*/ 	.byte	0x00, 0xf5, 0x21, 0x00


	//----- nvinfo : EIATTR_KPARAM_INFO
	.align		4
.L_685:
        /*0048*/ 	.byte	0x04, 0x17
        /*004a*/ 	.short	(.L_687 - .L_686)
.L_686:
        /*004c*/ 	.word	0x00000000
        /*0050*/ 	.short	0x0001
        /*0052*/ 	.short	0x0010
        /*0054*/ 	.byte	0x00, 0xf0, 0x01, 0x01


	//----- nvinfo : EIATTR_KPARAM_INFO
	.align		4
.L_687:
        /*0058*/ 	.byte	0x04, 0x17
        /*005a*/ 	.short	(.L_689 - .L_688)
.L_688:
        /*005c*/ 	.word	0x00000000
        /*0060*/ 	.short	0x0000
        /*0062*/ 	.short	0x0000
        /*0064*/ 	.byte	0x00, 0xf5, 0x21, 0x00


	//----- nvinfo : EIATTR_SPARSE_MMA_MASK
	.align		4
.L_689:
        /*0068*/ 	.byte	0x03, 0x50
        /*006a*/ 	.short	0x0000


	//----- nvinfo : EIATTR_MAXREG_COUNT
	.align		4
        /*006c*/ 	.byte	0x03, 0x1b
        /*006e*/ 	.short	0x0080


	//----- nvinfo : EIATTR_NUM_BARRIERS
	.align		4
        /*0070*/ 	.byte	0x02, 0x4c
        /*0072*/ 	.byte	0x01
	.zero		1


	//----- nvinfo : EIATTR_MERCURY_ISA_VERSION
	.align		4
        /*0074*/ 	.byte	0x03, 0x5f
        /*0076*/ 	.short	0x0101


	//----- nvinfo : EIATTR_VRC_CTA_INIT_COUNT
	.align		4
        /*0078*/ 	.byte	0x02, 0x4a
	.zero		1
	.zero		1


	//----- nvinfo : EIATTR_EXIT_INSTR_OFFSETS
	.align		4
        /*007c*/ 	.byte	0x04, 0x1c
        /*007e*/ 	.short	(.L_691 - .L_690)


	//   ....[0]....
.L_690:
        /*0080*/ 	.word	0x000004f0


	//   ....[1]....
        /*0084*/ 	.word	0x000005f0


	//   ....[2]....
        /*0088*/ 	.word	0x00000610


	//----- nvinfo : EIATTR_MAX_THREADS
	.align		4
.L_691:
        /*008c*/ 	.byte	0x04, 0x05
        /*008e*/ 	.short	(.L_693 - .L_692)
.L_692:
        /*0090*/ 	.word	0x00000200
        /*0094*/ 	.word	0x00000001
        /*0098*/ 	.word	0x00000001


	//----- nvinfo : EIATTR_CRS_STACK_SIZE
	.align		4
.L_693:
        /*009c*/ 	.byte	0x04, 0x1e
        /*009e*/ 	.short	(.L_695 - .L_694)
.L_694:
        /*00a0*/ 	.word	0x00000000


	//----- nvinfo : EIATTR_CBANK_PARAM_SIZE
	.align		4
.L_695:
        /*00a4*/ 	.byte	0x03, 0x19
        /*00a6*/ 	.short	0x0068


	//----- nvinfo : EIATTR_PARAM_CBANK
	.align		4
        /*00a8*/ 	.byte	0x04, 0x0a
        /*00aa*/ 	.short	(.L_697 - .L_696)
	.align		4
.L_696:
        /*00ac*/ 	.word	index@(.nv.constant0._ZN4vllm26cross_device_reduce_1stageIfLi4EEEvPNS_8RankDataENS_11RankSignalsEPNS_6SignalEPT_ii)
        /*00b0*/ 	.short	0x0380
        /*00b2*/ 	.short	0x0068


	//----- nvinfo : EIATTR_SW_WAR
	.align		4
.L_697:
        /*00b4*/ 	.byte	0x04, 0x36
        /*00b6*/ 	.short	(.L_699 - .L_698)
.L_698:
        /*00b8*/ 	.word	0x00000008
.L_699:


//--------------------- .nv.info._ZN4vllm26cross_device_reduce_2stageIfLi2EEEvPNS_8RankDataENS_11RankSignalsEPNS_6SignalEPT_ii --------------------------
	.section	.nv.info._ZN4vllm26cross_device_reduce_2stageIfLi2EEEvPNS_8RankDataENS_11RankSignalsEPNS_6SignalEPT_ii,"",@"SHT_CUDA_INFO"
	.sectionflags	@""
	.align	4


	//----- nvinfo : EIATTR_CUDA_API_VERSION
	.align		4
        /*0000*/ 	.byte	0x04, 0x37
        /*0002*/ 	.short	(.L_701 - .L_700)
.L_700:
        /*0004*/ 	.word	0x00000082


	//----- nvinfo : EIATTR_KPARAM_INFO
	.align		4
.L_701:
        /*0008*/ 	.byte	0x04, 0x17
        /*000a*/ 	.short	(.L_703 - .L_702)
.L_702:
        /*000c*/ 	.word	0x00000000
        /*0010*/ 	.short	0x0005
        /*0012*/ 	.short	0x0064
        /*0014*/ 	.byte	0x00, 0xf0, 0x11, 0x00


	//----- nvinfo : EIATTR_KPARAM_INFO
	.align		4
.L_703:
        /*0018*/ 	.byte	0x04, 0x17
        /*001a*/ 	.short	(.L_705 - .L_704)
.L_704:
        /*001c*/ 	.word	0x00000000
        /*0020*/ 	.short	0x0004
        /*0022*/ 	.short	0x0060
        /*0024*/ 	.byte	0x00, 0xf0, 0x11, 0x00


	//----- nvinfo : EIATTR_KPARAM_INFO
	.align		4
.L_705:
        /*0028*/ 	.byte	0x04, 0x17
        /*002a*/ 	.short	(.L_707 - .L_706)
.L_706:
        /*002c*/ 	.word	0x00000000
        /*0030*/ 	.short	0x0003
        /*0032*/ 	.short	0x0058
        /*0034*/ 	.byte	0x00, 0xf5, 0x21, 0x00


	//----- nvinfo : EIATTR_KPARAM_INFO
	.align		4
.L_707:
        /*0038*/ 	.byte	0x04, 0x17
        /*003a*/ 	.short	(.L_709 - .L_708)
.L_708:
        /*003c*/ 	.word	0x00000000
        /*0040*/ 	.short	0x0002
        /*0042*/ 	.short	0x0050
        /*0044*/ 	.byte	0x00, 0xf5, 0x21, 0x00


	//----- nvinfo : EIATTR_KPARAM_INFO
	.align		4
.L_709:
        /*0048*/ 	.byte	0x04, 0x17
        /*004a*/ 	.short	(.L_711 - .L_710)
.L_710:
        /*004c*/ 	.word	0x00000000
        /*0050*/ 	.short	0x0001
        /*0052*/ 	.short	0x0010
        /*0054*/ 	.byte	0x00, 0xf0, 0x01, 0x01


	//----- nvinfo : EIATTR_KPARAM_INFO
	.align		4
.L_711:
        /*0058*/ 	.byte	0x04, 0x17
        /*005a*/ 	.short	(.L_713 - .L_712)
.L_712:
        /*005c*/ 	.word	0x00000000
        /*0060*/ 	.short	0x0000
        /*0062*/ 	.short	0x0000
        /*0064*/ 	.byte	0x00, 0xf5, 0x21, 0x00


	//----- nvinfo : EIATTR_SPARSE_MMA_MASK
	.align		4
.L_713:
        /*0068*/ 	.byte	0x03, 0x50
        /*006a*/ 	.short	0x0000


	//----- nvinfo : EIATTR_MAXREG_COUNT
	.align		4
        /*006c*/ 	.byte	0x03, 0x1b
        /*006e*/ 	.short	0x0080


	//----- nvinfo : EIATTR_NUM_BARRIERS
	.align		4
        /*0070*/ 	.byte	0x02, 0x4c
        /*0072*/ 	.byte	0x01
	.zero		1


	//----- nvinfo : EIATTR_MERCURY_ISA_VERSION
	.align		4
        /*0074*/ 	.byte	0x03, 0x5f
        /*0076*/ 	.short	0x0101


	//----- nvinfo : EIATTR_VRC_CTA_INIT_COUNT
	.align		4
        /*0078*/ 	.byte	0x02, 0x4a
	.zero		1
	.zero		1


	//----- nvinfo : EIATTR_EXIT_INSTR_OFFSETS
	.align		4
        /*007c*/ 	.byte	0x04, 0x1c
        /*007e*/ 	.short	(.L_715 - .L_714)


	//   ....[0]....
.L_714:
        /*0080*/ 	.word	0x00000bc0


	//   ....[1]....
        /*0084*/ 	.word	0x00000f30


	//   ....[2]....
        /*0088*/ 	.word	0x00001370


	//----- nvinfo : EIATTR_MAX_THREADS
	.align		4
.L_715:
        /*008c*/ 	.byte	0x04, 0x05
        /*008e*/ 	.short	(.L_717 - .L_716)
.L_716:
        /*0090*/ 	.word	0x00000200
        /*0094*/ 	.word	0x00000001
        /*0098*/ 	.word	0x00000001


	//----- nvinfo : EIATTR_CRS_STACK_SIZE
	.align		4
.L_717:
        /*009c*/ 	.byte	0x04, 0x1e
        /*009e*/ 	.short	(.L_719 - .L_718)
.L_718:
        /*00a0*/ 	.word	0x00000000


	//----- nvinfo : EIATTR_CBANK_PARAM_SIZE
	.align		4
.L_719:
        /*00a4*/ 	.byte	0x03, 0x19
        /*00a6*/ 	.short	0x0068


	//----- nvinfo : EIATTR_PARAM_CBANK
	.align		4
        /*00a8*/ 	.byte	0x04, 0x0a
        /*00aa*/ 	.short	(.L_721 - .L_720)
	.align		4
.L_720:
        /*00ac*/ 	.word	index@(.nv.constant0._ZN4vllm26cross_device_reduce_2stageIfLi2EEEvPNS_8RankDataENS_11RankSignalsEPNS_6SignalEPT_ii)
        /*00b0*/ 	.short	0x0380
        /*00b2*/ 	.short	0x0068


	//----- nvinfo : EIATTR_SW_WAR
	.align		4
.L_721:
        /*00b4*/ 	.byte	0x04, 0x36
        /*00b6*/ 	.short	(.L_723 - .L_722)
.L_722:
        /*00b8*/ 	.word	0x00000008
.L_723:


//--------------------- .nv.info._ZN4vllm26cross_device_reduce_1stageIfLi2EEEvPNS_8RankDataENS_11RankSignalsEPNS_6SignalEPT_ii --------------------------
	.section	.nv.info._ZN4vllm26cross_device_reduce_1stageIfLi2EEEvPNS_8RankDataENS_11RankSignalsEPNS_6SignalEPT_ii,"",@"SHT_CUDA_INFO"
	.sectionflags	@""
	.align	4


	//----- nvinfo : EIATTR_CUDA_API_VERSION
	.align		4
        /*0000*/ 	.byte	0x04, 0x37
        /*0002*/ 	.short	(.L_725 - .L_724)
.L_724:
        /*0004*/ 	.word	0x00000082


	//----- nvinfo : EIATTR_KPARAM_INFO
	.align		4
.L_725:
        /*0008*/ 	.byte	0x04, 0x17
        /*000a*/ 	.short	(.L_727 - .L_726)
.L_726:
        /*000c*/ 	.word	0x00000000
        /*0010*/ 	.short	0x0005
        /*0012*/ 	.short	0x0064
        /*0014*/ 	.byte	0x00, 0xf0, 0x11, 0x00


	//----- nvinfo : EIATTR_KPARAM_INFO
	.align		4
.L_727:
        /*0018*/ 	.byte	0x04, 0x17
        /*001a*/ 	.short	(.L_729 - .L_728)
.L_728:
        /*001c*/ 	.word	0x00000000
        /*0020*/ 	.short	0x0004
        /*0022*/ 	.short	0x0060
        /*0024*/ 	.byte	0x00, 0xf0, 0x11, 0x00


	//----- nvinfo : EIATTR_KPARAM_INFO
	.align		4
.L_729:
        /*0028*/ 	.byte	0x04, 0x17
        /*002a*/ 	.short	(.L_731 - .L_730)
.L_730:
        /*002c*/ 	.word	0x00000000
        /*0030*/ 	.short	0x0003
        /*0032*/ 	.short	0x0058
        /*0034*/ 	.byte	0x00, 0xf5, 0x21, 0x00


	//----- nvinfo : EIATTR_KPARAM_INFO
	.align		4
.L_731:
        /*0038*/ 	.byte	0x04, 0x17
        /*003a*/ 	.short	(.L_733 - .L_732)
.L_732:
        /*003c*/ 	.word	0x00000000
        /*0040*/ 	.short	0x0002
        /*0042*/ 	.short	0x0050
        /*0044*/ 	.byte	0x00, 0xf5, 0x21, 0x00


	//----- nvinfo : EIATTR_KPARAM_INFO
	.align		4
.L_733:
        /*0048*/ 	.byte	0x04, 0x17
        /*004a*/ 	.short	(.L_735 - .L_734)
.L_734:
        /*004c*/ 	.word	0x00000000
        /*0050*/ 	.short	0x0001
        /*0052*/ 	.short	0x0010
        /*0054*/ 	.byte	0x00, 0xf0, 0x01, 0x01


	//----- nvinfo : EIATTR_KPARAM_INFO
	.align		4
.L_735:
        /*0058*/ 	.byte	0x04, 0x17
        /*005a*/ 	.short	(.L_737 - .L_736)
.L_736:
        /*005c*/ 	.word	0x00000000
        /*0060*/ 	.short	0x0000
        /*0062*/ 	.short	0x0000
        /*0064*/ 	.byte	0x00, 0xf5, 0x21, 0x00


	//----- nvinfo : EIATTR_SPARSE_MMA_MASK
	.align		4
.L_737:
        /*0068*/ 	.byte	0x03, 0x50
        /*006a*/ 	.short	0x0000


	//----- nvinfo : EIATTR_MAXREG_COUNT
	.align		4
        /*006c*/ 	.byte	0x03, 0x1b
        /*006e*/ 	.short	0x0080


	//----- nvinfo : EIATTR_NUM_BARRIERS
	.align		4
        /*0070*/ 	.byte	0x02, 0x4c
        /*0072*/ 	.byte	0x01
	.zero		1


	//----- nvinfo : EIATTR_MERCURY_ISA_VERSION
	.align		4
        /*0074*/ 	.byte	0x03, 0x5f
        /*0076*/ 	.short	0x0101


	//----- nvinfo : EIATTR_VRC_CTA_INIT_COUNT
	.align		4
        /*0078*/ 	.byte	0x02, 0x4a
	.zero		1
	.zero		1


	//----- nvinfo : EIATTR_EXIT_INSTR_OFFSETS
	.align		4
        /*007c*/ 	.byte	0x04, 0x1c
        /*007e*/ 	.short	(.L_739 - .L_738)


	//   ....[0]....
.L_738:
        /*0080*/ 	.word	0x00000420


	//   ....[1]....
        /*0084*/ 	.word	0x00000520


	//   ....[2]....
        /*0088*/ 	.word	0x00000540


	//----- nvinfo : EIATTR_MAX_THREADS
	.align		4
.L_739:
        /*008c*/ 	.byte	0x04, 0x05
        /*008e*/ 	.short	(.L_741 - .L_740)
.L_740:
        /*0090*/ 	.word	0x00000200
        /*0094*/ 	.word	0x00000001
        /*0098*/ 	.word	0x00000001


	//----- nvinfo : EIATTR_CRS_STACK_SIZE
	.align		4
.L_741:
        /*009c*/ 	.byte	0x04, 0x1e
        /*009e*/ 	.short	(.L_743 - .L_742)
.L_742:
        /*00a0*/ 	.word	0x00000000


	//----- nvinfo : EIATTR_CBANK_PARAM_SIZE
	.align		4
.L_743:
        /*00a4*/ 	.byte	0x03, 0x19
        /*00a6*/ 	.short	0x0068


	//----- nvinfo : EIATTR_PARAM_CBANK
	.align		4
        /*00a8*/ 	.byte	0x04, 0x0a
        /*00aa*/ 	.short	(.L_745 - .L_744)
	.align		4
.L_744:
        /*00ac*/ 	.word	index@(.nv.constant0._ZN4vllm26cross_device_reduce_1stageIfLi2EEEvPNS_8RankDataENS_11RankSignalsEPNS_6SignalEPT_ii)
        /*00b0*/ 	.short	0x0380
        /*00b2*/ 	.short	0x0068


	//----- nvinfo : EIATTR_SW_WAR
	.align		4
.L_745:
        /*00b4*/ 	.byte	0x04, 0x36
        /*00b6*/ 	.short	(.L_747 - .L_746)
.L_746:
        /*00b8*/ 	.word	0x00000008
.L_747:


//--------------------- .nv.callgraph             --------------------------
	.section	.nv.callgraph,"",@"SHT_CUDA_CALLGRAPH"
	.align	4
	.sectionentsize	8
	.align		4
        /*0000*/ 	.word	0x00000000
	.align		4
        /*0004*/ 	.word	0xffffffff
	.align		4
        /*0008*/ 	.word	0x00000000
	.align		4
        /*000c*/ 	.word	0xfffffffe
	.align		4
        /*0010*/ 	.word	0x00000000
	.align		4
        /*0014*/ 	.word	0xfffffffd
	.align		4
        /*0018*/ 	.word	0x00000000
	.align		4
        /*001c*/ 	.word	0xfffffffc


//--------------------- .nv.constant4             --------------------------
	.section	.nv.constant4,"a",@progbits
	.align	8
	.align		8
.nv.constant4:
        /*0000*/ 	.dword	_ZN51_INTERNAL_77904ffc_20_custom_all_reduce_cu_e1ddeeb14cuda3std3__45__cpo5beginE
	.align		8
        /*0008*/ 	.dword	_ZN51_INTERNAL_77904ffc_20_custom_all_reduce_cu_e1ddeeb14cuda3std3__45__cpo3endE
	.align		8
        /*0010*/ 	.dword	_ZN51_INTERNAL_77904ffc_20_custom_all_reduce_cu_e1ddeeb14cuda3std3__45__cpo6cbeginE
	.align		8
        /*0018*/ 	.dword	_ZN51_INTERNAL_77904ffc_20_custom_all_reduce_cu_e1ddeeb14cuda3std3__45__cpo4cendE
	.align		8
        /*0020*/ 	.dword	_ZN51_INTERNAL_77904ffc_20_custom_all_reduce_cu_e1ddeeb14cuda3std3__45__cpo6rbeginE
	.align		8
        /*0028*/ 	.dword	_ZN51_INTERNAL_77904ffc_20_custom_all_reduce_cu_e1ddeeb14cuda3std3__45__cpo4rendE
	.align		8
        /*0030*/ 	.dword	_ZN51_INTERNAL_77904ffc_20_custom_all_reduce_cu_e1ddeeb14cuda3std3__45__cpo7crbeginE
	.align		8
        /*0038*/ 	.dword	_ZN51_INTERNAL_77904ffc_20_custom_all_reduce_cu_e1ddeeb14cuda3std3__45__cpo5crendE
	.align		8
        /*0040*/ 	.dword	_ZN51_INTERNAL_77904ffc_20_custom_all_reduce_cu_e1ddeeb14cuda3std3__453_GLOBAL__N__77904ffc_20_custom_all_reduce_cu_e1ddeeb16ignoreE
	.align		8
        /*0048*/ 	.dword	_ZN51_INTERNAL_77904ffc_20_custom_all_reduce_cu_e1ddeeb14cuda3std3__419piecewise_constructE
	.align		8
        /*0050*/ 	.dword	_ZN51_INTERNAL_77904ffc_20_custom_all_reduce_cu_e1ddeeb14cuda3std3__48in_placeE
	.align		8
        /*0058*/ 	.dword	_ZN51_INTERNAL_77904ffc_20_custom_all_reduce_cu_e1ddeeb14cuda3std3__420unreachable_sentinelE
	.align		8
        /*0060*/ 	.dword	_ZN51_INTERNAL_77904ffc_20_custom_all_reduce_cu_e1ddeeb14cuda3std6ranges3__45__cpo4swapE
	.align		8
        /*0068*/ 	.dword	_ZN51_INTERNAL_77904ffc_20_custom_all_reduce_cu_e1ddeeb14cuda3std6ranges3__45__cpo9iter_moveE
	.align		8
        /*0070*/ 	.dword	_ZN51_INTERNAL_77904ffc_20_custom_all_reduce_cu_e1ddeeb14cuda3std6ranges3__45__cpo5beginE
	.align		8
        /*0078*/ 	.dword	_ZN51_INTERNAL_77904ffc_20_custom_all_reduce_cu_e1ddeeb14cuda3std6ranges3__45__cpo3endE
	.align		8
        /*0080*/ 	.dword	_ZN51_INTERNAL_77904ffc_20_custom_all_reduce_cu_e1ddeeb14cuda3std6ranges3__45__cpo6cbeginE
	.align		8
        /*0088*/ 	.dword	_ZN51_INTERNAL_77904ffc_20_custom_all_reduce_cu_e1ddeeb14cuda3std6ranges3__45__cpo4cendE
	.align		8
        /*0090*/ 	.dword	_ZN51_INTERNAL_77904ffc_20_custom_all_reduce_cu_e1ddeeb14cuda3std6ranges3__45__cpo7advanceE
	.align		8
        /*0098*/ 	.dword	_ZN51_INTERNAL_77904ffc_20_custom_all_reduce_cu_e1ddeeb14cuda3std6ranges3__45__cpo9iter_swapE
	.align		8
        /*00a0*/ 	.dword	_ZN51_INTERNAL_77904ffc_20_custom_all_reduce_cu_e1ddeeb14cuda3std6ranges3__45__cpo4nextE
	.align		8
        /*00a8*/ 	.dword	_ZN51_INTERNAL_77904ffc_20_custom_all_reduce_cu_e1ddeeb14cuda3std6ranges3__45__cpo4prevE
	.align		8
        /*00b0*/ 	.dword	_ZN51_INTERNAL_77904ffc_20_custom_all_reduce_cu_e1ddeeb14cuda3std6ranges3__45__cpo4dataE
	.align		8
        /*00b8*/ 	.dword	_ZN51_INTERNAL_77904ffc_20_custom_all_reduce_cu_e1ddeeb14cuda3std6ranges3__45__cpo5cdataE
	.align		8
        /*00c0*/ 	.dword	_ZN51_INTERNAL_77904ffc_20_custom_all_reduce_cu_e1ddeeb14cuda3std6ranges3__45__cpo4sizeE
	.align		8
        /*00c8*/ 	.dword	_ZN51_INTERNAL_77904ffc_20_custom_all_reduce_cu_e1ddeeb14cuda3std6ranges3__45__cpo5ssizeE
	.align		8
        /*00d0*/ 	.dword	_ZN51_INTERNAL_77904ffc_20_custom_all_reduce_cu_e1ddeeb14cuda3std6ranges3__45__cpo8distanceE
	.align		8
        /*00d8*/ 	.dword	_ZN51_INTERNAL_77904ffc_20_custom_all_reduce_cu_e1ddeeb16thrust24THRUST_300001_SM_1030_NS6system6detail10sequential3seqE


//--------------------- .text._ZN4vllm26cross_device_reduce_2stageI13__nv_bfloat16Li8EEEvPNS_8RankDataENS_11RankSignalsEPNS_6SignalEPT_ii --------------------------
	.section	.text._ZN4vllm26cross_device_reduce_2stageI13__nv_bfloat16Li8EEEvPNS_8RankDataENS_11RankSignalsEPNS_6SignalEPT_ii,"ax",@progbits
	.align	128
        .global         _ZN4vllm26cross_device_reduce_2stageI13__nv_bfloat16Li8EEEvPNS_8RankDataENS_11RankSignalsEPNS_6SignalEPT_ii
        .type           _ZN4vllm26cross_device_reduce_2stageI13__nv_bfloat16Li8EEEvPNS_8RankDataENS_11RankSignalsEPNS_6SignalEPT_ii,@function
        .size           _ZN4vllm26cross_device_reduce_2stageI13__nv_bfloat16Li8EEEvPNS_8RankDataENS_11RankSignalsEPNS_6SignalEPT_ii,(.L_x_233 - _ZN4vllm26cross_device_reduce_2stageI13__nv_bfloat16Li8EEEvPNS_8RankDataENS_11RankSignalsEPNS_6SignalEPT_ii)
        .other          _ZN4vllm26cross_device_reduce_2stageI13__nv_bfloat16Li8EEEvPNS_8RankDataENS_11RankSignalsEPNS_6SignalEPT_ii,@"STO_CUDA_ENTRY STV_DEFAULT"
_ZN4vllm26cross_device_reduce_2stageI13__nv_bfloat16Li8EEEvPNS_8RankDataENS_11RankSignalsEPNS_6SignalEPT_ii:
.text._ZN4vllm26cross_device_reduce_2stageI13__nv_bfloat16Li8EEEvPNS_8RankDataENS_11RankSignalsEPNS_6SignalEPT_ii:
[----:B------:R-:W0:Y:S08]  /*0000*/  LDC R1, c[0x0][0x37c] ;  /* 0x0000df00ff017b82 */ /* 0x000e300000000800 */
[----:B------:R-:W1:Y:S01]  /*0010*/  LDC.64 R28, c[0x0][0x3e0] ;  /* 0x0000f800ff1c7b82 */ /* 0x000e620000000a00 */
[----:B------:R-:W2:Y:S01]  /*0020*/  S2R R0, SR_CTAID.X ;  /* 0x0000000000007919 */ /* 0x000ea20000002500 */
[----:B0-----:R-:W-:Y:S01]  /*0030*/  IADD3 R1, PT, PT, R1, -0x40, RZ ;  /* 0xffffffc001017810 */ /* 0x001fe20007ffe0ff */
[----:B------:R-:W0:Y:S05]  /*0040*/  LDCU.64 UR6, c[0x0][0x358] ;  /* 0x00006b00ff0677ac */ /* 0x000e2a0008000a00 */
[----:B------:R-:W3:Y:S08]  /*0050*/  LDC.64 R12, c[0x0][0x390] ;  /* 0x0000e400ff0c7b82 */ /* 0x000ef00000000a00 */
[----:B------:R-:W3:Y:S01]  /*0060*/  LDC.64 R14, c[0x0][0x398] ;  /* 0x0000e600ff0e7b82 */ /* 0x000ee20000000a00 */
[C---:B-1----:R-:W-:Y:S01]  /*0070*/  VIADD R4, R28.reuse, 0x1 ;  /* 0x000000011c047836 */ /* 0x042fe20000000000 */
[C---:B------:R-:W-:Y:S01]  /*0080*/  IADD3 R10, PT, PT, R28.reuse, 0x4, RZ ;  /* 0x000000041c0a7810 */ /* 0x040fe20007ffe0ff */
[C---:B------:R-:W-:Y:S01]  /*0090*/  VIADD R8, R28.reuse, 0x3 ;  /* 0x000000031c087836 */ /* 0x040fe20000000000 */
[----:B------:R-:W-:-:S04]  /*00a0*/  IADD3 R6, PT, PT, R28, 0x2, RZ ;  /* 0x000000021c067810 */ /* 0x000fc80007ffe0ff */
[----:B------:R-:W2:Y:S01]  /*00b0*/  LDC.64 R2, c[0x0][0x3d0] ;  /* 0x0000f400ff027b82 */ /* 0x000ea20000000a00 */
[----:B------:R-:W-:Y:S01]  /*00c0*/  SHF.R.S32.HI R5, RZ, 0x1f, R4 ;  /* 0x0000001fff057819 */ /* 0x000fe20000011404 */
[C---:B------:R-:W-:Y:S01]  /*00d0*/  VIADD R82, R28.reuse, 0x5 ;  /* 0x000000051c527836 */ /* 0x040fe20000000000 */
[----:B------:R-:W-:Y:S01]  /*00e0*/  SHF.R.S32.HI R9, RZ, 0x1f, R8 ;  /* 0x0000001fff097819 */ /* 0x000fe20000011408 */
[----:B------:R-:W-:Y:S01]  /*00f0*/  VIADD R78, R28, 0x7 ;  /* 0x000000071c4e7836 */ /* 0x000fe20000000000 */
[----:B------:R-:W-:Y:S02]  /*0100*/  LEA.HI R5, R5, R4, RZ, 0x3 ;  /* 0x0000000405057211 */ /* 0x000fe400078f18ff */
[----:B------:R-:W-:Y:S01]  /*0110*/  SHF.R.S32.HI R11, RZ, 0x1f, R10 ;  /* 0x0000001fff0b7819 */ /* 0x000fe2000001140a */
[----:B------:R-:W1:Y:S01]  /*0120*/  LDC.64 R16, c[0x0][0x3a0] ;  /* 0x0000e800ff107b82 */ /* 0x000e620000000a00 */
[----:B------:R-:W-:Y:S02]  /*0130*/  SHF.R.S32.HI R7, RZ, 0x1f, R6 ;  /* 0x0000001fff077819 */ /* 0x000fe40000011406 */
[----:B------:R-:W-:Y:S01]  /*0140*/  LOP3.LUT R5, R5, 0xfffffff8, RZ, 0xc0, !PT ;  /* 0xfffffff805057812 */ /* 0x000fe200078ec0ff */
[----:B---3--:R3:W-:Y:S01]  /*0150*/  STL.128 [R1], R12 ;  /* 0x0000000c01007387 */ /* 0x0087e20000100c00 */
[----:B------:R-:W-:-:S02]  /*0160*/  LEA.HI R9, R9, R8, RZ, 0x3 ;  /* 0x0000000809097211 */ /* 0x000fc400078f18ff */
[----:B------:R-:W-:Y:S01]  /*0170*/  LEA.HI R11, R11, R10, RZ, 0x3 ;  /* 0x0000000a0b0b7211 */ /* 0x000fe200078f18ff */
[----:B------:R-:W-:Y:S01]  /*0180*/  IMAD.IADD R72, R4, 0x1, -R5 ;  /* 0x0000000104487824 */ /* 0x000fe200078e0a05 */
[----:B------:R-:W-:Y:S01]  /*0190*/  LEA.HI R7, R7, R6, RZ, 0x3 ;  /* 0x0000000607077211 */ /* 0x000fe200078f18ff */
[----:B------:R-:W4:Y:S01]  /*01a0*/  LDC.64 R4, c[0x0][0x380] ;  /* 0x0000e000ff047b82 */ /* 0x000f220000000a00 */
[----:B------:R-:W-:Y:S02]  /*01b0*/  LOP3.LUT R9, R9, 0xfffffff8, RZ, 0xc0, !PT ;  /* 0xfffffff809097812 */ /* 0x000fe400078ec0ff */
[----:B------:R-:W-:Y:S02]  /*01c0*/  LOP3.LUT R11, R11, 0xfffffff8, RZ, 0xc0, !PT ;  /* 0xfffffff80b0b7812 */ /* 0x000fe400078ec0ff */
[----:B------:R-:W-:Y:S01]  /*01d0*/  LOP3.LUT R7, R7, 0xfffffff8, RZ, 0xc0, !PT ;  /* 0xfffffff807077812 */ /* 0x000fe200078ec0ff */
[----:B------:R-:W-:Y:S01]  /*01e0*/  IMAD.IADD R76, R8, 0x1, -R9 ;  /* 0x00000001084c7824 */ /* 0x000fe200078e0a09 */
[----:B------:R-:W-:Y:S01]  /*01f0*/  IADD3 R80, PT, PT, R28, 0x6, RZ ;  /* 0x000000061c507810 */ /* 0x000fe20007ffe0ff */
[----:B------:R-:W1:Y:S01]  /*0200*/  LDC.64 R18, c[0x0][0x3a8] ;  /* 0x0000ea00ff127b82 */ /* 0x000e620000000a00 */
[----:B------:R-:W-:Y:S01]  /*0210*/  IADD3 R86, PT, PT, R10, -R11, RZ ;  /* 0x8000000b0a567210 */ /* 0x000fe20007ffe0ff */
[----:B--2---:R-:W-:Y:S01]  /*0220*/  IMAD.WIDE.U32 R30, R0, 0x4, R2 ;  /* 0x00000004001e7825 */ /* 0x004fe200078e0002 */
[----:B------:R-:W-:-:S02]  /*0230*/  IADD3 R74, PT, PT, R6, -R7, RZ ;  /* 0x80000007064a7210 */ /* 0x000fc40007ffe0ff */
[----:B------:R-:W-:Y:S02]  /*0240*/  SHF.R.S32.HI R11, RZ, 0x1f, R80 ;  /* 0x0000001fff0b7819 */ /* 0x000fe40000011450 */
[----:B------:R-:W-:Y:S01]  /*0250*/  SHF.R.S32.HI R7, RZ, 0x1f, R28 ;  /* 0x0000001fff077819 */ /* 0x000fe2000001141c */
[----:B------:R-:W2:Y:S01]  /*0260*/  LDC.64 R20, c[0x0][0x3b0] ;  /* 0x0000ec00ff147b82 */ /* 0x000ea20000000a00 */
[----:B------:R-:W-:Y:S02]  /*0270*/  SHF.R.S32.HI R9, RZ, 0x1f, R82 ;  /* 0x0000001fff097819 */ /* 0x000fe40000011452 */
[----:B---3--:R-:W-:-:S05]  /*0280*/  SHF.R.S32.HI R13, RZ, 0x1f, R78 ;  /* 0x0000001fff0d7819 */ /* 0x008fca000001144e */
[----:B------:R-:W2:Y:S01]  /*0290*/  LDC.64 R22, c[0x0][0x3b8] ;  /* 0x0000ee00ff167b82 */ /* 0x000ea20000000a00 */
[----:B------:R-:W-:-:S07]  /*02a0*/  LEA.HI R11, R11, R80, RZ, 0x3 ;  /* 0x000000500b0b7211 */ /* 0x000fce00078f18ff */
[----:B------:R-:W3:Y:S01]  /*02b0*/  LDC.64 R24, c[0x0][0x3c0] ;  /* 0x0000f000ff187b82 */ /* 0x000ee20000000a00 */
[----:B------:R-:W-:-:S07]  /*02c0*/  LEA.HI R7, R7, R28, RZ, 0x3 ;  /* 0x0000001c07077211 */ /* 0x000fce00078f18ff */
[----:B------:R-:W3:Y:S01]  /*02d0*/  LDC.64 R26, c[0x0][0x3c8] ;  /* 0x0000f200ff1a7b82 */ /* 0x000ee20000000a00 */
[----:B------:R-:W-:Y:S01]  /*02e0*/  LEA.HI R9, R9, R82, RZ, 0x3 ;  /* 0x0000005209097211 */ /* 0x000fe200078f18ff */
[--C-:B------:R-:W-:Y:S01]  /*02f0*/  IMAD R44, R72, 0x8, R1.reuse ;  /* 0x00000008482c7824 */ /* 0x100fe200078e0201 */
[----:B------:R-:W-:Y:S01]  /*0300*/  LEA.HI R13, R13, R78, RZ, 0x3 ;  /* 0x0000004e0d0d7211 */ /* 0x000fe200078f18ff */
[----:B------:R-:W-:Y:S01]  /*0310*/  IMAD R48, R76, 0x8, R1 ;  /* 0x000000084c307824 */ /* 0x000fe200078e0201 */
[----:B------:R-:W-:Y:S01]  /*0320*/  LOP3.LUT R11, R11, 0xfffffff8, RZ, 0xc0, !PT ;  /* 0xfffffff80b0b7812 */ /* 0x000fe200078ec0ff */
[----:B----4-:R-:W-:Y:S01]  /*0330*/  IMAD.WIDE R58, R72, 0x8, R4 ;  /* 0x00000008483a7825 */ /* 0x010fe200078e0204 */
[----:B------:R-:W-:Y:S01]  /*0340*/  LOP3.LUT R7, R7, 0xfffffff8, RZ, 0xc0, !PT ;  /* 0xfffffff807077812 */ /* 0x000fe200078ec0ff */
[----:B0-----:R-:W4:Y:S01]  /*0350*/  LDG.E R6, desc[UR6][R30.64+0x900] ;  /* 0x000900061e067981 */ /* 0x001f22000c1e1900 */
[----:B------:R-:W-:Y:S01]  /*0360*/  LOP3.LUT R9, R9, 0xfffffff8, RZ, 0xc0, !PT ;  /* 0xfffffff809097812 */ /* 0x000fe200078ec0ff */
[----:B------:R-:W-:Y:S01]  /*0370*/  IMAD.IADD R80, R80, 0x1, -R11 ;  /* 0x0000000150507824 */ /* 0x000fe200078e0a0b */
[----:B------:R-:W-:Y:S01]  /*0380*/  LOP3.LUT R13, R13, 0xfffffff8, RZ, 0xc0, !PT ;  /* 0xfffffff80d0d7812 */ /* 0x000fe200078ec0ff */
[----:B------:R-:W-:Y:S01]  /*0390*/  IMAD.WIDE R60, R74, 0x8, R4 ;  /* 0x000000084a3c7825 */ /* 0x000fe200078e0204 */
[----:B------:R-:W-:Y:S01]  /*03a0*/  IADD3 R84, PT, PT, -R7, R28, RZ ;  /* 0x0000001c07547210 */ /* 0x000fe20007ffe1ff */
[----:B-1----:R0:W-:Y:S01]  /*03b0*/  STL.128 [R1+0x10], R16 ;  /* 0x0000101001007387 */ /* 0x0021e20000100c00 */
[----:B------:R-:W-:Y:S01]  /*03c0*/  IADD3 R78, PT, PT, R78, -R13, RZ ;  /* 0x8000000d4e4e7210 */ /* 0x000fe20007ffe0ff */
[----:B------:R-:W-:Y:S01]  /*03d0*/  IMAD.IADD R82, R82, 0x1, -R9 ;  /* 0x0000000152527824 */ /* 0x000fe200078e0a09 */
[CC--:B------:R-:W-:Y:S01]  /*03e0*/  LEA R40, R84.reuse, R1.reuse, 0x3 ;  /* 0x0000000154287211 */ /* 0x0c0fe200078e18ff */
[----:B------:R-:W-:Y:S01]  /*03f0*/  IMAD.WIDE R42, R84, 0x8, R4 ;  /* 0x00000008542a7825 */ /* 0x000fe200078e0204 */
[-C--:B------:R-:W-:Y:S01]  /*0400*/  LEA R46, R74, R1.reuse, 0x3 ;  /* 0x000000014a2e7211 */ /* 0x080fe200078e18ff */
[----:B--2---:R0:W-:Y:S01]  /*0410*/  STL.128 [R1+0x20], R20 ;  /* 0x0000201401007387 */ /* 0x0041e20000100c00 */
[-C--:B------:R-:W-:Y:S01]  /*0420*/  LEA R50, R86, R1.reuse, 0x3 ;  /* 0x0000000156327211 */ /* 0x080fe200078e18ff */
[--C-:B------:R-:W-:Y:S01]  /*0430*/  IMAD R52, R82, 0x8, R1.reuse ;  /* 0x0000000852347824 */ /* 0x100fe200078e0201 */
[----:B------:R-:W-:Y:S01]  /*0440*/  LEA R54, R80, R1, 0x3 ;  /* 0x0000000150367211 */ /* 0x000fe200078e18ff */
[----:B------:R-:W-:Y:S01]  /*0450*/  IMAD R56, R78, 0x8, R1 ;  /* 0x000000084e387824 */ /* 0x000fe200078e0201 */
[----:B---3--:R0:W-:Y:S01]  /*0460*/  STL.128 [R1+0x30], R24 ;  /* 0x0000301801007387 */ /* 0x0081e20000100c00 */
[----:B------:R-:W-:-:S03]  /*0470*/  IMAD.WIDE R62, R76, 0x8, R4 ;  /* 0x000000084c3e7825 */ /* 0x000fc600078e0204 */
[----:B------:R-:W5:Y:S01]  /*0480*/  LDL.64 R40, [R40] ;  /* 0x0000000028287983 */ /* 0x000f620000100a00 */
[----:B------:R-:W-:-:S03]  /*0490*/  IMAD.WIDE R64, R86, 0x8, R4 ;  /* 0x0000000856407825 */ /* 0x000fc600078e0204 */
[----:B------:R-:W5:Y:S01]  /*04a0*/  LDG.E.64 R42, desc[UR6][R42.64] ;  /* 0x000000062a2a7981 */ /* 0x000f62000c1e1b00 */
[----:B------:R-:W-:-:S03]  /*04b0*/  IMAD.WIDE R66, R82, 0x8, R4 ;  /* 0x0000000852427825 */ /* 0x000fc600078e0204 */
[----:B------:R-:W5:Y:S01]  /*04c0*/  LDL.64 R44, [R44] ;  /* 0x000000002c2c7983 */ /* 0x000f620000100a00 */
[----:B------:R-:W-:-:S03]  /*04d0*/  IMAD.WIDE R68, R80, 0x8, R4 ;  /* 0x0000000850447825 */ /* 0x000fc600078e0204 */
[----:B------:R-:W5:Y:S01]  /*04e0*/  LDL.64 R46, [R46] ;  /* 0x000000002e2e7983 */ /* 0x000f620000100a00 */
[----:B------:R-:W-:-:S03]  /*04f0*/  IMAD.WIDE R70, R78, 0x8, R4 ;  /* 0x000000084e467825 */ /* 0x000fc600078e0204 */
[----:B------:R-:W5:Y:S04]  /*0500*/  LDL.64 R48, [R48] ;  /* 0x0000000030307983 */ /* 0x000f680000100a00 */
[----:B------:R-:W5:Y:S04]  /*0510*/  LDL.64 R50, [R50] ;  /* 0x0000000032327983 */ /* 0x000f680000100a00 */
[----:B------:R-:W5:Y:S04]  /*0520*/  LDL.64 R52, [R52] ;  /* 0x0000000034347983 */ /* 0x000f680000100a00 */
[----:B------:R-:W5:Y:S04]  /*0530*/  LDL.64 R54, [R54] ;  /* 0x0000000036367983 */ /* 0x000f680000100a00 */
[----:B------:R-:W5:Y:S04]  /*0540*/  LDL.64 R56, [R56] ;  /* 0x0000000038387983 */ /* 0x000f680000100a00 */
[----:B------:R-:W5:Y:S04]  /*0550*/  LDG.E.64 R58, desc[UR6][R58.64] ;  /* 0x000000063a3a7981 */ /* 0x000f68000c1e1b00 */
[----:B------:R-:W5:Y:S04]  /*0560*/  LDG.E.64 R60, desc[UR6][R60.64] ;  /* 0x000000063c3c7981 */ /* 0x000f68000c1e1b00 */
[----:B------:R-:W5:Y:S04]  /*0570*/  LDG.E.64 R62, desc[UR6][R62.64] ;  /* 0x000000063e3e7981 */ /* 0x000f68000c1e1b00 */
[----:B------:R-:W5:Y:S04]  /*0580*/  LDG.E.64 R64, desc[UR6][R64.64] ;  /* 0x0000000640407981 */ /* 0x000f68000c1e1b00 */
[----:B------:R-:W5:Y:S04]  /*0590*/  LDG.E.64 R66, desc[UR6][R66.64] ;  /* 0x0000000642427981 */ /* 0x000f68000c1e1b00 */
[----:B------:R-:W5:Y:S04]  /*05a0*/  LDG.E.64 R68, desc[UR6][R68.64] ;  /* 0x0000000644447981 */ /* 0x000f68000c1e1b00 */
[----:B------:R-:W5:Y:S01]  /*05b0*/  LDG.E.64 R70, desc[UR6][R70.64] ;  /* 0x0000000646467981 */ /* 0x000f62000c1e1b00 */
[----:B------:R-:W1:Y:S01]  /*05c0*/  S2R R75, SR_TID.X ;  /* 0x00000000004b7919 */ /* 0x000e620000002100 */
[----:B------:R-:W2:Y:S01]  /*05d0*/  LDCU UR4, c[0x0][0x360] ;  /* 0x00006c00ff0477ac */ /* 0x000ea20008000800 */
[----:B------:R-:W3:Y:S01]  /*05e0*/  LDCU UR5, c[0x0][0x370] ;  /* 0x00006e00ff0577ac */ /* 0x000ee20008000800 */
[----:B------:R-:W-:-:S04]  /*05f0*/  SHF.R.S32.HI R4, RZ, 0x1f, R29 ;  /* 0x0000001fff047819 */ /* 0x000fc8000001141d */
[----:B------:R-:W-:Y:S01]  /*0600*/  LEA.HI R4, R4, R29, RZ, 0x3 ;  /* 0x0000001d04047211 */ /* 0x000fe200078f18ff */
[----:B------:R-:W-:-:S03]  /*0610*/  IMAD.WIDE.U32 R2, R0, 0x20, R2 ;  /* 0x0000002000027825 */ /* 0x000fc600078e0002 */
[----:B------:R-:W-:Y:S02]  /*0620*/  SHF.R.S32.HI R77, RZ, 0x3, R4 ;  /* 0x00000003ff4d7819 */ /* 0x000fe40000011404 */
[----:B-1----:R-:W-:Y:S01]  /*0630*/  ISETP.GT.U32.AND P0, PT, R75, 0x7, PT ;  /* 0x000000074b00780c */ /* 0x002fe20003f04070 */
[----:B--2---:R-:W-:Y:S01]  /*0640*/  IMAD R73, R0, UR4, R75 ;  /* 0x0000000400497c24 */ /* 0x004fe2000f8e024b */
[----:B---3--:R-:W-:Y:S01]  /*0650*/  UIMAD UR4, UR4, UR5, URZ ;  /* 0x00000005040472a4 */ /* 0x008fe2000f8e02ff */
[----:B----4-:R-:W-:-:S10]  /*0660*/  IADD3 R9, PT, PT, R6, 0x1, RZ ;  /* 0x0000000106097810 */ /* 0x010fd40007ffe0ff */
[----:B0-----:R-:W-:Y:S05]  /*0670*/  @P0 BRA `(.L_x_0) ;  /* 0x0000000000280947 */ /* 0x001fea0003800000 */
[----:B------:R-:W-:-:S05]  /*0680*/  IMAD R8, R75, 0x8, R1 ;  /* 0x000000084b087824 */ /* 0x000fca00078e0201 */
[----:B------:R-:W2:Y:S01]  /*0690*/  LDL.64 R4, [R8] ;  /* 0x0000000008047983 */ /* 0x000ea20000100a00 */
[----:B------:R-:W-:-:S04]  /*06a0*/  IMAD.WIDE.U32 R6, R75, 0x4, R2 ;  /* 0x000000044b067825 */ /* 0x000fc800078e0002 */
[----:B--2---:R-:W-:-:S04]  /*06b0*/  IMAD.WIDE.U32 R4, R0, 0x20, R4 ;  /* 0x0000002000047825 */ /* 0x004fc800078e0004 */
[----:B------:R-:W-:-:S05]  /*06c0*/  IMAD.WIDE R4, R28, 0x4, R4 ;  /* 0x000000041c047825 */ /* 0x000fca00078e0204 */
[----:B------:R0:W-:Y:S02]  /*06d0*/  STG.E.STRONG.SYS desc[UR6][R4.64], R9 ;  /* 0x0000000904007986 */ /* 0x0001e4000c115906 */
.L_x_1:
[----:B0-----:R-:W2:Y:S01]  /*06e0*/  LDG.E.STRONG.SYS R4, desc[UR6][R6.64] ;  /* 0x0000000606047981 */ /* 0x001ea2000c1f5900 */
[----:B------:R-:W-:Y:S05]  /*06f0*/  YIELD ;  /* 0x0000000000007946 */ /* 0x000fea0003800000 */
[----:B--2---:R-:W-:-:S13]  /*0700*/  ISETP.NE.AND P1, PT, R4, R9, PT ;  /* 0x000000090400720c */ /* 0x004fda0003f25270 */
[----:B------:R-:W-:Y:S05]  /*0710*/  @P1 BRA `(.L_x_1) ;  /* 0xfffffffc00f01947 */ /* 0x000fea000383ffff */
.L_x_0:
[----:B------:R-:W-:Y:S05]  /*0720*/  WARPSYNC.ALL ;  /* 0x0000000000007948 */ /* 0x000fea0003800000 */
[----:B------:R-:W-:Y:S01]  /*0730*/  BAR.SYNC.DEFER_BLOCKING 0x0 ;  /* 0x0000000000007b1d */ /* 0x000fe20000010000 */
[----:B------:R-:W-:Y:S01]  /*0740*/  ISETP.NE.AND P1, PT, R75, RZ, PT ;  /* 0x000000ff4b00720c */ /* 0x000fe20003f25270 */
[CC--:B------:R-:W-:Y:S01]  /*0750*/  IMAD R4, R77.reuse, R28.reuse, R77 ;  /* 0x0000001c4d047224 */ /* 0x0c0fe200078e024d */
[----:B------:R-:W-:Y:S01]  /*0760*/  ISETP.NE.AND P2, PT, R28, 0x7, PT ;  /* 0x000000071c00780c */ /* 0x000fe20003f45270 */
[----:B------:R-:W-:Y:S02]  /*0770*/  IMAD R81, R77, R28, R73 ;  /* 0x0000001c4d517224 */ /* 0x000fe400078e0249 */
[----:B------:R-:W-:Y:S01]  /*0780*/  BSSY.RECONVERGENT B0, `(.L_x_2) ;  /* 0x00000b8000007945 */ /* 0x000fe20003800200 */
[----:B------:R-:W-:-:S04]  /*0790*/  SEL R79, R4, R29, P2 ;  /* 0x0000001d044f7207 */ /* 0x000fc80001000000 */
[----:B------:R-:W-:-:S03]  /*07a0*/  ISETP.GE.AND P2, PT, R81, R79, PT ;  /* 0x0000004f5100720c */ /* 0x000fc60003f46270 */
[----:B------:R0:W-:Y:S10]  /*07b0*/  @!P1 STG.E desc[UR6][R30.64+0x900], R9 ;  /* 0x000900091e009986 */ /* 0x0001f4000c101906 */
[----:B------:R-:W-:Y:S05]  /*07c0*/  @P2 BRA `(.L_x_3) ;  /* 0x0000000800cc2947 */ /* 0x000fea0003800000 */
.L_x_4:
[----:B-1---5:R-:W-:-:S04]  /*07d0*/  IMAD.WIDE R4, R81, 0x10, R42 ;  /* 0x0000001051047825 */ /* 0x022fc800078e022a */
[C---:B0-----:R-:W-:Y:S02]  /*07e0*/  IMAD.WIDE R8, R81.reuse, 0x10, R58 ;  /* 0x0000001051087825 */ /* 0x041fe400078e023a */
[----:B------:R-:W2:Y:S04]  /*07f0*/  LD.E.128 R4, desc[UR6][R4.64] ;  /* 0x0000000604047980 */ /* 0x000ea8000c101d00 */
[----:B------:R-:W3:Y:S01]  /*0800*/  LD.E.128 R8, desc[UR6][R8.64] ;  /* 0x0000000608087980 */ /* 0x000ee2000c101d00 */
[----:B------:R-:W-:-:S06]  /*0810*/  IMAD.WIDE R12, R81, 0x10, R60 ;  /* 0x00000010510c7825 */ /* 0x000fcc00078e023c */
[----:B------:R-:W4:Y:S01]  /*0820*/  LD.E.128 R12, desc[UR6][R12.64] ;  /* 0x000000060c0c7980 */ /* 0x000f22000c101d00 */
[----:B------:R-:W-:-:S06]  /*0830*/  IMAD.WIDE R16, R81, 0x10, R62 ;  /* 0x0000001051107825 */ /* 0x000fcc00078e023e */
[----:B------:R-:W4:Y:S01]  /*0840*/  LD.E.128 R16, desc[UR6][R16.64] ;  /* 0x0000000610107980 */ /* 0x000f22000c101d00 */
[----:B------:R-:W-:-:S06]  /*0850*/  IMAD.WIDE R20, R81, 0x10, R64 ;  /* 0x0000001051147825 */ /* 0x000fcc00078e0240 */
[----:B------:R-:W4:Y:S01]  /*0860*/  LD.E.128 R20, desc[UR6][R20.64] ;  /* 0x0000000614147980 */ /* 0x000f22000c101d00 */
[----:B------:R-:W-:-:S04]  /*0870*/  IMAD.WIDE R24, R81, 0x10, R66 ;  /* 0x0000001051187825 */ /* 0x000fc800078e0242 */
[C---:B------:R-:W-:Y:S02]  /*0880*/  IMAD.WIDE R32, R81.reuse, 0x10, R68 ;  /* 0x0000001051207825 */ /* 0x040fe400078e0244 */
[----:B------:R-:W4:Y:S04]  /*0890*/  LD.E.128 R24, desc[UR6][R24.64] ;  /* 0x0000000618187980 */ /* 0x000f28000c101d00 */
[----:B------:R-:W4:Y:S01]  /*08a0*/  LD.E.128 R32, desc[UR6][R32.64] ;  /* 0x0000000620207980 */ /* 0x000f22000c101d00 */
[----:B------:R-:W-:-:S06]  /*08b0*/  IMAD.WIDE R36, R81, 0x10, R70 ;  /* 0x0000001051247825 */ /* 0x000fcc00078e0246 */
[----:B------:R-:W4:Y:S01]  /*08c0*/  LD.E.128 R36, desc[UR6][R36.64] ;  /* 0x0000000624247980 */ /* 0x000f22000c101d00 */
[C---:B--2---:R-:W-:Y:S01]  /*08d0*/  PRMT R87, R5.reuse, 0x7632, R87 ;  /* 0x0000763205577816 */ /* 0x044fe20000000057 */
[C---:B------:R-:W-:Y:S01]  /*08e0*/  IMAD.U32 R89, R4.reuse, 0x10000, RZ ;  /* 0x0001000004597824 */ /* 0x040fe200078e00ff */
[----:B------:R-:W-:Y:S02]  /*08f0*/  SHF.L.U32 R88, R5, 0x10, RZ ;  /* 0x0000001005587819 */ /* 0x000fe400000006ff */
[----:B------:R-:W-:Y:S01]  /*0900*/  PRMT R5, R4, 0x7632, R5 ;  /* 0x0000763204057816 */ /* 0x000fe20000000005 */
[C---:B---3--:R-:W-:Y:S01]  /*0910*/  IMAD.U32 R91, R10.reuse, 0x10000, RZ ;  /* 0x000100000a5b7824 */ /* 0x048fe200078e00ff */
[C---:B------:R-:W-:Y:S02]  /*0920*/  PRMT R4, R11.reuse, 0x7632, R4 ;  /* 0x000076320b047816 */ /* 0x040fe40000000004 */
[----:B------:R-:W-:Y:S01]  /*0930*/  SHF.L.U32 R90, R11, 0x10, RZ ;  /* 0x000000100b5a7819 */ /* 0x000fe200000006ff */
[----:B------:R-:W-:Y:S01]  /*0940*/  IMAD.U32 R5, R5, 0x10000, RZ ;  /* 0x0001000005057824 */ /* 0x000fe200078e00ff */
[----:B------:R-:W-:-:S02]  /*0950*/  PRMT R11, R10, 0x7632, R11 ;  /* 0x000076320a0b7816 */ /* 0x000fc4000000000b */
[----:B------:R-:W-:Y:S02]  /*0960*/  PRMT R10, R9, 0x7632, R10 ;  /* 0x00007632090a7816 */ /* 0x000fe4000000000a */
[----:B------:R-:W-:Y:S02]  /*0970*/  PRMT R83, R7, 0x7632, R83 ;  /* 0x0000763207537816 */ /* 0x000fe40000000053 */
[----:B------:R-:W-:Y:S02]  /*0980*/  SHF.L.U32 R9, R9, 0x10, RZ ;  /* 0x0000001009097819 */ /* 0x000fe400000006ff */
[----:B------:R-:W-:Y:S02]  /*0990*/  SHF.L.U32 R7, R7, 0x10, RZ ;  /* 0x0000001007077819 */ /* 0x000fe400000006ff */
[----:B------:R-:W-:Y:S01]  /*09a0*/  SHF.L.U32 R87, R87, 0x10, RZ ;  /* 0x0000001057577819 */ /* 0x000fe200000006ff */
[----:B------:R-:W-:Y:S01]  /*09b0*/  FADD.FTZ R9, R88, R9 ;  /* 0x0000000958097221 */ /* 0x000fe20000010000 */
[----:B------:R-:W-:Y:S01]  /*09c0*/  SHF.L.U32 R10, R10, 0x10, RZ ;  /* 0x000000100a0a7819 */ /* 0x000fe200000006ff */
[----:B------:R-:W-:Y:S01]  /*09d0*/  FADD.FTZ R7, R7, R90 ;  /* 0x0000005a07077221 */ /* 0x000fe20000010000 */
[----:B------:R-:W-:Y:S01]  /*09e0*/  PRMT R85, R6, 0x7632, R85 ;  /* 0x0000763206557816 */ /* 0x000fe20000000055 */
[----:B------:R-:W-:Y:S01]  /*09f0*/  IMAD.U32 R88, R11, 0x10000, RZ ;  /* 0x000100000b587824 */ /* 0x000fe200078e00ff */
[----:B------:R-:W-:Y:S01]  /*0a00*/  PRMT R92, R8, 0x7632, R92 ;  /* 0x00007632085c7816 */ /* 0x000fe2000000005c */
[----:B------:R-:W-:Y:S01]  /*0a10*/  FADD.FTZ R10, R87, R10 ;  /* 0x0000000a570a7221 */ /* 0x000fe20000010000 */
[C---:B----4-:R-:W-:Y:S01]  /*0a20*/  PRMT R11, R15.reuse, 0x7632, R11 ;  /* 0x000076320f0b7816 */ /* 0x050fe2000000000b */
[----:B------:R-:W-:Y:S01]  /*0a30*/  IMAD.U32 R87, R14, 0x10000, RZ ;  /* 0x000100000e577824 */ /* 0x000fe200078e00ff */
[----:B------:R-:W-:Y:S01]  /*0a40*/  SHF.L.U32 R90, R15, 0x10, RZ ;  /* 0x000000100f5a7819 */ /* 0x000fe200000006ff */
[----:B------:R-:W-:Y:S01]  /*0a50*/  IMAD.U32 R85, R85, 0x10000, RZ ;  /* 0x0001000055557824 */ /* 0x000fe200078e00ff */
[----:B------:R-:W-:Y:S01]  /*0a60*/  SHF.L.U32 R83, R83, 0x10, RZ ;  /* 0x0000001053537819 */ /* 0x000fe200000006ff */
[----:B------:R-:W-:Y:S01]  /*0a70*/  IMAD.U32 R92, R92, 0x10000, RZ ;  /* 0x000100005c5c7824 */ /* 0x000fe200078e00ff */
[----:B------:R-:W-:Y:S01]  /*0a80*/  SHF.L.U32 R4, R4, 0x10, RZ ;  /* 0x0000001004047819 */ /* 0x000fe200000006ff */
[----:B------:R-:W-:Y:S01]  /*0a90*/  IMAD.U32 R8, R8, 0x10000, RZ ;  /* 0x0001000008087824 */ /* 0x000fe200078e00ff */
[----:B------:R-:W-:Y:S01]  /*0aa0*/  PRMT R15, R14, 0x7632, R15 ;  /* 0x000076320e0f7816 */ /* 0x000fe2000000000f */
[----:B------:R-:W-:Y:S01]  /*0ab0*/  FADD.FTZ R85, R85, R88 ;  /* 0x0000005855557221 */ /* 0x000fe20000010000 */
[----:B------:R-:W-:Y:S01]  /*0ac0*/  PRMT R14, R12, 0x7632, R14 ;  /* 0x000076320c0e7816 */ /* 0x000fe2000000000e */
[----:B------:R-:W-:Y:S01]  /*0ad0*/  FADD.FTZ R4, R83, R4 ;  /* 0x0000000453047221 */ /* 0x000fe20000010000 */
[----:B------:R-:W-:Y:S01]  /*0ae0*/  FADD.FTZ R5, R5, R92 ;  /* 0x0000005c05057221 */ /* 0x000fe20000010000 */
[----:B------:R-:W-:Y:S01]  /*0af0*/  PRMT R83, R13, 0x7632, R83 ;  /* 0x000076320d537816 */ /* 0x000fe20000000053 */
[----:B------:R-:W-:Y:S01]  /*0b00*/  IMAD.U32 R11, R11, 0x10000, RZ ;  /* 0x000100000b0b7824 */ /* 0x000fe200078e00ff */
[----:B------:R-:W-:Y:S01]  /*0b10*/  SHF.L.U32 R88, R13, 0x10, RZ ;  /* 0x000000100d587819 */ /* 0x000fe200000006ff */
[----:B------:R-:W-:Y:S01]  /*0b20*/  IMAD.U32 R14, R14, 0x10000, RZ ;  /* 0x000100000e0e7824 */ /* 0x000fe200078e00ff */
[----:B------:R-:W-:Y:S01]  /*0b30*/  SHF.L.U32 R13, R12, 0x10, RZ ;  /* 0x000000100c0d7819 */ /* 0x000fe200000006ff */
[----:B------:R-:W-:Y:S01]  /*0b40*/  FADD.FTZ R8, R89, R8 ;  /* 0x0000000859087221 */ /* 0x000fe20000010000 */
[----:B------:R-:W-:Y:S01]  /*0b50*/  FADD.FTZ R4, R4, R11 ;  /* 0x0000000b04047221 */ /* 0x000fe20000010000 */
[--C-:B------:R-:W-:Y:S01]  /*0b60*/  FADD.FTZ R5, R5, R14.reuse ;  /* 0x0000000e05057221 */ /* 0x100fe20000010000 */
[----:B------:R-:W-:Y:S01]  /*0b70*/  PRMT R14, R16, 0x7632, R14 ;  /* 0x00007632100e7816 */ /* 0x000fe2000000000e */
[----:B------:R-:W-:Y:S01]  /*0b80*/  FADD.FTZ R8, R8, R13 ;  /* 0x0000000d08087221 */ /* 0x000fe20000010000 */
[----:B------:R-:W-:Y:S01]  /*0b90*/  PRMT R11, R19, 0x7632, R11 ;  /* 0x00007632130b7816 */ /* 0x000fe2000000000b */
[----:B------:R-:W-:Y:S01]  /*0ba0*/  IMAD.U32 R6, R6, 0x10000, RZ ;  /* 0x0001000006067824 */ /* 0x000fe200078e00ff */
[----:B------:R-:W-:Y:S01]  /*0bb0*/  SHF.L.U32 R12, R15, 0x10, RZ ;  /* 0x000000100f0c7819 */ /* 0x000fe200000006ff */
[----:B------:R-:W-:Y:S01]  /*0bc0*/  FADD.FTZ R9, R9, R88 ;  /* 0x0000005809097221 */ /* 0x000fe20000010000 */
[----:B------:R-:W-:Y:S01]  /*0bd0*/  SHF.L.U32 R83, R83, 0x10, RZ ;  /* 0x0000001053537819 */ /* 0x000fe200000006ff */
[----:B------:R-:W-:Y:S01]  /*0be0*/  FADD.FTZ R6, R6, R91 ;  /* 0x0000005b06067221 */ /* 0x000fe20000010000 */
[----:B------:R-:W-:Y:S01]  /*0bf0*/  PRMT R13, R17, 0x7632, R13 ;  /* 0x00007632110d7816 */ /* 0x000fe2000000000d */
[----:B------:R-:W-:Y:S01]  /*0c00*/  FADD.FTZ R85, R85, R12 ;  /* 0x0000000c55557221 */ /* 0x000fe20000010000 */
[----:B------:R-:W-:Y:S01]  /*0c10*/  SHF.L.U32 R14, R14, 0x10, RZ ;  /* 0x000000100e0e7819 */ /* 0x000fe200000006ff */
[----:B------:R-:W-:Y:S01]  /*0c20*/  FADD.FTZ R10, R10, R83 ;  /* 0x000000530a0a7221 */ /* 0x000fe20000010000 */
        /* <DEDUP_REMOVED lines=8> */
[----:B------:R-:W-:Y:S01]  /*0cb0*/  PRMT R14, R20, 0x7632, R14 ;  /* 0x00007632140e7816 */ /* 0x000fe2000000000e */
[----:B------:R-:W-:Y:S01]  /*0cc0*/  IMAD.U32 R12, R12, 0x10000, RZ ;  /* 0x000100000c0c7824 */ /* 0x000fe200078e00ff */
[----:B------:R-:W-:Y:S01]  /*0cd0*/  SHF.L.U32 R19, R18, 0x10, RZ ;  /* 0x0000001012137819 */ /* 0x000fe200000006ff */
[----:B------:R-:W-:Y:S01]  /*0ce0*/  IMAD.U32 R18, R17, 0x10000, RZ ;  /* 0x0001000011127824 */ /* 0x000fe200078e00ff */
[----:B------:R-:W-:Y:S01]  /*0cf0*/  PRMT R11, R23, 0x7632, R11 ;  /* 0x00007632170b7816 */ /* 0x000fe2000000000b */
[----:B------:R-:W-:Y:S01]  /*0d00*/  FADD.FTZ R6, R6, R87 ;  /* 0x0000005706067221 */ /* 0x000fe20000010000 */
[----:B------:R-:W-:Y:S01]  /*0d10*/  PRMT R13, R21, 0x7632, R13 ;  /* 0x00007632150d7816 */ /* 0x000fe2000000000d */
[----:B------:R-:W-:Y:S01]  /*0d20*/  FADD.FTZ R9, R9, R18 ;  /* 0x0000001209097221 */ /* 0x000fe20000010000 */
[----:B------:R-:W-:Y:S01]  /*0d30*/  SHF.L.U32 R15, R16, 0x10, RZ ;  /* 0x00000010100f7819 */ /* 0x000fe200000006ff */
[----:B------:R-:W-:Y:S01]  /*0d40*/  FADD.FTZ R7, R7, R88 ;  /* 0x0000005807077221 */ /* 0x000fe20000010000 */
[----:B------:R-:W-:Y:S01]  /*0d50*/  SHF.L.U32 R14, R14, 0x10, RZ ;  /* 0x000000100e0e7819 */ /* 0x000fe200000006ff */
[--C-:B------:R-:W-:Y:S01]  /*0d60*/  FADD.FTZ R85, R85, R12.reuse ;  /* 0x0000000c55557221 */ /* 0x100fe20000010000 */
[----:B------:R-:W-:Y:S01]  /*0d70*/  SHF.L.U32 R11, R11, 0x10, RZ ;  /* 0x000000100b0b7819 */ /* 0x000fe200000006ff */
[----:B------:R-:W-:Y:S01]  /*0d80*/  IMAD.U32 R18, R23, 0x10000, RZ ;  /* 0x0001000017127824 */ /* 0x000fe200078e00ff */
[----:B------:R-:W-:Y:S01]  /*0d90*/  PRMT R12, R22, 0x7632, R12 ;  /* 0x00007632160c7816 */ /* 0x000fe2000000000c */
[----:B------:R-:W-:-:S02]  /*0da0*/  IMAD.U32 R13, R13, 0x10000, RZ ;  /* 0x000100000d0d7824 */ /* 0x000fc400078e00ff */
[----:B------:R-:W-:Y:S01]  /*0db0*/  FADD.FTZ R8, R8, R15 ;  /* 0x0000000f08087221 */ /* 0x000fe20000010000 */
[--C-:B------:R-:W-:Y:S01]  /*0dc0*/  FADD.FTZ R5, R5, R14.reuse ;  /* 0x0000000e05057221 */ /* 0x100fe20000010000 */
[----:B------:R-:W-:Y:S01]  /*0dd0*/  SHF.L.U32 R17, R22, 0x10, RZ ;  /* 0x0000001016117819 */ /* 0x000fe200000006ff */
[----:B------:R-:W-:Y:S02]  /*0de0*/  IMAD.U32 R15, R20, 0x10000, RZ ;  /* 0x00010000140f7824 */ /* 0x000fe400078e00ff */
[----:B------:R-:W-:Y:S01]  /*0df0*/  FADD.FTZ R4, R4, R11 ;  /* 0x0000000b04047221 */ /* 0x000fe20000010000 */
[----:B------:R-:W-:Y:S01]  /*0e00*/  PRMT R14, R24, 0x7632, R14 ;  /* 0x00007632180e7816 */ /* 0x000fe2000000000e */
[----:B------:R-:W-:Y:S01]  /*0e10*/  FADD.FTZ R6, R6, R19 ;  /* 0x0000001306067221 */ /* 0x000fe20000010000 */
[----:B------:R-:W-:Y:S01]  /*0e20*/  FADD.FTZ R7, R7, R18 ;  /* 0x0000001207077221 */ /* 0x000fe20000010000 */
[----:B------:R-:W-:Y:S01]  /*0e30*/  FADD.FTZ R10, R10, R13 ;  /* 0x0000000d0a0a7221 */ /* 0x000fe20000010000 */
[C---:B------:R-:W-:Y:S01]  /*0e40*/  PRMT R11, R27.reuse, 0x7632, R11 ;  /* 0x000076321b0b7816 */ /* 0x040fe2000000000b */
[----:B------:R-:W-:Y:S01]  /*0e50*/  FADD.FTZ R8, R8, R15 ;  /* 0x0000000f08087221 */ /* 0x000fe20000010000 */
[----:B------:R-:W-:Y:S01]  /*0e60*/  SHF.L.U32 R12, R12, 0x10, RZ ;  /* 0x000000100c0c7819 */ /* 0x000fe200000006ff */
[----:B------:R-:W-:Y:S01]  /*0e70*/  FADD.FTZ R6, R6, R17 ;  /* 0x0000001106067221 */ /* 0x000fe20000010000 */
[----:B------:R-:W-:Y:S01]  /*0e80*/  SHF.L.U32 R18, R27, 0x10, RZ ;  /* 0x000000101b127819 */ /* 0x000fe200000006ff */
[----:B------:R-:W-:Y:S01]  /*0e90*/  IMAD.U32 R14, R14, 0x10000, RZ ;  /* 0x000100000e0e7824 */ /* 0x000fe200078e00ff */
[----:B------:R-:W-:Y:S01]  /*0ea0*/  PRMT R13, R25, 0x7632, R13 ;  /* 0x00007632190d7816 */ /* 0x000fe2000000000d */
[----:B------:R-:W-:Y:S01]  /*0eb0*/  IMAD.U32 R17, R26, 0x10000, RZ ;  /* 0x000100001a117824 */ /* 0x000fe200078e00ff */
[----:B------:R-:W-:Y:S01]  /*0ec0*/  SHF.L.U32 R16, R21, 0x10, RZ ;  /* 0x0000001015107819 */ /* 0x000fe200000006ff */
[----:B------:R-:W-:Y:S01]  /*0ed0*/  IMAD.U32 R11, R11, 0x10000, RZ ;  /* 0x000100000b0b7824 */ /* 0x000fe200078e00ff */
[----:B------:R-:W-:Y:S01]  /*0ee0*/  SHF.L.U32 R15, R24, 0x10, RZ ;  /* 0x00000010180f7819 */ /* 0x000fe200000006ff */
[----:B------:R-:W-:Y:S01]  /*0ef0*/  FADD.FTZ R85, R85, R12 ;  /* 0x0000000c55557221 */ /* 0x000fe20000010000 */
[----:B------:R-:W-:Y:S01]  /*0f00*/  SHF.L.U32 R13, R13, 0x10, RZ ;  /* 0x000000100d0d7819 */ /* 0x000fe200000006ff */
[----:B------:R-:W-:Y:S01]  /*0f10*/  FADD.FTZ R7, R7, R18 ;  /* 0x0000001207077221 */ /* 0x000fe20000010000 */
[----:B------:R-:W-:Y:S01]  /*0f20*/  FADD.FTZ R9, R9, R16 ;  /* 0x0000001009097221 */ /* 0x000fe20000010000 */
[----:B------:R-:W-:Y:S01]  /*0f30*/  PRMT R12, R26, 0x7632, R12 ;  /* 0x000076321a0c7816 */ /* 0x000fe2000000000c */
[--C-:B------:R-:W-:Y:S01]  /*0f40*/  FADD.FTZ R5, R5, R14.reuse ;  /* 0x0000000e05057221 */ /* 0x100fe20000010000 */
        /* <DEDUP_REMOVED lines=8> */
[----:B------:R-:W-:Y:S01]  /*0fd0*/  PRMT R11, R35, 0x7632, R11 ;  /* 0x00007632230b7816 */ /* 0x000fe2000000000b */
        /* <DEDUP_REMOVED lines=8> */
[----:B------:R-:W-:Y:S01]  /*1060*/  FADD.FTZ R12, R85, R12 ;  /* 0x0000000c550c7221 */ /* 0x000fe20000010000 */
[----:B------:R-:W-:Y:S01]  /*1070*/  SHF.L.U32 R11, R11, 0x10, RZ ;  /* 0x000000100b0b7819 */ /* 0x000fe200000006ff */
[----:B------:R-:W-:Y:S01]  /*1080*/  IMAD.U32 R13, R13, 0x10000, RZ ;  /* 0x000100000d0d7824 */ /* 0x000fe200078e00ff */
[----:B------:R-:W-:Y:S01]  /*1090*/  SHF.L.U32 R6, R15, 0x10, RZ ;  /* 0x000000100f067819 */ /* 0x000fe200000006ff */
[----:B------:R-:W-:Y:S01]  /*10a0*/  FADD.FTZ R9, R9, R16 ;  /* 0x0000001009097221 */ /* 0x000fe20000010000 */
[----:B------:R-:W-:Y:S01]  /*10b0*/  SHF.L.U32 R17, R32, 0x10, RZ ;  /* 0x0000001020117819 */ /* 0x000fe200000006ff */
[----:B------:R-:W-:Y:S01]  /*10c0*/  FADD.FTZ R7, R10, R7 ;  /* 0x000000070a077221 */ /* 0x000fe20000010000 */
[----:B------:R-:W-:Y:S01]  /*10d0*/  SHF.L.U32 R14, R37, 0x10, RZ ;  /* 0x00000010250e7819 */ /* 0x000fe200000006ff */
[----:B------:R-:W-:Y:S01]  /*10e0*/  FADD.FTZ R4, R4, R11 ;  /* 0x0000000b04047221 */ /* 0x000fe20000010000 */
[----:B------:R-:W-:Y:S01]  /*10f0*/  FADD.FTZ R5, R5, R6 ;  /* 0x0000000605057221 */ /* 0x000fe20000010000 */
[----:B------:R-:W-:Y:S01]  /*1100*/  PRMT R10, R38, 0x7632, R10 ;  /* 0x00007632260a7816 */ /* 0x000fe2000000000a */
[----:B------:R-:W-:Y:S01]  /*1110*/  FADD.FTZ R8, R8, R17 ;  /* 0x0000001108087221 */ /* 0x000fe20000010000 */
[----:B------:R-:W-:Y:S01]  /*1120*/  FADD.FTZ R12, R12, R13 ;  /* 0x0000000d0c0c7221 */ /* 0x000fe20000010000 */
[----:B------:R-:W-:Y:S01]  /*1130*/  PRMT R6, R39, 0x7632, R6 ;  /* 0x0000763227067816 */ /* 0x000fe20000000006 */
[C---:B------:R-:W-:Y:S01]  /*1140*/  IMAD.U32 R15, R36.reuse, 0x10000, RZ ;  /* 0x00010000240f7824 */ /* 0x040fe200078e00ff */
[----:B------:R-:W-:Y:S01]  /*1150*/  PRMT R11, R37, 0x7632, R11 ;  /* 0x00007632250b7816 */ /* 0x000fe2000000000b */
[----:B------:R-:W-:Y:S01]  /*1160*/  FADD.FTZ R14, R9, R14 ;  /* 0x0000000e090e7221 */ /* 0x000fe20000010000 */
[----:B------:R-:W-:Y:S01]  /*1170*/  PRMT R13, R36, 0x7632, R13 ;  /* 0x00007632240d7816 */ /* 0x000fe2000000000d */
[----:B------:R-:W-:Y:S01]  /*1180*/  FADD.FTZ R15, R8, R15 ;  /* 0x0000000f080f7221 */ /* 0x000fe20000010000 */
[----:B------:R-:W-:Y:S01]  /*1190*/  SHF.L.U32 R9, R10, 0x10, RZ ;  /* 0x000000100a097819 */ /* 0x000fe200000006ff */
[----:B------:R-:W-:Y:S01]  /*11a0*/  IMAD.U32 R8, R11, 0x10000, RZ ;  /* 0x000100000b087824 */ /* 0x000fe200078e00ff */
[----:B------:R-:W-:Y:S01]  /*11b0*/  SHF.L.U32 R17, R6, 0x10, RZ ;  /* 0x0000001006117819 */ /* 0x000fe200000006ff */
[----:B------:R-:W-:Y:S01]  /*11c0*/  IMAD.U32 R39, R39, 0x10000, RZ ;  /* 0x0001000027277824 */ /* 0x000fe200078e00ff */
[----:B------:R-:W-:Y:S01]  /*11d0*/  SHF.L.U32 R38, R38, 0x10, RZ ;  /* 0x0000001026267819 */ /* 0x000fe200000006ff */
[----:B------:R-:W-:Y:S01]  /*11e0*/  FADD.FTZ R12, R12, R9 ;  /* 0x000000090c0c7221 */ /* 0x000fe20000010000 */
[----:B------:R-:W-:Y:S01]  /*11f0*/  SHF.L.U32 R6, R13, 0x10, RZ ;  /* 0x000000100d067819 */ /* 0x000fe200000006ff */
[----:B------:R-:W-:Y:S01]  /*1200*/  FADD.FTZ R17, R4, R17 ;  /* 0x0000001104117221 */ /* 0x000fe20000010000 */
[----:B------:R-:W-:Y:S01]  /*1210*/  IADD3 R11, PT, PT, -R77, RZ, RZ ;  /* 0x000000ff4d0b7210 */ /* 0x000fe20007ffe1ff */
[----:B------:R-:W-:Y:S01]  /*1220*/  FADD.FTZ R9, R7, R8 ;  /* 0x0000000807097221 */ /* 0x000fe20000010000 */
[----:B------:R-:W-:Y:S01]  /*1230*/  FADD.FTZ R18, R18, R39 ;  /* 0x0000002712127221 */ /* 0x000fe20000010000 */
[----:B------:R-:W-:Y:S01]  /*1240*/  FADD.FTZ R19, R19, R38 ;  /* 0x0000002613137221 */ /* 0x000fe20000010000 */
[----:B------:R-:W-:Y:S01]  /*1250*/  FADD.FTZ R4, R5, R6 ;  /* 0x0000000605047221 */ /* 0x000fe20000010000 */
[----:B------:R-:W-:Y:S01]  /*1260*/  IMAD R11, R28, R11, R81 ;  /* 0x0000000b1c0b7224 */ /* 0x000fe200078e0251 */
[----:B------:R-:W-:Y:S01]  /*1270*/  F2FP.BF16.F32.PACK_AB R5, R9, R14 ;  /* 0x0000000e0905723e */ /* 0x000fe200000010ff */
[----:B------:R-:W-:Y:S01]  /*1280*/  VIADD R81, R81, UR4 ;  /* 0x0000000451517c36 */ /* 0x000fe20008000000 */
[----:B------:R-:W-:Y:S01]  /*1290*/  F2FP.BF16.F32.PACK_AB R7, R17, R18 ;  /* 0x000000121107723e */ /* 0x000fe200000010ff */
[----:B------:R-:W-:Y:S01]  /*12a0*/  IMAD.WIDE R8, R11, 0x10, R40 ;  /* 0x000000100b087825 */ /* 0x000fe200078e0228 */
[----:B------:R-:W-:-:S02]  /*12b0*/  F2FP.BF16.F32.PACK_AB R6, R12, R19 ;  /* 0x000000130c06723e */ /* 0x000fc400000010ff */
[----:B------:R-:W-:Y:S02]  /*12c0*/  F2FP.BF16.F32.PACK_AB R4, R4, R15 ;  /* 0x0000000f0404723e */ /* 0x000fe400000010ff */
[----:B------:R-:W-:-:S03]  /*12d0*/  ISETP.GE.AND P2, PT, R81, R79, PT ;  /* 0x0000004f5100720c */ /* 0x000fc60003f46270 */
[----:B------:R1:W-:Y:S10]  /*12e0*/  ST.E.128 desc[UR6][R8.64+0xa00], R4 ;  /* 0x000a000408007985 */ /* 0x0003f4000c101d06 */
[----:B------:R-:W-:Y:S05]  /*12f0*/  @!P2 BRA `(.L_x_4) ;  /* 0xfffffff40034a947 */ /* 0x000fea000383ffff */
.L_x_3:
[----:B------:R-:W-:Y:S05]  /*1300*/  BSYNC.RECONVERGENT B0 ;  /* 0x0000000000007941 */ /* 0x000fea0003800200 */
.L_x_2:
[----:B------:R-:W-:Y:S06]  /*1310*/  BAR.SYNC.DEFER_BLOCKING 0x0 ;  /* 0x0000000000007b1d */ /* 0x000fec0000010000 */
[----:B-1----:R-:W2:Y:S02]  /*1320*/  LDG.E R4, desc[UR6][R30.64+0x900] ;  /* 0x000900061e047981 */ /* 0x002ea4000c1e1900 */
[----:B--2---:R-:W-:Y:S01]  /*1330*/  IADD3 R7, PT, PT, R4, 0x1, RZ ;  /* 0x0000000104077810 */ /* 0x004fe20007ffe0ff */
[----:B------:R-:W-:Y:S06]  /*1340*/  @P0 BRA `(.L_x_5) ;  /* 0x0000000000380947 */ /* 0x000fec0003800000 */
[----:B------:R-:W-:-:S05]  /*1350*/  LEA R6, R75, R1, 0x3 ;  /* 0x000000014b067211 */ /* 0x000fca00078e18ff */
[----:B------:R-:W2:Y:S01]  /*1360*/  LDL.64 R4, [R6] ;  /* 0x0000000006047983 */ /* 0x000ea20000100a00 */
[----:B------:R-:W-:-:S04]  /*1370*/  IMAD.WIDE.U32 R2, R75, 0x4, R2 ;  /* 0x000000044b027825 */ /* 0x000fc800078e0002 */
[----:B--2---:R-:W-:-:S04]  /*1380*/  IMAD.WIDE.U32 R4, R0, 0x20, R4 ;  /* 0x0000002000047825 */ /* 0x004fc800078e0004 */
[----:B------:R-:W-:Y:S01]  /*1390*/  IMAD.WIDE R4, R28, 0x4, R4 ;  /* 0x000000041c047825 */ /* 0x000fe200078e0204 */
[----:B------:R-:W-:Y:S06]  /*13a0*/  MEMBAR.ALL.SYS ;  /* 0x0000000000007992 */ /* 0x000fec000000b000 */
[----:B------:R-:W-:-:S00]  /*13b0*/  ERRBAR ;  /* 0x00000000000079ab */ /* 0x000fc00000000000 */
[----:B------:R-:W-:Y:S06]  /*13c0*/  CGAERRBAR ;  /* 0x00000000000075ab */ /* 0x000fec0000000000 */
[----:B------:R1:W-:Y:S02]  /*13d0*/  STG.E.STRONG.SYS desc[UR6][R4.64+0x480], R7 ;  /* 0x0004800704007986 */ /* 0x0003e4000c115906 */
.L_x_6:
[----:B------:R-:W2:Y:S04]  /*13e0*/  LDG.E.STRONG.SYS R0, desc[UR6][R2.64+0x480] ;  /* 0x0004800602007981 */ /* 0x000ea8000c1f5900 */
[----:B--2---:R-:W-:Y:S01]  /*13f0*/  CCTL.IVALL ;  /* 0x00000000ff00798f */ /* 0x004fe20002000000 */
[----:B------:R-:W-:Y:S05]  /*1400*/  YIELD ;  /* 0x0000000000007946 */ /* 0x000fea0003800000 */
[----:B------:R-:W-:-:S13]  /*1410*/  ISETP.NE.AND P0, PT, R0, R7, PT ;  /* 0x000000070000720c */ /* 0x000fda0003f05270 */
[----:B------:R-:W-:Y:S05]  /*1420*/  @P0 BRA `(.L_x_6) ;  /* 0xfffffffc00ec0947 */ /* 0x000fea000383ffff */
.L_x_5:
[----:B------:R-:W-:Y:S05]  /*1430*/  WARPSYNC.ALL ;  /* 0x0000000000007948 */ /* 0x000fea0003800000 */
[----:B------:R-:W-:Y:S01]  /*1440*/  BAR.SYNC.DEFER_BLOCKING 0x0 ;  /* 0x0000000000007b1d */ /* 0x000fe20000010000 */
[----:B------:R-:W-:-:S05]  /*1450*/  IMAD R0, R77, -0x7, R29 ;  /* 0xfffffff94d007824 */ /* 0x000fca00078e021d */
[----:B------:R-:W-:Y:S01]  /*1460*/  ISETP.GE.AND P0, PT, R73, R0, PT ;  /* 0x000000004900720c */ /* 0x000fe20003f06270 */
[----:B------:R2:W-:-:S12]  /*1470*/  @!P1 STG.E desc[UR6][R30.64+0x900], R7 ;  /* 0x000900071e009986 */ /* 0x0005d8000c101906 */
[----:B--2---:R-:W-:Y:S05]  /*1480*/  @P0 EXIT ;  /* 0x000000000000094d */ /* 0x004fea0003800000 */
[----:B------:R-:W-:Y:S01]  /*1490*/  ISETP.NE.AND P2, PT, R84, 0x7, PT ;  /* 0x000000075400780c */ /* 0x000fe20003f45270 */
[C---:B------:R-:W-:Y:S02]  /*14a0*/  IMAD R84, R77.reuse, R84, RZ ;  /* 0x000000544d547224 */ /* 0x040fe400078e02ff */
[C---:B------:R-:W-:Y:S02]  /*14b0*/  IMAD R16, R77.reuse, R72, RZ ;  /* 0x000000484d107224 */ /* 0x040fe400078e02ff */
[C---:B------:R-:W-:Y:S02]  /*14c0*/  IMAD R18, R77.reuse, R74, RZ ;  /* 0x0000004a4d127224 */ /* 0x040fe400078e02ff */
[C---:B------:R-:W-:Y:S02]  /*14d0*/  IMAD R20, R77.reuse, R76, RZ ;  /* 0x0000004c4d147224 */ /* 0x040fe400078e02ff */
[C---:B------:R-:W-:Y:S02]  /*14e0*/  IMAD R22, R77.reuse, R86, RZ ;  /* 0x000000564d167224 */ /* 0x040fe400078e02ff */
[----:B------:R-:W-:-:S02]  /*14f0*/  IMAD R24, R77, R82, RZ ;  /* 0x000000524d187224 */ /* 0x000fc400078e02ff */
[C---:B------:R-:W-:Y:S02]  /*1500*/  IMAD R26, R77.reuse, R80, RZ ;  /* 0x000000504d1a7224 */ /* 0x040fe400078e02ff */
[----:B------:R-:W-:-:S07]  /*1510*/  IMAD R2, R77, R78, RZ ;  /* 0x0000004e4d027224 */ /* 0x000fce00078e02ff */
.L_x_7:
[----:B------:R-:W-:-:S13]  /*1520*/  ISETP.GE.AND P1, PT, R73, R77, P2 ;  /* 0x0000004d4900720c */ /* 0x000fda0001726270 */
[----:B-1-3-5:R-:W-:Y:S01]  /*1530*/  @!P1 IMAD.WIDE R4, R73, 0x10, R40 ;  /* 0x0000001049049825 */ /* 0x02afe200078e0228 */
[----:B------:R-:W1:Y:S05]  /*1540*/  @!P1 LDC.64 R28, c[0x0][0x3d8] ;  /* 0x0000f600ff1c9b82 */ /* 0x000e6a0000000a00 */
[----:B------:R-:W2:Y:S01]  /*1550*/  @!P1 LD.E.128 R4, desc[UR6][R4.64+0xa00] ;  /* 0x000a000604049980 */ /* 0x000ea2000c101d00 */
[----:B------:R-:W-:Y:S01]  /*1560*/  ISETP.NE.AND P0, PT, R72, 0x7, PT ;  /* 0x000000074800780c */ /* 0x000fe20003f05270 */
[----:B------:R-:W-:-:S03]  /*1570*/  @!P1 IMAD.IADD R3, R84, 0x1, R73 ;  /* 0x0000000154039824 */ /* 0x000fc600078e0249 */
[----:B------:R-:W-:-:S13]  /*1580*/  ISETP.GE.AND P0, PT, R73, R77, P0 ;  /* 0x0000004d4900720c */ /* 0x000fda0000706270 */
[----:B0-----:R-:W-:Y:S01]  /*1590*/  @!P0 IMAD.WIDE R8, R73, 0x10, R44 ;  /* 0x0000001049088825 */ /* 0x001fe200078e022c */
[----:B------:R-:W0:Y:S03]  /*15a0*/  @!P0 LDC.64 R30, c[0x0][0x3d8] ;  /* 0x0000f600ff1e8b82 */ /* 0x000e260000000a00 */
[----:B-1----:R-:W-:-:S05]  /*15b0*/  @!P1 IMAD.WIDE R28, R3, 0x10, R28 ;  /* 0x00000010031c9825 */ /* 0x002fca00078e021c */
[----:B--2---:R1:W-:Y:S04]  /*15c0*/  @!P1 STG.E.128 desc[UR6][R28.64], R4 ;  /* 0x000000041c009986 */ /* 0x0043e8000c101d06 */
[----:B------:R-:W2:Y:S01]  /*15d0*/  @!P0 LD.E.128 R8, desc[UR6][R8.64+0xa00] ;  /* 0x000a000608088980 */ /* 0x000ea2000c101d00 */
[----:B------:R-:W-:Y:S02]  /*15e0*/  ISETP.NE.AND P1, PT, R74, 0x7, PT ;  /* 0x000000074a00780c */ /* 0x000fe40003f25270 */
[----:B------:R-:W-:Y:S02]  /*15f0*/  @!P0 IADD3 R3, PT, PT, R16, R73, RZ ;  /* 0x0000004910038210 */ /* 0x000fe40007ffe0ff */
[----:B------:R-:W-:-:S03]  /*1600*/  ISETP.GE.AND P1, PT, R73, R77, P1 ;  /* 0x0000004d4900720c */ /* 0x000fc60000f26270 */
[----:B0-----:R-:W-:-:S10]  /*1610*/  @!P0 IMAD.WIDE R30, R3, 0x10, R30 ;  /* 0x00000010031e8825 */ /* 0x001fd400078e021e */
[C---:B------:R-:W-:Y:S01]  /*1620*/  @!P1 IMAD.WIDE R12, R73.reuse, 0x10, R46 ;  /* 0x00000010490c9825 */ /* 0x040fe200078e022e */
[----:B------:R-:W0:Y:S01]  /*1630*/  @!P1 LDC.64 R32, c[0x0][0x3d8] ;  /* 0x0000f600ff209b82 */ /* 0x000e220000000a00 */
[----:B--2---:R2:W-:Y:S04]  /*1640*/  @!P0 STG.E.128 desc[UR6][R30.64], R8 ;  /* 0x000000081e008986 */ /* 0x0045e8000c101d06 */
[----:B------:R-:W3:Y:S01]  /*1650*/  @!P1 LD.E.128 R12, desc[UR6][R12.64+0xa00] ;  /* 0x000a00060c0c9980 */ /* 0x000ee2000c101d00 */
[----:B------:R-:W-:Y:S02]  /*1660*/  ISETP.NE.AND P0, PT, R76, 0x7, PT ;  /* 0x000000074c00780c */ /* 0x000fe40003f05270 */
[----:B-1----:R-:W-:Y:S02]  /*1670*/  @!P1 IADD3 R29, PT, PT, R18, R73, RZ ;  /* 0x00000049121d9210 */ /* 0x002fe40007ffe0ff */
[----:B------:R-:W-:-:S03]  /*1680*/  ISETP.GE.AND P0, PT, R73, R77, P0 ;  /* 0x0000004d4900720c */ /* 0x000fc60000706270 */
[----:B0-----:R-:W-:-:S10]  /*1690*/  @!P1 IMAD.WIDE R28, R29, 0x10, R32 ;  /* 0x000000101d1c9825 */ /* 0x001fd400078e0220 */
[----:B------:R-:W-:Y:S01]  /*16a0*/  @!P0 IMAD.WIDE R4, R73, 0x10, R48 ;  /* 0x0000001049048825 */ /* 0x000fe200078e0230 */
[----:B------:R-:W0:Y:S01]  /*16b0*/  @!P0 LDC.64 R32, c[0x0][0x3d8] ;  /* 0x0000f600ff208b82 */ /* 0x000e220000000a00 */
[----:B---3--:R1:W-:Y:S04]  /*16c0*/  @!P1 STG.E.128 desc[UR6][R28.64], R12 ;  /* 0x0000000c1c009986 */ /* 0x0083e8000c101d06 */
[----:B------:R-:W3:Y:S01]  /*16d0*/  @!P0 LD.E.128 R4, desc[UR6][R4.64+0xa00] ;  /* 0x000a000604048980 */ /* 0x000ee2000c101d00 */
[----:B------:R-:W-:Y:S01]  /*16e0*/  ISETP.NE.AND P1, PT, R86, 0x7, PT ;  /* 0x000000075600780c */ /* 0x000fe20003f25270 */
[----:B--2---:R-:W-:-:S03]  /*16f0*/  @!P0 IMAD.IADD R31, R20, 0x1, R73 ;  /* 0x00000001141f8824 */ /* 0x004fc600078e0249 */
[----:B------:R-:W-:Y:S01]  /*1700*/  ISETP.GE.AND P1, PT, R73, R77, P1 ;  /* 0x0000004d4900720c */ /* 0x000fe20000f26270 */
[----:B0-----:R-:W-:-:S12]  /*1710*/  @!P0 IMAD.WIDE R30, R31, 0x10, R32 ;  /* 0x000000101f1e8825 */ /* 0x001fd800078e0220 */
[C---:B------:R-:W-:Y:S01]  /*1720*/  @!P1 IMAD.WIDE R8, R73.reuse, 0x10, R50 ;  /* 0x0000001049089825 */ /* 0x040fe200078e0232 */
[----:B------:R-:W0:Y:S01]  /*1730*/  @!P1 LDC.64 R32, c[0x0][0x3d8] ;  /* 0x0000f600ff209b82 */ /* 0x000e220000000a00 */
[----:B---3--:R2:W-:Y:S04]  /*1740*/  @!P0 STG.E.128 desc[UR6][R30.64], R4 ;  /* 0x000000041e008986 */ /* 0x0085e8000c101d06 */
[----:B------:R-:W3:Y:S01]  /*1750*/  @!P1 LD.E.128 R8, desc[UR6][R8.64+0xa00] ;  /* 0x000a000608089980 */ /* 0x000ee2000c101d00 */
[----:B------:R-:W-:Y:S02]  /*1760*/  ISETP.NE.AND P0, PT, R82, 0x7, PT ;  /* 0x000000075200780c */ /* 0x000fe40003f05270 */
[----:B-1----:R-:W-:Y:S02]  /*1770*/  @!P1 IADD3 R29, PT, PT, R22, R73, RZ ;  /* 0x00000049161d9210 */ /* 0x002fe40007ffe0ff */
[----:B------:R-:W-:-:S03]  /*1780*/  ISETP.GE.AND P0, PT, R73, R77, P0 ;  /* 0x0000004d4900720c */ /* 0x000fc60000706270 */
[----:B0-----:R-:W-:-:S10]  /*1790*/  @!P1 IMAD.WIDE R28, R29, 0x10, R32 ;  /* 0x000000101d1c9825 */ /* 0x001fd400078e0220 */
[C---:B------:R-:W-:Y:S01]  /*17a0*/  @!P0 IMAD.WIDE R12, R73.reuse, 0x10, R52 ;  /* 0x00000010490c8825 */ /* 0x040fe200078e0234 */
[----:B------:R-:W0:Y:S01]  /*17b0*/  @!P0 LDC.64 R32, c[0x0][0x3d8] ;  /* 0x0000f600ff208b82 */ /* 0x000e220000000a00 */
[----:B---3--:R1:W-:Y:S04]  /*17c0*/  @!P1 STG.E.128 desc[UR6][R28.64], R8 ;  /* 0x000000081c009986 */ /* 0x0083e8000c101d06 */
[----:B------:R-:W3:Y:S01]  /*17d0*/  @!P0 LD.E.128 R12, desc[UR6][R12.64+0xa00] ;  /* 0x000a00060c0c8980 */ /* 0x000ee2000c101d00 */
[----:B------:R-:W-:Y:S02]  /*17e0*/  ISETP.NE.AND P1, PT, R80, 0x7, PT ;  /* 0x000000075000780c */ /* 0x000fe40003f25270 */
[----:B--2---:R-:W-:Y:S02]  /*17f0*/  @!P0 IADD3 R31, PT, PT, R24, R73, RZ ;  /* 0x00000049181f8210 */ /* 0x004fe40007ffe0ff */
[----:B------:R-:W-:-:S03]  /*1800*/  ISETP.GE.AND P1, PT, R73, R77, P1 ;  /* 0x0000004d4900720c */ /* 0x000fc60000f26270 */
[----:B0-----:R-:W-:-:S10]  /*1810*/  @!P0 IMAD.WIDE R30, R31, 0x10, R32 ;  /* 0x000000101f1e8825 */ /* 0x001fd400078e0220 */
[----:B------:R-:W-:Y:S01]  /*1820*/  @!P1 IMAD.WIDE R4, R73, 0x10, R54 ;  /* 0x0000001049049825 */ /* 0x000fe200078e0236 */
[----:B------:R-:W0:Y:S01]  /*1830*/  @!P1 LDC.64 R32, c[0x0][0x3d8] ;  /* 0x0000f600ff209b82 */ /* 0x000e220000000a00 */
[----:B---3--:R2:W-:Y:S04]  /*1840*/  @!P0 STG.E.128 desc[UR6][R30.64], R12 ;  /* 0x0000000c1e008986 */ /* 0x0085e8000c101d06 */
[----:B------:R-:W3:Y:S01]  /*1850*/  @!P1 LD.E.128 R4, desc[UR6][R4.64+0xa00] ;  /* 0x000a000604049980 */ /* 0x000ee2000c101d00 */
[----:B------:R-:W-:Y:S01]  /*1860*/  ISETP.NE.AND P0, PT, R78, 0x7, PT ;  /* 0x000000074e00780c */ /* 0x000fe20003f05270 */
[----:B-1----:R-:W-:-:S03]  /*1870*/  @!P1 IMAD.IADD R29, R26, 0x1, R73 ;  /* 0x000000011a1d9824 */ /* 0x002fc600078e0249 */
[----:B------:R-:W-:Y:S01]  /*1880*/  ISETP.GE.AND P0, PT, R73, R77, P0 ;  /* 0x0000004d4900720c */ /* 0x000fe20000706270 */
[----:B0-----:R-:W-:-:S12]  /*1890*/  @!P1 IMAD.WIDE R28, R29, 0x10, R32 ;  /* 0x000000101d1c9825 */ /* 0x001fd800078e0220 */
[C---:B------:R-:W-:Y:S01]  /*18a0*/  @!P0 IMAD.WIDE R8, R73.reuse, 0x10, R56 ;  /* 0x0000001049088825 */ /* 0x040fe200078e0238 */
[----:B------:R-:W0:Y:S01]  /*18b0*/  @!P0 LDC.64 R32, c[0x0][0x3d8] ;  /* 0x0000f600ff208b82 */ /* 0x000e220000000a00 */
[----:B---3--:R3:W-:Y:S04]  /*18c0*/  @!P1 STG.E.128 desc[UR6][R28.64], R4 ;  /* 0x000000041c009986 */ /* 0x0087e8000c101d06 */
[----:B------:R-:W4:Y:S01]  /*18d0*/  @!P0 LD.E.128 R8, desc[UR6][R8.64+0xa00] ;  /* 0x000a000608088980 */ /* 0x000f22000c101d00 */
[----:B--2---:R-:W-:Y:S02]  /*18e0*/  @!P0 IADD3 R13, PT, PT, R2, R73, RZ ;  /* 0x00000049020d8210 */ /* 0x004fe40007ffe0ff */
[----:B------:R-:W-:-:S03]  /*18f0*/  IADD3 R73, PT, PT, R73, UR4, RZ ;  /* 0x0000000449497c10 */ /* 0x000fc6000fffe0ff */
[----:B0-----:R-:W-:-:S05]  /*1900*/  @!P0 IMAD.WIDE R12, R13, 0x10, R32 ;  /* 0x000000100d0c8825 */ /* 0x001fca00078e0220 */
[----:B----4-:R3:W-:Y:S01]  /*1910*/  @!P0 STG.E.128 desc[UR6][R12.64], R8 ;  /* 0x000000080c008986 */ /* 0x0107e2000c101d06 */
[----:B------:R-:W-:-:S13]  /*1920*/  ISETP.GE.AND P0, PT, R73, R0, PT ;  /* 0x000000004900720c */ /* 0x000fda0003f06270 */
[----:B------:R-:W-:Y:S05]  /*1930*/  @!P0 BRA `(.L_x_7) ;  /* 0xfffffff800f88947 */ /* 0x000fea000383ffff */
[----:B------:R-:W-:Y:S05]  /*1940*/  EXIT ;  /* 0x000000000000794d */ /* 0x000fea0003800000 */
.L_x_8:
[----:B------:R-:W-:-:S00]  /*1950*/  BRA `(.L_x_8) ;  /* 0xfffffffc00fc7947 */ /* 0x000fc0000383ffff */
[----:B------:R-:W-:-:S00]  /*1960*/  NOP ;  /* 0x0000000000007918 */ /* 0x000fc00000000000 */
        /* <DEDUP_REMOVED lines=9> */
.L_x_233:


//--------------------- .text._ZN4vllm26cross_device_reduce_1stageI13__nv_bfloat16Li8EEEvPNS_8RankDataENS_11RankSignalsEPNS_6SignalEPT_ii --------------------------
	.section	.text._ZN4vllm26cross_device_reduce_1stageI13__nv_bfloat16Li8EEEvPNS_8RankDataENS_11RankSignalsEPNS_6SignalEPT_ii,"ax",@progbits
	.align	128
        .global         _ZN4vllm26cross_device_reduce_1stageI13__nv_bfloat16Li8EEEvPNS_8RankDataENS_11RankSignalsEPNS_6SignalEPT_ii
        .type           _ZN4vllm26cross_device_reduce_1stageI13__nv_bfloat16Li8EEEvPNS_8RankDataENS_11RankSignalsEPNS_6SignalEPT_ii,@function
        .size           _ZN4vllm26cross_device_reduce_1stageI13__nv_bfloat16Li8EEEvPNS_8RankDataENS_11RankSignalsEPNS_6SignalEPT_ii,(.L_x_234 - _ZN4vllm26cross_device_reduce_1stageI13__nv_bfloat16Li8EEEvPNS_8RankDataENS_11RankSignalsEPNS_6SignalEPT_ii)
        .other          _ZN4vllm26cross_device_reduce_1stageI13__nv_bfloat16Li8EEEvPNS_8RankDataENS_11RankSignalsEPNS_6SignalEPT_ii,@"STO_CUDA_ENTRY STV_DEFAULT"
_ZN4vllm26cross_device_reduce_1stageI13__nv_bfloat16Li8EEEvPNS_8RankDataENS_11RankSignalsEPNS_6SignalEPT_ii:
.text._ZN4vllm26cross_device_reduce_1stageI13__nv_bfloat16Li8EEEvPNS_8RankDataENS_11RankSignalsEPNS_6SignalEPT_ii:
[----:B------:R-:W0:Y:S01]  /*0000*/  LDC R1, c[0x0][0x37c] ;  /* 0x0000df00ff017b82 */ /* 0x000e220000000800 */
[----:B------:R-:W1:Y:S07]  /*0010*/  S2R R5, SR_CTAID.X ;  /* 0x0000000000057919 */ /* 0x000e6e0000002500 */
[----:B------:R-:W1:Y:S01]  /*0020*/  LDC.64 R40, c[0x0][0x3d0] ;  /* 0x0000f400ff287b82 */ /* 0x000e620000000a00 */
[----:B------:R-:W2:Y:S01]  /*0030*/  LDCU.64 UR4, c[0x0][0x358] ;  /* 0x00006b00ff0477ac */ /* 0x000ea20008000a00 */
[----:B0-----:R-:W-:Y:S01]  /*0040*/  IADD3 R1, PT, PT, R1, -0x40, RZ ;  /* 0xffffffc001017810 */ /* 0x001fe20007ffe0ff */
[----:B------:R-:W0:Y:S05]  /*0050*/  S2R R57, SR_TID.X ;  /* 0x0000000000397919 */ /* 0x000e2a0000002100 */
[----:B------:R-:W3:Y:S08]  /*0060*/  LDC.64 R8, c[0x0][0x390] ;  /* 0x0000e400ff087b82 */ /* 0x000ef00000000a00 */
[----:B------:R-:W3:Y:S08]  /*0070*/  LDC.64 R10, c[0x0][0x398] ;  /* 0x0000e600ff0a7b82 */ /* 0x000ef00000000a00 */
[----:B------:R-:W4:Y:S01]  /*0080*/  LDC.64 R12, c[0x0][0x3a0] ;  /* 0x0000e800ff0c7b82 */ /* 0x000f220000000a00 */
[----:B-1----:R-:W-:-:S07]  /*0090*/  IMAD.WIDE.U32 R6, R5, 0x4, R40 ;  /* 0x0000000405067825 */ /* 0x002fce00078e0028 */
[----:B------:R-:W4:Y:S01]  /*00a0*/  LDC.64 R14, c[0x0][0x3a8] ;  /* 0x0000ea00ff0e7b82 */ /* 0x000f220000000a00 */
[----:B--2---:R-:W2:Y:S07]  /*00b0*/  LDG.E R4, desc[UR4][R6.64+0x900] ;  /* 0x0009000406047981 */ /* 0x004eae000c1e1900 */
[----:B------:R-:W1:Y:S08]  /*00c0*/  LDC.64 R16, c[0x0][0x3b0] ;  /* 0x0000ec00ff107b82 */ /* 0x000e700000000a00 */
[----:B------:R-:W1:Y:S08]  /*00d0*/  LDC.64 R18, c[0x0][0x3b8] ;  /* 0x0000ee00ff127b82 */ /* 0x000e700000000a00 */
[----:B------:R-:W0:Y:S08]  /*00e0*/  LDC.64 R36, c[0x0][0x3c0] ;  /* 0x0000f000ff247b82 */ /* 0x000e300000000a00 */
[----:B------:R-:W0:Y:S01]  /*00f0*/  LDC.64 R38, c[0x0][0x3c8] ;  /* 0x0000f200ff267b82 */ /* 0x000e220000000a00 */
[----:B---3--:R3:W-:Y:S07]  /*0100*/  STL.128 [R1], R8 ;  /* 0x0000000801007387 */ /* 0x0087ee0000100c00 */
[----:B------:R-:W3:Y:S01]  /*0110*/  LDC.64 R2, c[0x0][0x380] ;  /* 0x0000e000ff027b82 */ /* 0x000ee20000000a00 */
[----:B----4-:R4:W-:Y:S04]  /*0120*/  STL.128 [R1+0x10], R12 ;  /* 0x0000100c01007387 */ /* 0x0109e80000100c00 */
[----:B-1----:R4:W-:Y:S01]  /*0130*/  STL.128 [R1+0x20], R16 ;  /* 0x0000201001007387 */ /* 0x0029e20000100c00 */
[----:B0-----:R-:W-:-:S03]  /*0140*/  ISETP.GT.U32.AND P0, PT, R57, 0x7, PT ;  /* 0x000000073900780c */ /* 0x001fc60003f04070 */
[----:B------:R4:W-:Y:S01]  /*0150*/  STL.128 [R1+0x30], R36 ;  /* 0x0000302401007387 */ /* 0x0009e20000100c00 */
[----:B------:R-:W-:-:S03]  /*0160*/  MOV R0, R1 ;  /* 0x0000000100007202 */ /* 0x000fc60000000f00 */
[----:B---3--:R-:W5:Y:S04]  /*0170*/  LDG.E.128 R20, desc[UR4][R2.64] ;  /* 0x0000000402147981 */ /* 0x008f68000c1e1d00 */
[----:B------:R-:W5:Y:S04]  /*0180*/  LDG.E.128 R24, desc[UR4][R2.64+0x10] ;  /* 0x0000100402187981 */ /* 0x000f68000c1e1d00 */
[----:B------:R-:W5:Y:S04]  /*0190*/  LDG.E.128 R28, desc[UR4][R2.64+0x20] ;  /* 0x00002004021c7981 */ /* 0x000f68000c1e1d00 */
[----:B------:R0:W5:Y:S02]  /*01a0*/  LDG.E.128 R32, desc[UR4][R2.64+0x30] ;  /* 0x0000300402207981 */ /* 0x000164000c1e1d00 */
[----:B0-----:R-:W-:-:S04]  /*01b0*/  IMAD.WIDE.U32 R2, R5, 0x20, R40 ;  /* 0x0000002005027825 */ /* 0x001fc800078e0028 */
[----:B--2---:R-:W-:Y:S01]  /*01c0*/  VIADD R4, R4, 0x1 ;  /* 0x0000000104047836 */ /* 0x004fe20000000000 */
[----:B----4-:R-:W-:Y:S06]  /*01d0*/  @P0 BRA `(.L_x_9) ;  /* 0x00000000002c0947 */ /* 0x010fec0003800000 */
[----:B------:R-:W-:Y:S01]  /*01e0*/  LEA R12, R57, R0, 0x3 ;  /* 0x00000000390c7211 */ /* 0x000fe200078e18ff */
[----:B------:R-:W0:Y:S04]  /*01f0*/  LDC R11, c[0x0][0x3e0] ;  /* 0x0000f800ff0b7b82 */ /* 0x000e280000000800 */
[----:B------:R-:W2:Y:S02]  /*0200*/  LDL.64 R8, [R12] ;  /* 0x000000000c087983 */ /* 0x000ea40000100a00 */
[----:B--2---:R-:W-:-:S04]  /*0210*/  IMAD.WIDE.U32 R8, R5, 0x20, R8 ;  /* 0x0000002005087825 */ /* 0x004fc800078e0008 */
[----:B0-----:R-:W-:-:S04]  /*0220*/  IMAD.WIDE R8, R11, 0x4, R8 ;  /* 0x000000040b087825 */ /* 0x001fc800078e0208 */
[----:B------:R-:W-:Y:S01]  /*0230*/  IMAD.WIDE.U32 R10, R57, 0x4, R2 ;  /* 0x00000004390a7825 */ /* 0x000fe200078e0002 */
[----:B------:R0:W-:Y:S06]  /*0240*/  STG.E.STRONG.SYS desc[UR4][R8.64], R4 ;  /* 0x0000000408007986 */ /* 0x0001ec000c115904 */
.L_x_10:
[----:B0-----:R-:W2:Y:S01]  /*0250*/  LDG.E.STRONG.SYS R9, desc[UR4][R10.64] ;  /* 0x000000040a097981 */ /* 0x001ea2000c1f5900 */
[----:B------:R-:W-:Y:S05]  /*0260*/  YIELD ;  /* 0x0000000000007946 */ /* 0x000fea0003800000 */
[----:B--2---:R-:W-:-:S13]  /*0270*/  ISETP.NE.AND P1, PT, R9, R4, PT ;  /* 0x000000040900720c */ /* 0x004fda0003f25270 */
[----:B------:R-:W-:Y:S05]  /*0280*/  @P1 BRA `(.L_x_10) ;  /* 0xfffffffc00f01947 */ /* 0x000fea000383ffff */
.L_x_9:
[----:B------:R-:W-:Y:S05]  /*0290*/  WARPSYNC.ALL ;  /* 0x0000000000007948 */ /* 0x000fea0003800000 */
[----:B------:R-:W-:Y:S01]  /*02a0*/  BAR.SYNC.DEFER_BLOCKING 0x0 ;  /* 0x0000000000007b1d */ /* 0x000fe20000010000 */
[----:B------:R-:W-:-:S05]  /*02b0*/  ISETP.NE.AND P1, PT, R57, RZ, PT ;  /* 0x000000ff3900720c */ /* 0x000fca0003f25270 */
[----:B------:R-:W0:Y:S01]  /*02c0*/  LDCU UR6, c[0x0][0x360] ;  /* 0x00006c00ff0677ac */ /* 0x000e220008000800 */
[----:B------:R-:W-:Y:S01]  /*02d0*/  BSSY.RECONVERGENT B0, `(.L_x_11) ;  /* 0x00000ba000007945 */ /* 0x000fe20003800200 */
[----:B------:R-:W1:Y:S01]  /*02e0*/  LDCU UR7, c[0x0][0x3e4] ;  /* 0x00007c80ff0777ac */ /* 0x000e620008000800 */
[----:B0-----:R-:W-:-:S05]  /*02f0*/  IMAD R61, R5, UR6, R57 ;  /* 0x00000006053d7c24 */ /* 0x001fca000f8e0239 */
[----:B------:R0:W-:Y:S01]  /*0300*/  @!P1 STG.E desc[UR4][R6.64+0x900], R4 ;  /* 0x0009000406009986 */ /* 0x0001e2000c101904 */
[----:B-1----:R-:W-:-:S13]  /*0310*/  ISETP.GE.AND P2, PT, R61, UR7, PT ;  /* 0x000000073d007c0c */ /* 0x002fda000bf46270 */
[----:B0-----:R-:W-:Y:S05]  /*0320*/  @P2 BRA `(.L_x_12) ;  /* 0x0000000800d02947 */ /* 0x001fea0003800000 */
[----:B------:R-:W0:Y:S08]  /*0330*/  LDC R4, c[0x0][0x370] ;  /* 0x0000dc00ff047b82 */ /* 0x000e300000000800 */
[----:B------:R-:W1:Y:S01]  /*0340*/  LDC.64 R58, c[0x0][0x3d8] ;  /* 0x0000f600ff3a7b82 */ /* 0x000e620000000a00 */
[----:B0-----:R-:W-:-:S07]  /*0350*/  IMAD R4, R4, UR6, RZ ;  /* 0x0000000604047c24 */ /* 0x001fce000f8e02ff */
.L_x_13:
[----:B0----5:R-:W-:-:S04]  /*0360*/  IMAD.WIDE R8, R61, 0x10, R20 ;  /* 0x000000103d087825 */ /* 0x021fc800078e0214 */
[C---:B------:R-:W-:Y:S02]  /*0370*/  IMAD.WIDE R12, R61.reuse, 0x10, R22 ;  /* 0x000000103d0c7825 */ /* 0x040fe400078e0216 */
        /* <DEDUP_REMOVED lines=14> */
[C---:B--2---:R-:W-:Y:S01]  /*0460*/  PRMT R60, R10.reuse, 0x7632, R60 ;  /* 0x000076320a3c7816 */ /* 0x044fe2000000003c */
[----:B------:R-:W-:Y:S01]  /*0470*/  IMAD.U32 R62, R10, 0x10000, RZ ;  /* 0x000100000a3e7824 */ /* 0x000fe200078e00ff */
[C---:B------:R-:W-:Y:S02]  /*0480*/  PRMT R10, R9.reuse, 0x7632, R10 ;  /* 0x00007632090a7816 */ /* 0x040fe4000000000a */
[----:B------:R-:W-:Y:S01]  /*0490*/  SHF.L.U32 R63, R9, 0x10, RZ ;  /* 0x00000010093f7819 */ /* 0x000fe200000006ff */
[----:B---3--:R-:W-:Y:S01]  /*04a0*/  IMAD.U32 R66, R15, 0x10000, RZ ;  /* 0x000100000f427824 */ /* 0x008fe200078e00ff */
[----:B------:R-:W-:Y:S01]  /*04b0*/  PRMT R9, R8, 0x7632, R9 ;  /* 0x0000763208097816 */ /* 0x000fe20000000009 */
[----:B------:R-:W-:Y:S01]  /*04c0*/  IMAD.U32 R67, R12, 0x10000, RZ ;  /* 0x000100000c437824 */ /* 0x000fe200078e00ff */
[----:B------:R-:W-:Y:S01]  /*04d0*/  SHF.L.U32 R64, R8, 0x10, RZ ;  /* 0x0000001008407819 */ /* 0x000fe200000006ff */
[----:B------:R-:W-:Y:S01]  /*04e0*/  IMAD.U32 R10, R10, 0x10000, RZ ;  /* 0x000100000a0a7824 */ /* 0x000fe200078e00ff */
[----:B------:R-:W-:-:S02]  /*04f0*/  SHF.L.U32 R65, R14, 0x10, RZ ;  /* 0x000000100e417819 */ /* 0x000fc400000006ff */
[----:B------:R-:W-:Y:S01]  /*0500*/  PRMT R8, R15, 0x7632, R8 ;  /* 0x000076320f087816 */ /* 0x000fe20000000008 */
[----:B------:R-:W-:Y:S01]  /*0510*/  FADD.FTZ R64, R64, R67 ;  /* 0x0000004340407221 */ /* 0x000fe20000010000 */
[----:B------:R-:W-:Y:S01]  /*0520*/  PRMT R56, R11, 0x7632, R56 ;  /* 0x000076320b387816 */ /* 0x000fe20000000038 */
[----:B------:R-:W-:Y:S01]  /*0530*/  FADD.FTZ R62, R62, R65 ;  /* 0x000000413e3e7221 */ /* 0x000fe20000010000 */
[----:B------:R-:W-:Y:S02]  /*0540*/  PRMT R15, R14, 0x7632, R15 ;  /* 0x000076320e0f7816 */ /* 0x000fe4000000000f */
[C---:B------:R-:W-:Y:S02]  /*0550*/  PRMT R14, R13.reuse, 0x7632, R14 ;  /* 0x000076320d0e7816 */ /* 0x040fe4000000000e */
[----:B------:R-:W-:Y:S02]  /*0560*/  SHF.L.U32 R68, R13, 0x10, RZ ;  /* 0x000000100d447819 */ /* 0x000fe400000006ff */
[----:B------:R-:W-:-:S02]  /*0570*/  PRMT R13, R12, 0x7632, R13 ;  /* 0x000076320c0d7816 */ /* 0x000fc4000000000d */
[----:B------:R-:W-:Y:S01]  /*0580*/  SHF.L.U32 R56, R56, 0x10, RZ ;  /* 0x0000001038387819 */ /* 0x000fe200000006ff */
[----:B------:R-:W-:Y:S01]  /*0590*/  FADD.FTZ R63, R63, R68 ;  /* 0x000000443f3f7221 */ /* 0x000fe20000010000 */
[----:B------:R-:W-:Y:S02]  /*05a0*/  SHF.L.U32 R65, R8, 0x10, RZ ;  /* 0x0000001008417819 */ /* 0x000fe400000006ff */
[----:B------:R-:W-:Y:S01]  /*05b0*/  SHF.L.U32 R12, R9, 0x10, RZ ;  /* 0x00000010090c7819 */ /* 0x000fe200000006ff */
[----:B------:R-:W-:Y:S01]  /*05c0*/  IMAD.U32 R9, R15, 0x10000, RZ ;  /* 0x000100000f097824 */ /* 0x000fe200078e00ff */
[----:B------:R-:W-:Y:S01]  /*05d0*/  SHF.L.U32 R13, R13, 0x10, RZ ;  /* 0x000000100d0d7819 */ /* 0x000fe200000006ff */
[----:B------:R-:W-:Y:S01]  /*05e0*/  FADD.FTZ R8, R56, R65 ;  /* 0x0000004138087221 */ /* 0x000fe20000010000 */
[----:B------:R-:W-:Y:S02]  /*05f0*/  SHF.L.U32 R60, R60, 0x10, RZ ;  /* 0x000000103c3c7819 */ /* 0x000fe400000006ff */
[----:B----4-:R-:W-:Y:S01]  /*0600*/  SHF.L.U32 R65, R18, 0x10, RZ ;  /* 0x0000001012417819 */ /* 0x010fe200000006ff */
[----:B------:R-:W-:Y:S01]  /*0610*/  FADD.FTZ R12, R12, R13 ;  /* 0x0000000d0c0c7221 */ /* 0x000fe20000010000 */
[----:B------:R-:W-:Y:S01]  /*0620*/  SHF.L.U32 R15, R14, 0x10, RZ ;  /* 0x000000100e0f7819 */ /* 0x000fe200000006ff */
[----:B------:R-:W-:Y:S01]  /*0630*/  FADD.FTZ R9, R60, R9 ;  /* 0x000000093c097221 */ /* 0x000fe20000010000 */
[C---:B------:R-:W-:Y:S01]  /*0640*/  PRMT R13, R19.reuse, 0x7632, R13 ;  /* 0x00007632130d7816 */ /* 0x040fe2000000000d */
[----:B------:R-:W-:Y:S01]  /*0650*/  IMAD.U32 R60, R19, 0x10000, RZ ;  /* 0x00010000133c7824 */ /* 0x000fe200078e00ff */
        /* <DEDUP_REMOVED lines=8> */
[C---:B------:R-:W-:Y:S01]  /*06e0*/  PRMT R18, R17.reuse, 0x7632, R18 ;  /* 0x0000763211127816 */ /* 0x040fe20000000012 */
[----:B------:R-:W-:Y:S01]  /*06f0*/  FADD.FTZ R8, R8, R65 ;  /* 0x0000004108087221 */ /* 0x000fe20000010000 */
[----:B------:R-:W-:Y:S01]  /*0700*/  SHF.L.U32 R19, R38, 0x10, RZ ;  /* 0x0000001026137819 */ /* 0x000fe200000006ff */
[--C-:B------:R-:W-:Y:S01]  /*0710*/  FADD.FTZ R12, R12, R13.reuse ;  /* 0x0000000d0c0c7221 */ /* 0x100fe20000010000 */
[----:B------:R-:W-:Y:S01]  /*0720*/  SHF.L.U32 R56, R17, 0x10, RZ ;  /* 0x0000001011387819 */ /* 0x000fe200000006ff */
[----:B------:R-:W-:Y:S01]  /*0730*/  FADD.FTZ R9, R9, R16 ;  /* 0x0000001009097221 */ /* 0x000fe20000010000 */
[----:B------:R-:W-:Y:S01]  /*0740*/  PRMT R13, R39, 0x7632, R13 ;  /* 0x00007632270d7816 */ /* 0x000fe2000000000d */
[----:B------:R-:W-:Y:S01]  /*0750*/  FADD.FTZ R62, R62, R19 ;  /* 0x000000133e3e7221 */ /* 0x000fe20000010000 */
[----:B------:R-:W-:Y:S01]  /*0760*/  PRMT R14, R38, 0x7632, R14 ;  /* 0x00007632260e7816 */ /* 0x000fe2000000000e */
[----:B------:R-:W-:Y:S01]  /*0770*/  FADD.FTZ R63, R63, R56 ;  /* 0x000000383f3f7221 */ /* 0x000fe20000010000 */
[----:B------:R-:W-:Y:S01]  /*0780*/  SHF.L.U32 R17, R18, 0x10, RZ ;  /* 0x0000001012117819 */ /* 0x000fe200000006ff */
[----:B------:R-:W-:Y:S01]  /*0790*/  FADD.FTZ R15, R64, R15 ;  /* 0x0000000f400f7221 */ /* 0x000fe20000010000 */
[----:B------:R-:W-:-:S02]  /*07a0*/  PRMT R16, R37, 0x7632, R16 ;  /* 0x0000763225107816 */ /* 0x000fc40000000010 */
[----:B------:R-:W-:Y:S01]  /*07b0*/  SHF.L.U32 R11, R11, 0x10, RZ ;  /* 0x000000100b0b7819 */ /* 0x000fe200000006ff */
[----:B------:R-:W-:Y:S01]  /*07c0*/  FADD.FTZ R10, R10, R17 ;  /* 0x000000110a0a7221 */ /* 0x000fe20000010000 */
[----:B------:R-:W-:Y:S02]  /*07d0*/  SHF.L.U32 R19, R13, 0x10, RZ ;  /* 0x000000100d137819 */ /* 0x000fe400000006ff */
[----:B------:R-:W-:Y:S01]  /*07e0*/  SHF.L.U32 R14, R14, 0x10, RZ ;  /* 0x000000100e0e7819 */ /* 0x000fe200000006ff */
[----:B------:R-:W-:Y:S01]  /*07f0*/  FADD.FTZ R11, R11, R66 ;  /* 0x000000420b0b7221 */ /* 0x000fe20000010000 */
[----:B------:R-:W-:Y:S01]  /*0800*/  SHF.L.U32 R13, R16, 0x10, RZ ;  /* 0x00000010100d7819 */ /* 0x000fe200000006ff */
[----:B------:R-:W-:Y:S01]  /*0810*/  FADD.FTZ R8, R8, R19 ;  /* 0x0000001308087221 */ /* 0x000fe20000010000 */
[C---:B------:R-:W-:Y:S01]  /*0820*/  PRMT R17, R36.reuse, 0x7632, R17 ;  /* 0x0000763224117816 */ /* 0x040fe20000000011 */
[--C-:B------:R-:W-:Y:S01]  /*0830*/  FADD.FTZ R9, R9, R14.reuse ;  /* 0x0000000e09097221 */ /* 0x100fe20000010000 */
[----:B------:R-:W-:Y:S01]  /*0840*/  IMAD.U32 R36, R36, 0x10000, RZ ;  /* 0x0001000024247824 */ /* 0x000fe200078e00ff */
[----:B------:R-:W-:Y:S01]  /*0850*/  PRMT R14, R42, 0x7632, R14 ;  /* 0x000076322a0e7816 */ /* 0x000fe2000000000e */
[--C-:B------:R-:W-:Y:S01]  /*0860*/  FADD.FTZ R10, R10, R13.reuse ;  /* 0x0000000d0a0a7221 */ /* 0x100fe20000010000 */
[----:B------:R-:W-:Y:S01]  /*0870*/  SHF.L.U32 R19, R42, 0x10, RZ ;  /* 0x000000102a137819 */ /* 0x000fe200000006ff */
[----:B------:R-:W-:Y:S01]  /*0880*/  FADD.FTZ R11, R11, R60 ;  /* 0x0000003c0b0b7221 */ /* 0x000fe20000010000 */
        /* <DEDUP_REMOVED lines=22> */
[C---:B------:R-:W-:Y:S01]  /*09f0*/  SHF.L.U32 R36, R47.reuse, 0x10, RZ ;  /* 0x000000102f247819 */ /* 0x040fe200000006ff */
[----:B------:R-:W-:Y:S01]  /*0a00*/  FADD.FTZ R12, R12, R17 ;  /* 0x000000110c0c7221 */ /* 0x000fe20000010000 */
[----:B------:R-:W-:Y:S01]  /*0a10*/  PRMT R13, R47, 0x7632, R13 ;  /* 0x000076322f0d7816 */ /* 0x000fe2000000000d */
[----:B------:R-:W-:Y:S01]  /*0a20*/  FADD.FTZ R63, R63, R18 ;  /* 0x000000123f3f7221 */ /* 0x000fe20000010000 */
[----:B------:R-:W-:Y:S01]  /*0a30*/  PRMT R16, R45, 0x7632, R16 ;  /* 0x000076322d107816 */ /* 0x000fe20000000010 */
[----:B------:R-:W-:Y:S01]  /*0a40*/  FADD.FTZ R36, R11, R36 ;  /* 0x000000240b247221 */ /* 0x000fe20000010000 */
[----:B------:R-:W-:Y:S01]  /*0a50*/  SHF.L.U32 R14, R14, 0x10, RZ ;  /* 0x000000100e0e7819 */ /* 0x000fe200000006ff */
[----:B------:R-:W-:Y:S01]  /*0a60*/  IMAD.U32 R40, R40, 0x10000, RZ ;  /* 0x0001000028287824 */ /* 0x000fe200078e00ff */
[----:B------:R-:W-:-:S02]  /*0a70*/  SHF.L.U32 R18, R45, 0x10, RZ ;  /* 0x000000102d127819 */ /* 0x000fc400000006ff */
[----:B------:R-:W-:Y:S01]  /*0a80*/  PRMT R17, R44, 0x7632, R17 ;  /* 0x000076322c117816 */ /* 0x000fe20000000011 */
[----:B------:R-:W-:Y:S01]  /*0a90*/  FADD.FTZ R9, R9, R14 ;  /* 0x0000000e09097221 */ /* 0x000fe20000010000 */
[----:B------:R-:W-:Y:S01]  /*0aa0*/  SHF.L.U32 R13, R13, 0x10, RZ ;  /* 0x000000100d0d7819 */ /* 0x000fe200000006ff */
[----:B------:R-:W-:Y:S01]  /*0ab0*/  FADD.FTZ R18, R63, R18 ;  /* 0x000000123f127221 */ /* 0x000fe20000010000 */
[----:B------:R-:W-:Y:S01]  /*0ac0*/  SHF.L.U32 R11, R16, 0x10, RZ ;  /* 0x00000010100b7819 */ /* 0x000fe200000006ff */
[----:B------:R-:W-:Y:S01]  /*0ad0*/  IMAD.U32 R17, R17, 0x10000, RZ ;  /* 0x0001000011117824 */ /* 0x000fe200078e00ff */
[C---:B------:R-:W-:Y:S01]  /*0ae0*/  PRMT R14, R49.reuse, 0x7632, R14 ;  /* 0x00007632310e7816 */ /* 0x040fe2000000000e */
[----:B------:R-:W-:Y:S01]  /*0af0*/  FADD.FTZ R8, R8, R13 ;  /* 0x0000000d08087221 */ /* 0x000fe20000010000 */
[----:B------:R-:W-:Y:S01]  /*0b00*/  SHF.L.U32 R49, R49, 0x10, RZ ;  /* 0x0000001031317819 */ /* 0x000fe200000006ff */
[--C-:B------:R-:W-:Y:S01]  /*0b10*/  FADD.FTZ R10, R10, R11.reuse ;  /* 0x0000000b0a0a7221 */ /* 0x100fe20000010000 */
[----:B------:R-:W-:Y:S01]  /*0b20*/  PRMT R11, R51, 0x7632, R11 ;  /* 0x00007632330b7816 */ /* 0x000fe2000000000b */
[----:B------:R-:W-:Y:S01]  /*0b30*/  FADD.FTZ R12, R12, R17 ;  /* 0x000000110c0c7221 */ /* 0x000fe20000010000 */
        /* <DEDUP_REMOVED lines=37> */
[----:B------:R-:W-:Y:S01]  /*0d90*/  FADD.FTZ R36, R36, R55 ;  /* 0x0000003724247221 */ /* 0x000fe20000010000 */
[----:B------:R-:W-:Y:S01]  /*0da0*/  FADD.FTZ R18, R49, R18 ;  /* 0x0000001231127221 */ /* 0x000fe20000010000 */
[----:B------:R-:W-:Y:S01]  /*0db0*/  FADD.FTZ R15, R15, R52 ;  /* 0x000000340f0f7221 */ /* 0x000fe20000010000 */
[----:B------:R-:W-:Y:S01]  /*0dc0*/  FADD.FTZ R9, R10, R13 ;  /* 0x0000000d0a097221 */ /* 0x000fe20000010000 */
[----:B------:R-:W-:Y:S01]  /*0dd0*/  FADD.FTZ R8, R11, R16 ;  /* 0x000000100b087221 */ /* 0x000fe20000010000 */
[----:B------:R-:W-:Y:S01]  /*0de0*/  F2FP.BF16.F32.PACK_AB R10, R12, R19 ;  /* 0x000000130c0a723e */ /* 0x000fe200000010ff */
[----:B-1----:R-:W-:Y:S01]  /*0df0*/  IMAD.WIDE R12, R61, 0x10, R58 ;  /* 0x000000103d0c7825 */ /* 0x002fe200078e023a */
[----:B------:R-:W-:-:S02]  /*0e00*/  F2FP.BF16.F32.PACK_AB R11, R17, R36 ;  /* 0x00000024110b723e */ /* 0x000fc400000010ff */
[----:B------:R-:W-:Y:S02]  /*0e10*/  F2FP.BF16.F32.PACK_AB R9, R9, R18 ;  /* 0x000000120909723e */ /* 0x000fe400000010ff */
[----:B------:R-:W-:Y:S02]  /*0e20*/  F2FP.BF16.F32.PACK_AB R8, R8, R15 ;  /* 0x0000000f0808723e */ /* 0x000fe400000010ff */
[----:B------:R-:W-:-:S03]  /*0e30*/  IADD3 R61, PT, PT, R4, R61, RZ ;  /* 0x0000003d043d7210 */ /* 0x000fc60007ffe0ff */
[----:B------:R0:W-:Y:S01]  /*0e40*/  STG.E.128 desc[UR4][R12.64], R8 ;  /* 0x000000080c007986 */ /* 0x0001e2000c101d04 */
[----:B------:R-:W-:-:S13]  /*0e50*/  ISETP.GE.AND P2, PT, R61, UR7, PT ;  /* 0x000000073d007c0c */ /* 0x000fda000bf46270 */
[----:B------:R-:W-:Y:S05]  /*0e60*/  @!P2 BRA `(.L_x_13) ;  /* 0xfffffff4003ca947 */ /* 0x000fea000383ffff */
.L_x_12:
[----:B------:R-:W-:Y:S05]  /*0e70*/  BSYNC.RECONVERGENT B0 ;  /* 0x0000000000007941 */ /* 0x000fea0003800200 */
.L_x_11:
[----:B------:R-:W-:Y:S06]  /*0e80*/  BAR.SYNC.DEFER_BLOCKING 0x0 ;  /* 0x0000000000007b1d */ /* 0x000fec0000010000 */
[----:B------:R-:W-:Y:S05]  /*0e90*/  @P0 EXIT ;  /* 0x000000000000094d */ /* 0x000fea0003800000 */
[C---:B------:R-:W-:Y:S01]  /*0ea0*/  LEA R4, R57.reuse, R0, 0x3 ;  /* 0x0000000039047211 */ /* 0x040fe200078e18ff */
[----:B0-----:R-:W0:Y:S01]  /*0eb0*/  LDC R11, c[0x0][0x3e0] ;  /* 0x0000f800ff0b7b82 */ /* 0x001e220000000800 */
[----:B------:R-:W2:Y:S04]  /*0ec0*/  LDG.E R0, desc[UR4][R6.64+0x900] ;  /* 0x0009000406007981 */ /* 0x000ea8000c1e1900 */
[----:B------:R-:W3:Y:S01]  /*0ed0*/  LDL.64 R8, [R4] ;  /* 0x0000000004087983 */ /* 0x000ee20000100a00 */
[----:B------:R-:W-:Y:S01]  /*0ee0*/  BSSY B0, `(.L_x_14) ;  /* 0x000000a000007945 */ /* 0x000fe20003800000 */
[----:B------:R-:W-:-:S04]  /*0ef0*/  IMAD.WIDE.U32 R2, R57, 0x4, R2 ;  /* 0x0000000439027825 */ /* 0x000fc800078e0002 */
[----:B---3--:R-:W-:Y:S01]  /*0f00*/  IMAD.WIDE.U32 R8, R5, 0x20, R8 ;  /* 0x0000002005087825 */ /* 0x008fe200078e0008 */
[----:B--2---:R-:W-:-:S03]  /*0f10*/  IADD3 R5, PT, PT, R0, 0x1, RZ ;  /* 0x0000000100057810 */ /* 0x004fc60007ffe0ff */
[----:B0-----:R-:W-:-:S05]  /*0f20*/  IMAD.WIDE R8, R11, 0x4, R8 ;  /* 0x000000040b087825 */ /* 0x001fca00078e0208 */
[----:B------:R0:W-:Y:S02]  /*0f30*/  STG.E.STRONG.SYS desc[UR4][R8.64+0x480], R5 ;  /* 0x0004800508007986 */ /* 0x0001e4000c115904 */
.L_x_15:
[----:B------:R-:W2:Y:S01]  /*0f40*/  LDG.E.STRONG.SYS R0, desc[UR4][R2.64+0x480] ;  /* 0x0004800402007981 */ /* 0x000ea2000c1f5900 */
[----:B------:R-:W-:Y:S05]  /*0f50*/  YIELD ;  /* 0x0000000000007946 */ /* 0x000fea0003800000 */
[----:B--2---:R-:W-:-:S13]  /*0f60*/  ISETP.NE.AND P0, PT, R0, R5, PT ;  /* 0x000000050000720c */ /* 0x004fda0003f05270 */
[----:B------:R-:W-:Y:S05]  /*0f70*/  @P0 BRA `(.L_x_15) ;  /* 0xfffffffc00f00947 */ /* 0x000fea000383ffff */
[----:B------:R-:W-:Y:S05]  /*0f80*/  BSYNC B0 ;  /* 0x0000000000007941 */ /* 0x000fea0003800000 */
.L_x_14:
[----:B------:R-:W-:Y:S05]  /*0f90*/  @P1 EXIT ;  /* 0x000000000000194d */ /* 0x000fea0003800000 */
[----:B------:R-:W-:Y:S01]  /*0fa0*/  STG.E desc[UR4][R6.64+0x900], R5 ;  /* 0x0009000506007986 */ /* 0x000fe2000c101904 */
[----:B------:R-:W-:Y:S05]  /*0fb0*/  EXIT ;  /* 0x000000000000794d */ /* 0x000fea0003800000 */
.L_x_16:
        /* <DEDUP_REMOVED lines=12> */
.L_x_234:


//--------------------- .text._ZN4vllm26cross_device_reduce_2stageI13__nv_bfloat16Li6EEEvPNS_8RankDataENS_11RankSignalsEPNS_6SignalEPT_ii --------------------------
	.section	.text._ZN4vllm26cross_device_reduce_2stageI13__nv_bfloat16Li6EEEvPNS_8RankDataENS_11RankSignalsEPNS_6SignalEPT_ii,"ax",@progbits
	.align	128
        .global         _ZN4vllm26cross_device_reduce_2stageI13__nv_bfloat16Li6EEEvPNS_8RankDataENS_11RankSignalsEPNS_6SignalEPT_ii
        .type           _ZN4vllm26cross_device_reduce_2stageI13__nv_bfloat16Li6EEEvPNS_8RankDataENS_11RankSignalsEPNS_6SignalEPT_ii,@function
        .size           _ZN4vllm26cross_device_reduce_2stageI13__nv_bfloat16Li6EEEvPNS_8RankDataENS_11RankSignalsEPNS_6SignalEPT_ii,(.L_x_235 - _ZN4vllm26cross_device_reduce_2stageI13__nv_bfloat16Li6EEEvPNS_8RankDataENS_11RankSignalsEPNS_6SignalEPT_ii)
        .other          _ZN4vllm26cross_device_reduce_2stageI13__nv_bfloat16Li6EEEvPNS_8RankDataENS_11RankSignalsEPNS_6SignalEPT_ii,@"STO_CUDA_ENTRY STV_DEFAULT"
_ZN4vllm26cross_device_reduce_2stageI13__nv_bfloat16Li6EEEvPNS_8RankDataENS_11RankSignalsEPNS_6SignalEPT_ii:
.text._ZN4vllm26cross_device_reduce_2stageI13__nv_bfloat16Li6EEEvPNS_8RankDataENS_11RankSignalsEPNS_6SignalEPT_ii:
[----:B------:R-:W0:Y:S08]  /*0000*/  LDC R1, c[0x0][0x37c] ;  /* 0x0000df00ff017b82 */ /* 0x000e300000000800 */
[----:B------:R-:W1:Y:S01]  /*0010*/  LDC.64 R24, c[0x0][0x3e0] ;  /* 0x0000f800ff187b82 */ /* 0x000e620000000a00 */
[----:B------:R-:W2:Y:S01]  /*0020*/  S2R R27, SR_CTAID.X ;  /* 0x00000000001b7919 */ /* 0x000ea20000002500 */
[----:B0-----:R-:W-:Y:S01]  /*0030*/  IADD3 R1, PT, PT, R1, -0x40, RZ ;  /* 0xffffffc001017810 */ /* 0x001fe20007ffe0ff */
[----:B------:R-:W0:Y:S05]  /*0040*/  LDCU.64 UR6, c[0x0][0x358] ;  /* 0x00006b00ff0677ac */ /* 0x000e2a0008000a00 */
[----:B------:R-:W3:Y:S08]  /*0050*/  LDC.64 R8, c[0x0][0x390] ;  /* 0x0000e400ff087b82 */ /* 0x000ef00000000a00 */
[----:B------:R-:W3:Y:S08]  /*0060*/  LDC.64 R10, c[0x0][0x398] ;  /* 0x0000e600ff0a7b82 */ /* 0x000ef00000000a00 */
[----:B------:R-:W4:Y:S01]  /*0070*/  LDC.64 R12, c[0x0][0x3a0] ;  /* 0x0000e800ff0c7b82 */ /* 0x000f220000000a00 */
[----:B-1----:R-:W-:-:S02]  /*0080*/  IADD3 R4, PT, PT, R24, 0x2, RZ ;  /* 0x0000000218047810 */ /* 0x002fc40007ffe0ff */
[----:B------:R-:W-:-:S03]  /*0090*/  IADD3 R29, PT, PT, R24, 0x1, RZ ;  /* 0x00000001181d7810 */ /* 0x000fc60007ffe0ff */
[----:B------:R-:W-:Y:S02]  /*00a0*/  IMAD.HI R5, R4, 0x2aaaaaab, RZ ;  /* 0x2aaaaaab04057827 */ /* 0x000fe400078e02ff */
[----:B------:R-:W4:Y:S02]  /*00b0*/  LDC.64 R14, c[0x0][0x3a8] ;  /* 0x0000ea00ff0e7b82 */ /* 0x000f240000000a00 */
[----:B------:R-:W-:-:S05]  /*00c0*/  IMAD.HI R0, R29, 0x2aaaaaab, RZ ;  /* 0x2aaaaaab1d007827 */ /* 0x000fca00078e02ff */
[----:B------:R-:W-:Y:S01]  /*00d0*/  LEA.HI R0, R0, R0, RZ, 0x1 ;  /* 0x0000000000007211 */ /* 0x000fe200078f08ff */
[----:B------:R-:W2:Y:S01]  /*00e0*/  LDC.64 R2, c[0x0][0x3d0] ;  /* 0x0000f400ff027b82 */ /* 0x000ea20000000a00 */
[----:B---3--:R1:W-:Y:S03]  /*00f0*/  STL.128 [R1], R8 ;  /* 0x0000000801007387 */ /* 0x0083e60000100c00 */
[----:B------:R-:W-:-:S04]  /*0100*/  IMAD R0, R0, -0x6, R29 ;  /* 0xfffffffa00007824 */ /* 0x000fc800078e021d */
[----:B------:R-:W3:Y:S08]  /*0110*/  LDC.64 R6, c[0x0][0x380] ;  /* 0x0000e000ff067b82 */ /* 0x000ef00000000a00 */
[----:B------:R-:W0:Y:S01]  /*0120*/  LDC.64 R16, c[0x0][0x3b0] ;  /* 0x0000ec00ff107b82 */ /* 0x000e220000000a00 */
[----:B-1----:R-:W-:Y:S01]  /*0130*/  LEA.HI R9, R5, R5, RZ, 0x1 ;  /* 0x0000000505097211 */ /* 0x002fe200078f08ff */
[C---:B------:R-:W-:Y:S01]  /*0140*/  VIADD R8, R24.reuse, 0x3 ;  /* 0x0000000318087836 */ /* 0x040fe20000000000 */
[C---:B------:R-:W-:Y:S01]  /*0150*/  IADD3 R10, PT, PT, R24.reuse, 0x4, RZ ;  /* 0x00000004180a7810 */ /* 0x040fe20007ffe0ff */
[----:B----4-:R1:W-:Y:S01]  /*0160*/  STL.128 [R1+0x10], R12 ;  /* 0x0000100c01007387 */ /* 0x0103e20000100c00 */
[----:B------:R-:W-:Y:S01]  /*0170*/  IADD3 R11, PT, PT, R24, 0x5, RZ ;  /* 0x00000005180b7810 */ /* 0x000fe20007ffe0ff */
[----:B------:R-:W-:-:S02]  /*0180*/  IMAD R4, R9, -0x6, R4 ;  /* 0xfffffffa09047824 */ /* 0x000fc400078e0204 */
[----:B------:R-:W4:Y:S01]  /*0190*/  LDC.64 R18, c[0x0][0x3b8] ;  /* 0x0000ee00ff127b82 */ /* 0x000f220000000a00 */
[----:B------:R-:W-:-:S04]  /*01a0*/  IMAD.HI R5, R24, 0x2aaaaaab, RZ ;  /* 0x2aaaaaab18057827 */ /* 0x000fc800078e02ff */
[----:B------:R-:W-:Y:S01]  /*01b0*/  IMAD.HI R9, R8, 0x2aaaaaab, RZ ;  /* 0x2aaaaaab08097827 */ /* 0x000fe200078e02ff */
[----:B------:R-:W-:Y:S02]  /*01c0*/  LEA.HI R5, R5, R5, RZ, 0x1 ;  /* 0x0000000505057211 */ /* 0x000fe400078f08ff */
[----:B------:R-:W4:Y:S01]  /*01d0*/  LDC.64 R20, c[0x0][0x3c0] ;  /* 0x0000f000ff147b82 */ /* 0x000f220000000a00 */
[----:B--2---:R-:W-:Y:S01]  /*01e0*/  IMAD.WIDE.U32 R36, R27, 0x4, R2 ;  /* 0x000000041b247825 */ /* 0x004fe200078e0002 */
[----:B------:R-:W-:-:S03]  /*01f0*/  LEA.HI R9, R9, R9, RZ, 0x1 ;  /* 0x0000000909097211 */ /* 0x000fc600078f08ff */
[----:B-1----:R-:W-:-:S03]  /*0200*/  IMAD.HI R12, R10, 0x2aaaaaab, RZ ;  /* 0x2aaaaaab0a0c7827 */ /* 0x002fc600078e02ff */
[----:B------:R-:W1:Y:S01]  /*0210*/  LDC.64 R22, c[0x0][0x3c8] ;  /* 0x0000f200ff167b82 */ /* 0x000e620000000a00 */
[----:B------:R-:W-:Y:S01]  /*0220*/  IMAD.HI R14, R11, 0x2aaaaaab, RZ ;  /* 0x2aaaaaab0b0e7827 */ /* 0x000fe200078e02ff */
[----:B------:R-:W-:-:S03]  /*0230*/  LEA.HI R13, R12, R12, RZ, 0x1 ;  /* 0x0000000c0c0d7211 */ /* 0x000fc600078f08ff */
[----:B------:R-:W-:Y:S01]  /*0240*/  IMAD R5, R5, -0x6, R24 ;  /* 0xfffffffa05057824 */ /* 0x000fe200078e0218 */
[----:B------:R-:W-:Y:S01]  /*0250*/  LEA.HI R14, R14, R14, RZ, 0x1 ;  /* 0x0000000e0e0e7211 */ /* 0x000fe200078f08ff */
[----:B------:R-:W-:Y:S01]  /*0260*/  IMAD R26, R9, -0x6, R8 ;  /* 0xfffffffa091a7824 */ /* 0x000fe200078e0208 */
[-C--:B------:R-:W-:Y:S01]  /*0270*/  LEA R42, R4, R1.reuse, 0x3 ;  /* 0x00000001042a7211 */ /* 0x080fe200078e18ff */
[----:B------:R-:W-:Y:S01]  /*0280*/  IMAD R60, R13, -0x6, R10 ;  /* 0xfffffffa0d3c7824 */ /* 0x000fe200078e020a */
[CC--:B------:R-:W-:Y:S01]  /*0290*/  LEA R38, R5.reuse, R1.reuse, 0x3 ;  /* 0x0000000105267211 */ /* 0x0c0fe200078e18ff */
[----:B------:R-:W-:Y:S01]  /*02a0*/  IMAD R61, R14, -0x6, R11 ;  /* 0xfffffffa0e3d7824 */ /* 0x000fe200078e020b */
[-C--:B------:R-:W-:Y:S01]  /*02b0*/  LEA R44, R26, R1.reuse, 0x3 ;  /* 0x000000011a2c7211 */ /* 0x080fe200078e18ff */
[----:B---3--:R-:W-:Y:S01]  /*02c0*/  IMAD.WIDE R50, R5, 0x8, R6 ;  /* 0x0000000805327825 */ /* 0x008fe200078e0206 */
[----:B------:R-:W-:Y:S01]  /*02d0*/  LEA R46, R60, R1, 0x3 ;  /* 0x000000013c2e7211 */ /* 0x000fe200078e18ff */
[----:B0-----:R-:W2:Y:S02]  /*02e0*/  LDG.E R10, desc[UR6][R36.64+0x900] ;  /* 0x00090006240a7981 */ /* 0x001ea4000c1e1900 */
[----:B------:R-:W-:-:S02]  /*02f0*/  IMAD R40, R0, 0x8, R1 ;  /* 0x0000000800287824 */ /* 0x000fc400078e0201 */
[----:B------:R-:W-:Y:S01]  /*0300*/  IMAD R48, R61, 0x8, R1 ;  /* 0x000000083d307824 */ /* 0x000fe200078e0201 */
[----:B----4-:R0:W-:Y:S01]  /*0310*/  STL.128 [R1+0x20], R16 ;  /* 0x0000201001007387 */ /* 0x0101e20000100c00 */
[----:B------:R-:W-:-:S03]  /*0320*/  IMAD.WIDE R52, R4, 0x8, R6 ;  /* 0x0000000804347825 */ /* 0x000fc600078e0206 */
[----:B-1----:R0:W-:Y:S01]  /*0330*/  STL.128 [R1+0x30], R20 ;  /* 0x0000301401007387 */ /* 0x0021e20000100c00 */
[----:B------:R-:W-:-:S03]  /*0340*/  IMAD.WIDE R54, R26, 0x8, R6 ;  /* 0x000000081a367825 */ /* 0x000fc600078e0206 */
[----:B------:R-:W5:Y:S01]  /*0350*/  LDL.64 R38, [R38] ;  /* 0x0000000026267983 */ /* 0x000f620000100a00 */
        /* <DEDUP_REMOVED lines=8> */
[----:B------:R-:W5:Y:S04]  /*03e0*/  LDG.E.64 R50, desc[UR6][R50.64] ;  /* 0x0000000632327981 */ /* 0x000f68000c1e1b00 */
[----:B------:R0:W5:Y:S04]  /*03f0*/  LDG.E.64 R6, desc[UR6][R8.64] ;  /* 0x0000000608067981 */ /* 0x000168000c1e1b00 */
[----:B------:R-:W5:Y:S04]  /*0400*/  LDG.E.64 R52, desc[UR6][R52.64] ;  /* 0x0000000634347981 */ /* 0x000f68000c1e1b00 */
[----:B------:R-:W5:Y:S04]  /*0410*/  LDG.E.64 R54, desc[UR6][R54.64] ;  /* 0x0000000636367981 */ /* 0x000f68000c1e1b00 */
[----:B------:R-:W5:Y:S04]  /*0420*/  LDG.E.64 R56, desc[UR6][R56.64] ;  /* 0x0000000638387981 */ /* 0x000f68000c1e1b00 */
[----:B------:R-:W5:Y:S01]  /*0430*/  LDG.E.64 R58, desc[UR6][R58.64] ;  /* 0x000000063a3a7981 */ /* 0x000f62000c1e1b00 */
[----:B------:R-:W1:Y:S01]  /*0440*/  S2R R62, SR_TID.X ;  /* 0x00000000003e7919 */ /* 0x000e620000002100 */
[----:B------:R-:W3:Y:S01]  /*0450*/  LDCU UR4, c[0x0][0x360] ;  /* 0x00006c00ff0477ac */ /* 0x000ee20008000800 */
[----:B------:R-:W4:Y:S01]  /*0460*/  LDCU UR5, c[0x0][0x370] ;  /* 0x00006e00ff0577ac */ /* 0x000f220008000800 */
[----:B------:R-:W-:-:S04]  /*0470*/  IMAD.HI R64, R25, 0x2aaaaaab, RZ ;  /* 0x2aaaaaab19407827 */ /* 0x000fc800078e02ff */
[C---:B------:R-:W-:Y:S01]  /*0480*/  IMAD.WIDE.U32 R2, R27.reuse, 0x20, R2 ;  /* 0x000000201b027825 */ /* 0x040fe200078e0002 */
[----:B------:R-:W-:Y:S02]  /*0490*/  LEA.HI R64, R64, R64, RZ, 0x1 ;  /* 0x0000004040407211 */ /* 0x000fe400078f08ff */
[----:B-1----:R-:W-:Y:S01]  /*04a0*/  ISETP.GT.U32.AND P0, PT, R62, 0x5, PT ;  /* 0x000000053e00780c */ /* 0x002fe20003f04070 */
[----:B---3--:R-:W-:Y:S01]  /*04b0*/  IMAD R63, R27, UR4, R62 ;  /* 0x000000041b3f7c24 */ /* 0x008fe2000f8e023e */
[----:B----4-:R-:W-:Y:S01]  /*04c0*/  UIMAD UR4, UR4, UR5, URZ ;  /* 0x00000005040472a4 */ /* 0x010fe2000f8e02ff */
[----:B--2---:R-:W-:-:S10]  /*04d0*/  IADD3 R13, PT, PT, R10, 0x1, RZ ;  /* 0x000000010a0d7810 */ /* 0x004fd40007ffe0ff */
[----:B0-----:R-:W-:Y:S05]  /*04e0*/  @P0 BRA `(.L_x_17) ;  /* 0x0000000000280947 */ /* 0x001fea0003800000 */
[----:B------:R-:W-:-:S05]  /*04f0*/  LEA R12, R62, R1, 0x3 ;  /* 0x000000013e0c7211 */ /* 0x000fca00078e18ff */
[----:B------:R-:W2:Y:S01]  /*0500*/  LDL.64 R8, [R12] ;  /* 0x000000000c087983 */ /* 0x000ea20000100a00 */
[----:B------:R-:W-:-:S04]  /*0510*/  IMAD.WIDE.U32 R10, R62, 0x4, R2 ;  /* 0x000000043e0a7825 */ /* 0x000fc800078e0002 */
[----:B--2---:R-:W-:-:S04]  /*0520*/  IMAD.WIDE.U32 R8, R27, 0x20, R8 ;  /* 0x000000201b087825 */ /* 0x004fc800078e0008 */
[----:B------:R-:W-:-:S05]  /*0530*/  IMAD.WIDE R8, R24, 0x4, R8 ;  /* 0x0000000418087825 */ /* 0x000fca00078e0208 */
[----:B------:R0:W-:Y:S02]  /*0540*/  STG.E.STRONG.SYS desc[UR6][R8.64], R13 ;  /* 0x0000000d08007986 */ /* 0x0001e4000c115906 */
.L_x_18:
[----:B0-----:R-:W2:Y:S01]  /*0550*/  LDG.E.STRONG.SYS R8, desc[UR6][R10.64] ;  /* 0x000000060a087981 */ /* 0x001ea2000c1f5900 */
[----:B------:R-:W-:Y:S05]  /*0560*/  YIELD ;  /* 0x0000000000007946 */ /* 0x000fea0003800000 */
[----:B--2---:R-:W-:-:S13]  /*0570*/  ISETP.NE.AND P1, PT, R8, R13, PT ;  /* 0x0000000d0800720c */ /* 0x004fda0003f25270 */
[----:B------:R-:W-:Y:S05]  /*0580*/  @P1 BRA `(.L_x_18) ;  /* 0xfffffffc00f01947 */ /* 0x000fea000383ffff */
.L_x_17:
[----:B------:R-:W-:Y:S05]  /*0590*/  WARPSYNC.ALL ;  /* 0x0000000000007948 */ /* 0x000fea0003800000 */
[----:B------:R-:W-:Y:S01]  /*05a0*/  BAR.SYNC.DEFER_BLOCKING 0x0 ;  /* 0x0000000000007b1d */ /* 0x000fe20000010000 */
[----:B------:R-:W-:Y:S01]  /*05b0*/  ISETP.NE.AND P1, PT, R62, RZ, PT ;  /* 0x000000ff3e00720c */ /* 0x000fe20003f25270 */
[-C--:B------:R-:W-:Y:S01]  /*05c0*/  IMAD R8, R64, R24.reuse, R64 ;  /* 0x0000001840087224 */ /* 0x080fe200078e0240 */
[----:B------:R-:W-:Y:S01]  /*05d0*/  ISETP.NE.AND P2, PT, R24, 0x5, PT ;  /* 0x000000051800780c */ /* 0x000fe20003f45270 */
[----:B------:R-:W-:Y:S02]  /*05e0*/  IMAD R67, R64, R24, R63 ;  /* 0x0000001840437224 */ /* 0x000fe400078e023f */
[----:B------:R-:W-:Y:S01]  /*05f0*/  BSSY.RECONVERGENT B0, `(.L_x_19) ;  /* 0x000008c000007945 */ /* 0x000fe20003800200 */
[----:B------:R-:W-:-:S04]  /*0600*/  SEL R65, R8, R25, P2 ;  /* 0x0000001908417207 */ /* 0x000fc80001000000 */
[----:B------:R-:W-:-:S03]  /*0610*/  ISETP.GE.AND P2, PT, R67, R65, PT ;  /* 0x000000414300720c */ /* 0x000fc60003f46270 */
[----:B------:R0:W-:Y:S10]  /*0620*/  @!P1 STG.E desc[UR6][R36.64+0x900], R13 ;  /* 0x0009000d24009986 */ /* 0x0001f4000c101906 */
[----:B------:R-:W-:Y:S05]  /*0630*/  @P2 BRA `(.L_x_20) ;  /* 0x00000008001c2947 */ /* 0x000fea0003800000 */
.L_x_21:
        /* <DEDUP_REMOVED lines=13> */
[C---:B------:R-:W-:Y:S01]  /*0710*/  IMAD.U32 R69, R10.reuse, 0x10000, RZ ;  /* 0x000100000a457824 */ /* 0x040fe200078e00ff */
[----:B------:R-:W-:Y:S02]  /*0720*/  PRMT R68, R10, 0x7632, R68 ;  /* 0x000076320a447816 */ /* 0x000fe40000000044 */
[----:B------:R-:W-:Y:S01]  /*0730*/  SHF.L.U32 R11, R11, 0x10, RZ ;  /* 0x000000100b0b7819 */ /* 0x000fe200000006ff */
[----:B---3--:R-:W-:Y:S01]  /*0740*/  IMAD.U32 R74, R14, 0x10000, RZ ;  /* 0x000100000e4a7824 */ /* 0x008fe200078e00ff */
[C---:B------:R-:W-:Y:S01]  /*0750*/  PRMT R10, R9.reuse, 0x7632, R10 ;  /* 0x00007632090a7816 */ /* 0x040fe2000000000a */
[----:B------:R-:W-:Y:S01]  /*0760*/  IMAD.U32 R68, R68, 0x10000, RZ ;  /* 0x0001000044447824 */ /* 0x000fe200078e00ff */
[----:B------:R-:W-:Y:S01]  /*0770*/  SHF.L.U32 R70, R9, 0x10, RZ ;  /* 0x0000001009467819 */ /* 0x000fe200000006ff */
[----:B------:R-:W-:Y:S01]  /*0780*/  FADD.FTZ R69, R69, R74 ;  /* 0x0000004a45457221 */ /* 0x000fe20000010000 */
[----:B------:R-:W-:-:S02]  /*0790*/  SHF.L.U32 R72, R15, 0x10, RZ ;  /* 0x000000100f487819 */ /* 0x000fc400000006ff */
[C---:B------:R-:W-:Y:S02]  /*07a0*/  PRMT R9, R8.reuse, 0x7632, R9 ;  /* 0x0000763208097816 */ /* 0x040fe40000000009 */
[----:B------:R-:W-:Y:S01]  /*07b0*/  SHF.L.U32 R71, R8, 0x10, RZ ;  /* 0x0000001008477819 */ /* 0x000fe200000006ff */
[----:B------:R-:W-:Y:S01]  /*07c0*/  FADD.FTZ R11, R11, R72 ;  /* 0x000000480b0b7221 */ /* 0x000fe20000010000 */
[----:B------:R-:W-:Y:S02]  /*07d0*/  PRMT R8, R15, 0x7632, R8 ;  /* 0x000076320f087816 */ /* 0x000fe40000000008 */
[----:B------:R-:W-:Y:S02]  /*07e0*/  PRMT R15, R14, 0x7632, R15 ;  /* 0x000076320e0f7816 */ /* 0x000fe4000000000f */
[C---:B------:R-:W-:Y:S02]  /*07f0*/  PRMT R14, R13.reuse, 0x7632, R14 ;  /* 0x000076320d0e7816 */ /* 0x040fe4000000000e */
[----:B------:R-:W-:-:S02]  /*0800*/  SHF.L.U32 R73, R13, 0x10, RZ ;  /* 0x000000100d497819 */ /* 0x000fc400000006ff */
[----:B------:R-:W-:Y:S02]  /*0810*/  PRMT R13, R12, 0x7632, R13 ;  /* 0x000076320c0d7816 */ /* 0x000fe4000000000d */
[----:B------:R-:W-:Y:S01]  /*0820*/  SHF.L.U32 R72, R66, 0x10, RZ ;  /* 0x0000001042487819 */ /* 0x000fe200000006ff */
[----:B------:R-:W-:Y:S01]  /*0830*/  FADD.FTZ R70, R70, R73 ;  /* 0x0000004946467221 */ /* 0x000fe20000010000 */
[----:B------:R-:W-:Y:S01]  /*0840*/  SHF.L.U32 R66, R9, 0x10, RZ ;  /* 0x0000001009427819 */ /* 0x000fe200000006ff */
[----:B------:R-:W-:Y:S01]  /*0850*/  IMAD.U32 R9, R15, 0x10000, RZ ;  /* 0x000100000f097824 */ /* 0x000fe200078e00ff */
[----:B------:R-:W-:Y:S02]  /*0860*/  SHF.L.U32 R12, R12, 0x10, RZ ;  /* 0x000000100c0c7819 */ /* 0x000fe400000006ff */
[----:B------:R-:W-:Y:S01]  /*0870*/  SHF.L.U32 R13, R13, 0x10, RZ ;  /* 0x000000100d0d7819 */ /* 0x000fe200000006ff */
[----:B------:R-:W-:Y:S01]  /*0880*/  FADD.FTZ R9, R68, R9 ;  /* 0x0000000944097221 */ /* 0x000fe20000010000 */
[----:B------:R-:W-:Y:S01]  /*0890*/  SHF.L.U32 R10, R10, 0x10, RZ ;  /* 0x000000100a0a7819 */ /* 0x000fe200000006ff */
[----:B------:R-:W-:Y:S01]  /*08a0*/  FADD.FTZ R12, R71, R12 ;  /* 0x0000000c470c7221 */ /* 0x000fe20000010000 */
[----:B------:R-:W-:Y:S01]  /*08b0*/  SHF.L.U32 R15, R14, 0x10, RZ ;  /* 0x000000100e0f7819 */ /* 0x000fe200000006ff */
[----:B------:R-:W-:Y:S01]  /*08c0*/  FADD.FTZ R13, R66, R13 ;  /* 0x0000000d420d7221 */ /* 0x000fe20000010000 */
[C---:B----4-:R-:W-:Y:S01]  /*08d0*/  PRMT R14, R19.reuse, 0x7632, R14 ;  /* 0x00007632130e7816 */ /* 0x050fe2000000000e */
[----:B------:R-:W-:Y:S01]  /*08e0*/  IMAD.U32 R66, R18, 0x10000, RZ ;  /* 0x0001000012427824 */ /* 0x000fe200078e00ff */
[----:B------:R-:W-:Y:S01]  /*08f0*/  SHF.L.U32 R68, R19, 0x10, RZ ;  /* 0x0000001013447819 */ /* 0x000fe200000006ff */
[----:B------:R-:W-:Y:S01]  /*0900*/  FADD.FTZ R10, R10, R15 ;  /* 0x0000000f0a0a7221 */ /* 0x000fe20000010000 */
[----:B------:R-:W-:Y:S01]  /*0910*/  PRMT R19, R18, 0x7632, R19 ;  /* 0x0000763212137816 */ /* 0x000fe20000000013 */
[----:B------:R-:W-:Y:S01]  /*0920*/  FADD.FTZ R69, R69, R66 ;  /* 0x0000004245457221 */ /* 0x000fe20000010000 */
[----:B------:R-:W-:Y:S01]  /*0930*/  SHF.L.U32 R71, R17, 0x10, RZ ;  /* 0x0000001011477819 */ /* 0x000fe200000006ff */
[----:B------:R-:W-:Y:S01]  /*0940*/  FADD.FTZ R11, R11, R68 ;  /* 0x000000440b0b7221 */ /* 0x000fe20000010000 */
[----:B------:R-:W-:-:S02]  /*0950*/  PRMT R18, R17, 0x7632, R18 ;  /* 0x0000763211127816 */ /* 0x000fc40000000012 */
[----:B------:R-:W-:Y:S01]  /*0960*/  PRMT R17, R16, 0x7632, R17 ;  /* 0x0000763210117816 */ /* 0x000fe20000000011 */
[----:B------:R-:W-:Y:S01]  /*0970*/  FADD.FTZ R70, R70, R71 ;  /* 0x0000004746467221 */ /* 0x000fe20000010000 */
[----:B------:R-:W-:Y:S01]  /*0980*/  SHF.L.U32 R15, R16, 0x10, RZ ;  /* 0x00000010100f7819 */ /* 0x000fe200000006ff */
[----:B------:R-:W-:Y:S01]  /*0990*/  IMAD.U32 R16, R19, 0x10000, RZ ;  /* 0x0001000013107824 */ /* 0x000fe200078e00ff */
[----:B------:R-:W-:Y:S02]  /*09a0*/  SHF.L.U32 R71, R14, 0x10, RZ ;  /* 0x000000100e477819 */ /* 0x000fe400000006ff */
[----:B------:R-:W-:Y:S01]  /*09b0*/  SHF.L.U32 R14, R17, 0x10, RZ ;  /* 0x00000010110e7819 */ /* 0x000fe200000006ff */
[--C-:B------:R-:W-:Y:S01]  /*09c0*/  FADD.FTZ R9, R9, R16.reuse ;  /* 0x0000001009097221 */ /* 0x100fe20000010000 */
[----:B------:R-:W-:Y:S01]  /*09d0*/  PRMT R16, R21, 0x7632, R16 ;  /* 0x0000763215107816 */ /* 0x000fe20000000010 */
[----:B------:R-:W-:Y:S01]  /*09e0*/  FADD.FTZ R12, R12, R15 ;  /* 0x0000000f0c0c7221 */ /* 0x000fe20000010000 */
[----:B------:R-:W-:Y:S01]  /*09f0*/  SHF.L.U32 R19, R18, 0x10, RZ ;  /* 0x0000001012137819 */ /* 0x000fe200000006ff */
[----:B------:R-:W-:Y:S01]  /*0a00*/  FADD.FTZ R13, R13, R14 ;  /* 0x0000000e0d0d7221 */ /* 0x000fe20000010000 */
[----:B------:R-:W-:-:S02]  /*0a10*/  SHF.L.U32 R21, R21, 0x10, RZ ;  /* 0x0000001015157819 */ /* 0x000fc400000006ff */
        /* <DEDUP_REMOVED lines=8> */
[----:B------:R-:W-:Y:S01]  /*0aa0*/  PRMT R17, R20, 0x7632, R17 ;  /* 0x0000763214117816 */ /* 0x000fe20000000011 */
[----:B------:R-:W-:Y:S01]  /*0ab0*/  IMAD.U32 R18, R15, 0x10000, RZ ;  /* 0x000100000f127824 */ /* 0x000fe200078e00ff */
[----:B------:R-:W-:Y:S01]  /*0ac0*/  SHF.L.U32 R21, R14, 0x10, RZ ;  /* 0x000000100e157819 */ /* 0x000fe200000006ff */
[----:B------:R-:W-:Y:S01]  /*0ad0*/  FADD.FTZ R8, R72, R73 ;  /* 0x0000004948087221 */ /* 0x000fe20000010000 */
[----:B------:R-:W-:Y:S01]  /*0ae0*/  SHF.L.U32 R14, R17, 0x10, RZ ;  /* 0x00000010110e7819 */ /* 0x000fe200000006ff */
[----:B------:R-:W-:Y:S01]  /*0af0*/  FADD.FTZ R9, R9, R18 ;  /* 0x0000001209097221 */ /* 0x000fe20000010000 */
[----:B------:R-:W-:Y:S01]  /*0b00*/  SHF.L.U32 R15, R16, 0x10, RZ ;  /* 0x00000010100f7819 */ /* 0x000fe200000006ff */
[----:B------:R-:W-:Y:S01]  /*0b10*/  FADD.FTZ R8, R8, R71 ;  /* 0x0000004708087221 */ /* 0x000fe20000010000 */
[----:B------:R-:W-:Y:S01]  /*0b20*/  SHF.L.U32 R19, R20, 0x10, RZ ;  /* 0x0000001014137819 */ /* 0x000fe200000006ff */
[--C-:B------:R-:W-:Y:S01]  /*0b30*/  FADD.FTZ R13, R13, R14.reuse ;  /* 0x0000000e0d0d7221 */ /* 0x100fe20000010000 */
[C---:B------:R-:W-:Y:S01]  /*0b40*/  SHF.L.U32 R18, R31.reuse, 0x10, RZ ;  /* 0x000000101f127819 */ /* 0x040fe200000006ff */
[----:B------:R-:W-:Y:S01]  /*0b50*/  FADD.FTZ R10, R10, R15 ;  /* 0x0000000f0a0a7221 */ /* 0x000fe20000010000 */
[----:B------:R-:W-:Y:S01]  /*0b60*/  PRMT R14, R31, 0x7632, R14 ;  /* 0x000076321f0e7816 */ /* 0x000fe2000000000e */
        /* <DEDUP_REMOVED lines=12> */
[--C-:B------:R-:W-:Y:S01]  /*0c30*/  FADD.FTZ R13, R13, R14.reuse ;  /* 0x0000000e0d0d7221 */ /* 0x100fe20000010000 */
        /* <DEDUP_REMOVED lines=26> */
[----:B------:R-:W-:Y:S01]  /*0de0*/  IADD3 R15, PT, PT, -R64, RZ, RZ ;  /* 0x000000ff400f7210 */ /* 0x000fe20007ffe1ff */
[----:B------:R-:W-:Y:S01]  /*0df0*/  FADD.FTZ R14, R10, R11 ;  /* 0x0000000b0a0e7221 */ /* 0x000fe20000010000 */
[----:B------:R-:W-:Y:S01]  /*0e00*/  F2FP.BF16.F32.PACK_AB R10, R9, R34 ;  /* 0x00000022090a723e */ /* 0x000fe200000010ff */
[----:B------:R-:W-:Y:S01]  /*0e10*/  FADD.FTZ R8, R13, R12 ;  /* 0x0000000c0d087221 */ /* 0x000fe20000010000 */
[----:B------:R-:W-:Y:S01]  /*0e20*/  F2FP.BF16.F32.PACK_AB R11, R21, R18 ;  /* 0x00000012150b723e */ /* 0x000fe200000010ff */
[----:B------:R-:W-:Y:S01]  /*0e30*/  IMAD R13, R24, R15, R67 ;  /* 0x0000000f180d7224 */ /* 0x000fe200078e0243 */
[----:B------:R-:W-:Y:S01]  /*0e40*/  F2FP.BF16.F32.PACK_AB R9, R14, R33 ;  /* 0x000000210e09723e */ /* 0x000fe200000010ff */
[----:B------:R-:W-:Y:S01]  /*0e50*/  VIADD R67, R67, UR4 ;  /* 0x0000000443437c36 */ /* 0x000fe20008000000 */
[----:B------:R-:W-:Y:S01]  /*0e60*/  F2FP.BF16.F32.PACK_AB R8, R8, R19 ;  /* 0x000000130808723e */ /* 0x000fe200000010ff */
[----:B------:R-:W-:-:S03]  /*0e70*/  IMAD.WIDE R12, R13, 0x10, R38 ;  /* 0x000000100d0c7825 */ /* 0x000fc600078e0226 */
[----:B------:R-:W-:Y:S02]  /*0e80*/  ISETP.GE.AND P2, PT, R67, R65, PT ;  /* 0x000000414300720c */ /* 0x000fe40003f46270 */
[----:B------:R1:W-:Y:S11]  /*0e90*/  ST.E.128 desc[UR6][R12.64+0xa00], R8 ;  /* 0x000a00080c007985 */ /* 0x0003f6000c101d06 */
[----:B------:R-:W-:Y:S05]  /*0ea0*/  @!P2 BRA `(.L_x_21) ;  /* 0xfffffff400e4a947 */ /* 0x000fea000383ffff */
.L_x_20:
[----:B------:R-:W-:Y:S05]  /*0eb0*/  BSYNC.RECONVERGENT B0 ;  /* 0x0000000000007941 */ /* 0x000fea0003800200 */
.L_x_19:
[----:B------:R-:W-:Y:S06]  /*0ec0*/  BAR.SYNC.DEFER_BLOCKING 0x0 ;  /* 0x0000000000007b1d */ /* 0x000fec0000010000 */
[----:B-----5:R-:W1:Y:S02]  /*0ed0*/  LDG.E R6, desc[UR6][R36.64+0x900] ;  /* 0x0009000624067981 */ /* 0x020e64000c1e1900 */
[----:B-1----:R-:W-:Y:S01]  /*0ee0*/  IADD3 R9, PT, PT, R6, 0x1, RZ ;  /* 0x0000000106097810 */ /* 0x002fe20007ffe0ff */
        /* <DEDUP_REMOVED lines=10> */
.L_x_23:
[----:B-1----:R-:W2:Y:S04]  /*0f90*/  LDG.E.STRONG.SYS R6, desc[UR6][R2.64+0x480] ;  /* 0x0004800602067981 */ /* 0x002ea8000c1f5900 */
[----:B--2---:R-:W-:Y:S01]  /*0fa0*/  CCTL.IVALL ;  /* 0x00000000ff00798f */ /* 0x004fe20002000000 */
[----:B------:R-:W-:Y:S05]  /*0fb0*/  YIELD ;  /* 0x0000000000007946 */ /* 0x000fea0003800000 */
[----:B------:R-:W-:-:S13]  /*0fc0*/  ISETP.NE.AND P0, PT, R6, R9, PT ;  /* 0x000000090600720c */ /* 0x000fda0003f05270 */
[----:B------:R-:W-:Y:S05]  /*0fd0*/  @P0 BRA `(.L_x_23) ;  /* 0xfffffffc00ec0947 */ /* 0x000fea000383ffff */
.L_x_22:
[----:B------:R-:W-:Y:S05]  /*0fe0*/  WARPSYNC.ALL ;  /* 0x0000000000007948 */ /* 0x000fea0003800000 */
[----:B------:R-:W-:Y:S01]  /*0ff0*/  BAR.SYNC.DEFER_BLOCKING 0x0 ;  /* 0x0000000000007b1d */ /* 0x000fe20000010000 */
[----:B------:R-:W-:-:S05]  /*1000*/  IMAD R2, R64, -0x5, R25 ;  /* 0xfffffffb40027824 */ /* 0x000fca00078e0219 */
[----:B------:R-:W-:Y:S01]  /*1010*/  ISETP.GE.AND P0, PT, R63, R2, PT ;  /* 0x000000023f00720c */ /* 0x000fe20003f06270 */
[----:B------:R1:W-:-:S12]  /*1020*/  @!P1 STG.E desc[UR6][R36.64+0x900], R9 ;  /* 0x0009000924009986 */ /* 0x0003d8000c101906 */
[----:B-1----:R-:W-:Y:S05]  /*1030*/  @P0 EXIT ;  /* 0x000000000000094d */ /* 0x002fea0003800000 */
[----:B------:R-:W-:Y:S01]  /*1040*/  ISETP.NE.AND P2, PT, R5, 0x5, PT ;  /* 0x000000050500780c */ /* 0x000fe20003f45270 */
[C---:B------:R-:W-:Y:S02]  /*1050*/  IMAD R20, R64.reuse, R5, RZ ;  /* 0x0000000540147224 */ /* 0x040fe400078e02ff */
[C---:B------:R-:W-:Y:S02]  /*1060*/  IMAD R22, R64.reuse, R0, RZ ;  /* 0x0000000040167224 */ /* 0x040fe400078e02ff */
[C---:B------:R-:W-:Y:S02]  /*1070*/  IMAD R24, R64.reuse, R4, RZ ;  /* 0x0000000440187224 */ /* 0x040fe400078e02ff */
[C---:B------:R-:W-:Y:S02]  /*1080*/  IMAD R28, R64.reuse, R26, RZ ;  /* 0x0000001a401c7224 */ /* 0x040fe400078e02ff */
[C---:B------:R-:W-:Y:S02]  /*1090*/  IMAD R30, R64.reuse, R60, RZ ;  /* 0x0000003c401e7224 */ /* 0x040fe400078e02ff */
[----:B------:R-:W-:-:S07]  /*10a0*/  IMAD R6, R64, R61, RZ ;  /* 0x0000003d40067224 */ /* 0x000fce00078e02ff */
.L_x_24:
[----:B------:R-:W-:-:S13]  /*10b0*/  ISETP.GE.AND P0, PT, R63, R64, P2 ;  /* 0x000000403f00720c */ /* 0x000fda0001706270 */
[C---:B-1----:R-:W-:Y:S01]  /*10c0*/  @!P0 IMAD.WIDE R8, R63.reuse, 0x10, R38 ;  /* 0x000000103f088825 */ /* 0x042fe200078e0226 */
[----:B------:R-:W1:Y:S05]  /*10d0*/  @!P0 LDC.64 R32, c[0x0][0x3d8] ;  /* 0x0000f600ff208b82 */ /* 0x000e6a0000000a00 */
[----:B------:R-:W2:Y:S01]  /*10e0*/  @!P0 LD.E.128 R8, desc[UR6][R8.64+0xa00] ;  /* 0x000a000608088980 */ /* 0x000ea2000c101d00 */
[----:B------:R-:W-:Y:S02]  /*10f0*/  ISETP.NE.AND P1, PT, R0, 0x5, PT ;  /* 0x000000050000780c */ /* 0x000fe40003f25270 */
[----:B------:R-:W-:Y:S02]  /*1100*/  @!P0 IADD3 R3, PT, PT, R20, R63, RZ ;  /* 0x0000003f14038210 */ /* 0x000fe40007ffe0ff */
        /* <DEDUP_REMOVED lines=10> */
[----:B------:R-:W-:Y:S01]  /*11b0*/  @!P0 IMAD.WIDE R16, R63, 0x10, R42 ;  /* 0x000000103f108825 */ /* 0x000fe200078e022a */
[----:B------:R-:W0:Y:S01]  /*11c0*/  @!P0 LDC.64 R36, c[0x0][0x3d8] ;  /* 0x0000f600ff248b82 */ /* 0x000e220000000a00 */
[----:B--2---:R2:W-:Y:S04]  /*11d0*/  @!P1 STG.E.128 desc[UR6][R34.64], R12 ;  /* 0x0000000c22009986 */ /* 0x0045e8000c101d06 */
        /* <DEDUP_REMOVED lines=25> */
[----:B--2---:R-:W-:Y:S02]  /*1370*/  @!P1 IADD3 R9, PT, PT, R6, R63, RZ ;  /* 0x0000003f06099210 */ /* 0x004fe40007ffe0ff */
[----:B------:R-:W-:-:S03]  /*1380*/  IADD3 R63, PT, PT, R63, UR4, RZ ;  /* 0x000000043f3f7c10 */ /* 0x000fc6000fffe0ff */
[----:B0-----:R-:W-:Y:S01]  /*1390*/  @!P1 IMAD.WIDE R8, R9, 0x10, R36 ;  /* 0x0000001009089825 */ /* 0x001fe200078e0224 */
[----:B------:R-:W-:-:S04]  /*13a0*/  ISETP.GE.AND P0, PT, R63, R2, PT ;  /* 0x000000023f00720c */ /* 0x000fc80003f06270 */
[----:B---3--:R1:W-:Y:S09]  /*13b0*/  @!P1 STG.E.128 desc[UR6][R8.64], R16 ;  /* 0x0000001008009986 */ /* 0x0083f2000c101d06 */
[----:B------:R-:W-:Y:S05]  /*13c0*/  @!P0 BRA `(.L_x_24) ;  /* 0xfffffffc00388947 */ /* 0x000fea000383ffff */
[----:B------:R-:W-:Y:S05]  /*13d0*/  EXIT ;  /* 0x000000000000794d */ /* 0x000fea0003800000 */
.L_x_25:
        /* <DEDUP_REMOVED lines=10> */
.L_x_235:


//--------------------- .text._ZN4vllm26cross_device_reduce_1stageI13__nv_bfloat16Li6EEEvPNS_8RankDataENS_11RankSignalsEPNS_6SignalEPT_ii --------------------------
	.section	.text._ZN4vllm26cross_device_reduce_1stageI13__nv_bfloat16Li6EEEvPNS_8RankDataENS_11RankSignalsEPNS_6SignalEPT_ii,"ax",@progbits
	.align	128
        .global         _ZN4vllm26cross_device_reduce_1stageI13__nv_bfloat16Li6EEEvPNS_8RankDataENS_11RankSignalsEPNS_6SignalEPT_ii
        .type           _ZN4vllm26cross_device_reduce_1stageI13__nv_bfloat16Li6EEEvPNS_8RankDataENS_11RankSignalsEPNS_6SignalEPT_ii,@function
        .size           _ZN4vllm26cross_device_reduce_1stageI13__nv_bfloat16Li6EEEvPNS_8RankDataENS_11RankSignalsEPNS_6SignalEPT_ii,(.L_x_236 - _ZN4vllm26cross_device_reduce_1stageI13__nv_bfloat16Li6EEEvPNS_8RankDataENS_11RankSignalsEPNS_6SignalEPT_ii)
        .other          _ZN4vllm26cross_device_reduce_1stageI13__nv_bfloat16Li6EEEvPNS_8RankDataENS_11RankSignalsEPNS_6SignalEPT_ii,@"STO_CUDA_ENTRY STV_DEFAULT"
_ZN4vllm26cross_device_reduce_1stageI13__nv_bfloat16Li6EEEvPNS_8RankDataENS_11RankSignalsEPNS_6SignalEPT_ii:
.text._ZN4vllm26cross_device_reduce_1stageI13__nv_bfloat16Li6EEEvPNS_8RankDataENS_11RankSignalsEPNS_6SignalEPT_ii:
        /* <DEDUP_REMOVED lines=36> */
.L_x_27:
[----:B0-----:R-:W2:Y:S01]  /*0240*/  LDG.E.STRONG.SYS R9, desc[UR4][R10.64] ;  /* 0x000000040a097981 */ /* 0x001ea2000c1f5900 */
[----:B------:R-:W-:Y:S05]  /*0250*/  YIELD ;  /* 0x0000000000007946 */ /* 0x000fea0003800000 */
[----:B--2---:R-:W-:-:S13]  /*0260*/  ISETP.NE.AND P1, PT, R9, R4, PT ;  /* 0x000000040900720c */ /* 0x004fda0003f25270 */
[----:B------:R-:W-:Y:S05]  /*0270*/  @P1 BRA `(.L_x_27) ;  /* 0xfffffffc00f01947 */ /* 0x000fea000383ffff */
.L_x_26:
        /* <DEDUP_REMOVED lines=13> */
.L_x_30:
        /* <DEDUP_REMOVED lines=12> */
[C---:B--2---:R-:W-:Y:S02]  /*0410*/  PRMT R48, R11.reuse, 0x7632, R48 ;  /* 0x000076320b307816 */ /* 0x044fe40000000030 */
[----:B------:R-:W-:Y:S02]  /*0420*/  SHF.L.U32 R53, R11, 0x10, RZ ;  /* 0x000000100b357819 */ /* 0x000fe400000006ff */
[C---:B------:R-:W-:Y:S02]  /*0430*/  PRMT R50, R8.reuse, 0x7632, R50 ;  /* 0x0000763208327816 */ /* 0x040fe40000000032 */
[----:B------:R-:W-:Y:S01]  /*0440*/  SHF.L.U32 R51, R8, 0x10, RZ ;  /* 0x0000001008337819 */ /* 0x000fe200000006ff */
[----:B---3--:R-:W-:Y:S01]  /*0450*/  IMAD.U32 R8, R15, 0x10000, RZ ;  /* 0x000100000f087824 */ /* 0x008fe200078e00ff */
[C---:B------:R-:W-:Y:S01]  /*0460*/  PRMT R11, R10.reuse, 0x7632, R11 ;  /* 0x000076320a0b7816 */ /* 0x040fe2000000000b */
[----:B------:R-:W-:Y:S01]  /*0470*/  IMAD.U32 R10, R10, 0x10000, RZ ;  /* 0x000100000a0a7824 */ /* 0x000fe200078e00ff */
[----:B------:R-:W-:-:S02]  /*0480*/  SHF.L.U32 R57, R14, 0x10, RZ ;  /* 0x000000100e397819 */ /* 0x000fc400000006ff */
[----:B------:R-:W-:Y:S02]  /*0490*/  SHF.L.U32 R54, R9, 0x10, RZ ;  /* 0x0000001009367819 */ /* 0x000fe400000006ff */
[----:B------:R-:W-:Y:S02]  /*04a0*/  PRMT R49, R15, 0x7632, R49 ;  /* 0x000076320f317816 */ /* 0x000fe40000000031 */
[----:B------:R-:W-:Y:S02]  /*04b0*/  SHF.L.U32 R55, R13, 0x10, RZ ;  /* 0x000000100d377819 */ /* 0x000fe400000006ff */
[----:B------:R-:W-:Y:S02]  /*04c0*/  PRMT R15, R14, 0x7632, R15 ;  /* 0x000076320e0f7816 */ /* 0x000fe4000000000f */
        /* <DEDUP_REMOVED lines=18> */
[----:B----4-:R-:W-:Y:S01]  /*05f0*/  PRMT R48, R19, 0x7632, R48 ;  /* 0x0000763213307816 */ /* 0x010fe20000000030 */
[----:B------:R-:W-:Y:S01]  /*0600*/  FADD.FTZ R11, R53, R54 ;  /* 0x00000036350b7221 */ /* 0x000fe20000010000 */
[----:B------:R-:W-:Y:S01]  /*0610*/  IMAD.U32 R50, R19, 0x10000, RZ ;  /* 0x0001000013327824 */ /* 0x000fe200078e00ff */
[----:B------:R-:W-:Y:S01]  /*0620*/  PRMT R19, R18, 0x7632, R19 ;  /* 0x0000763212137816 */ /* 0x000fe20000000013 */
[----:B------:R-:W-:Y:S01]  /*0630*/  FADD.FTZ R14, R52, R49 ;  /* 0x00000031340e7221 */ /* 0x000fe20000010000 */
[----:B------:R-:W-:Y:S01]  /*0640*/  SHF.L.U32 R53, R18, 0x10, RZ ;  /* 0x0000001012357819 */ /* 0x000fe200000006ff */
[----:B------:R-:W-:Y:S01]  /*0650*/  FADD.FTZ R9, R9, R50 ;  /* 0x0000003209097221 */ /* 0x000fe20000010000 */
[C---:B------:R-:W-:Y:S01]  /*0660*/  PRMT R18, R17.reuse, 0x7632, R18 ;  /* 0x0000763211127816 */ /* 0x040fe20000000012 */
[----:B------:R-:W-:Y:S01]  /*0670*/  IMAD.U32 R49, R16, 0x10000, RZ ;  /* 0x0001000010317824 */ /* 0x000fe200078e00ff */
[----:B------:R-:W-:Y:S01]  /*0680*/  SHF.L.U32 R51, R17, 0x10, RZ ;  /* 0x0000001011337819 */ /* 0x000fe200000006ff */
        /* <DEDUP_REMOVED lines=9> */
[----:B------:R-:W-:Y:S01]  /*0720*/  PRMT R17, R22, 0x7632, R17 ;  /* 0x0000763216117816 */ /* 0x000fe20000000011 */
[----:B------:R-:W-:Y:S01]  /*0730*/  FADD.FTZ R13, R13, R48 ;  /* 0x000000300d0d7221 */ /* 0x000fe20000010000 */
[----:B------:R-:W-:Y:S01]  /*0740*/  FADD.FTZ R14, R14, R19 ;  /* 0x000000130e0e7221 */ /* 0x000fe20000010000 */
[--C-:B------:R-:W-:Y:S01]  /*0750*/  FADD.FTZ R15, R15, R16.reuse ;  /* 0x000000100f0f7221 */ /* 0x100fe20000010000 */
        /* <DEDUP_REMOVED lines=8> */
[C---:B------:R-:W-:Y:S01]  /*07e0*/  PRMT R19, R20.reuse, 0x7632, R19 ;  /* 0x0000763214137816 */ /* 0x040fe20000000013 */
[----:B------:R-:W-:Y:S01]  /*07f0*/  FADD.FTZ R11, R11, R22 ;  /* 0x000000160b0b7221 */ /* 0x000fe20000010000 */
[----:B------:R-:W-:Y:S01]  /*0800*/  SHF.L.U32 R21, R20, 0x10, RZ ;  /* 0x0000001014157819 */ /* 0x000fe200000006ff */
[----:B------:R-:W-:Y:S01]  /*0810*/  FADD.FTZ R10, R10, R23 ;  /* 0x000000170a0a7221 */ /* 0x000fe20000010000 */
[----:B------:R-:W-:Y:S01]  /*0820*/  SHF.L.U32 R20, R17, 0x10, RZ ;  /* 0x0000001011147819 */ /* 0x000fe200000006ff */
[----:B------:R-:W-:Y:S01]  /*0830*/  IMAD.U32 R16, R19, 0x10000, RZ ;  /* 0x0001000013107824 */ /* 0x000fe200078e00ff */
[----:B------:R-:W-:Y:S01]  /*0840*/  SHF.L.U32 R17, R18, 0x10, RZ ;  /* 0x0000001012117819 */ /* 0x000fe200000006ff */
[----:B------:R-:W-:Y:S01]  /*0850*/  FADD.FTZ R12, R12, R21 ;  /* 0x000000150c0c7221 */ /* 0x000fe20000010000 */
[----:B------:R-:W-:Y:S01]  /*0860*/  PRMT R18, R41, 0x7632, R18 ;  /* 0x0000763229127816 */ /* 0x000fe20000000012 */
[----:B------:R-:W-:Y:S01]  /*0870*/  FADD.FTZ R13, R13, R20 ;  /* 0x000000140d0d7221 */ /* 0x000fe20000010000 */
[----:B------:R-:W-:Y:S01]  /*0880*/  SHF.L.U32 R20, R43, 0x10, RZ ;  /* 0x000000102b147819 */ /* 0x000fe200000006ff */
[--C-:B------:R-:W-:Y:S01]  /*0890*/  FADD.FTZ R14, R14, R17.reuse ;  /* 0x000000110e0e7221 */ /* 0x100fe20000010000 */
[----:B------:R-:W-:Y:S01]  /*08a0*/  SHF.L.U32 R41, R41, 0x10, RZ ;  /* 0x0000001029297819 */ /* 0x000fe200000006ff */
[--C-:B------:R-:W-:Y:S01]  /*08b0*/  FADD.FTZ R15, R15, R16.reuse ;  /* 0x000000100f0f7221 */ /* 0x100fe20000010000 */
[----:B------:R-:W-:Y:S01]  /*08c0*/  PRMT R16, R43, 0x7632, R16 ;  /* 0x000076322b107816 */ /* 0x000fe20000000010 */
[----:B------:R-:W-:Y:S01]  /*08d0*/  FADD.FTZ R20, R9, R20 ;  /* 0x0000001409147221 */ /* 0x000fe20000010000 */
[----:B------:R-:W-:Y:S01]  /*08e0*/  PRMT R17, R42, 0x7632, R17 ;  /* 0x000076322a117816 */ /* 0x000fe20000000011 */
[----:B------:R-:W-:Y:S01]  /*08f0*/  FADD.FTZ R41, R10, R41 ;  /* 0x000000290a297221 */ /* 0x000fe20000010000 */
[----:B------:R-:W-:Y:S01]  /*0900*/  SHF.L.U32 R23, R42, 0x10, RZ ;  /* 0x000000102a177819 */ /* 0x000fe200000006ff */
[C---:B------:R-:W-:Y:S01]  /*0910*/  IMAD.U32 R21, R40.reuse, 0x10000, RZ ;  /* 0x0001000028157824 */ /* 0x040fe200078e00ff */
[----:B------:R-:W-:-:S02]  /*0920*/  PRMT R19, R40, 0x7632, R19 ;  /* 0x0000763228137816 */ /* 0x000fc40000000013 */
        /* <DEDUP_REMOVED lines=10> */
[----:B------:R-:W-:Y:S01]  /*09d0*/  PRMT R13, R47, 0x7632, R13 ;  /* 0x000076322f0d7816 */ /* 0x000fe2000000000d */
[----:B------:R-:W-:Y:S01]  /*09e0*/  FADD.FTZ R41, R41, R18 ;  /* 0x0000001229297221 */ /* 0x000fe20000010000 */
[----:B------:R-:W-:Y:S01]  /*09f0*/  PRMT R14, R46, 0x7632, R14 ;  /* 0x000076322e0e7816 */ /* 0x000fe2000000000e */
[----:B------:R-:W-:Y:S01]  /*0a00*/  FADD.FTZ R12, R12, R21 ;  /* 0x000000150c0c7221 */ /* 0x000fe20000010000 */
[C---:B------:R-:W-:Y:S01]  /*0a10*/  PRMT R16, R44.reuse, 0x7632, R16 ;  /* 0x000076322c107816 */ /* 0x040fe20000000010 */
[----:B------:R-:W-:Y:S01]  /*0a20*/  IMAD.U32 R17, R44, 0x10000, RZ ;  /* 0x000100002c117824 */ /* 0x000fe200078e00ff */
[----:B------:R-:W-:-:S02]  /*0a30*/  PRMT R15, R45, 0x7632, R15 ;  /* 0x000076322d0f7816 */ /* 0x000fc4000000000f */
        /* <DEDUP_REMOVED lines=10> */
[----:B------:R-:W-:Y:S01]  /*0ae0*/  FADD.FTZ R10, R10, R19 ;  /* 0x000000130a0a7221 */ /* 0x000fe20000010000 */
[----:B------:R-:W-:Y:S01]  /*0af0*/  FADD.FTZ R23, R23, R46 ;  /* 0x0000002e17177221 */ /* 0x000fe20000010000 */
[----:B------:R-:W-:Y:S01]  /*0b00*/  F2FP.BF16.F32.PACK_AB R8, R13, R12 ;  /* 0x0000000c0d08723e */ /* 0x000fe200000010ff */
[----:B------:R-:W-:Y:S01]  /*0b10*/  FADD.FTZ R14, R9, R14 ;  /* 0x0000000e090e7221 */ /* 0x000fe20000010000 */
[----:B------:R-:W-:Y:S01]  /*0b20*/  F2FP.BF16.F32.PACK_AB R11, R11, R20 ;  /* 0x000000140b0b723e */ /* 0x000fe200000010ff */
[----:B-1----:R-:W-:Y:S01]  /*0b30*/  IMAD.WIDE R12, R37, 0x10, R38 ;  /* 0x00000010250c7825 */ /* 0x002fe200078e0226 */
[----:B------:R-:W-:-:S02]  /*0b40*/  F2FP.BF16.F32.PACK_AB R10, R10, R23 ;  /* 0x000000170a0a723e */ /* 0x000fc400000010ff */
[----:B------:R-:W-:Y:S02]  /*0b50*/  F2FP.BF16.F32.PACK_AB R9, R14, R41 ;  /* 0x000000290e09723e */ /* 0x000fe400000010ff */
[----:B------:R-:W-:-:S03]  /*0b60*/  IADD3 R37, PT, PT, R4, R37, RZ ;  /* 0x0000002504257210 */ /* 0x000fc60007ffe0ff */
[----:B------:R0:W-:Y:S01]  /*0b70*/  STG.E.128 desc[UR4][R12.64], R8 ;  /* 0x000000080c007986 */ /* 0x0001e2000c101d04 */
[----:B------:R-:W-:-:S13]  /*0b80*/  ISETP.GE.AND P2, PT, R37, UR7, PT ;  /* 0x0000000725007c0c */ /* 0x000fda000bf46270 */
[----:B------:R-:W-:Y:S05]  /*0b90*/  @!P2 BRA `(.L_x_30) ;  /* 0xfffffff400eca947 */ /* 0x000fea000383ffff */
.L_x_29:
[----:B------:R-:W-:Y:S05]  /*0ba0*/  BSYNC.RECONVERGENT B0 ;  /* 0x0000000000007941 */ /* 0x000fea0003800200 */
.L_x_28:
        /* <DEDUP_REMOVED lines=12> */
.L_x_32:
[----:B------:R-:W2:Y:S01]  /*0c70*/  LDG.E.STRONG.SYS R0, desc[UR4][R2.64+0x480] ;  /* 0x0004800402007981 */ /* 0x000ea2000c1f5900 */
[----:B------:R-:W-:Y:S05]  /*0c80*/  YIELD ;  /* 0x0000000000007946 */ /* 0x000fea0003800000 */
[----:B--2---:R-:W-:-:S13]  /*0c90*/  ISETP.NE.AND P0, PT, R0, R11, PT ;  /* 0x0000000b0000720c */ /* 0x004fda0003f05270 */
[----:B------:R-:W-:Y:S05]  /*0ca0*/  @P0 BRA `(.L_x_32) ;  /* 0xfffffffc00f00947 */ /* 0x000fea000383ffff */
[----:B------:R-:W-:Y:S05]  /*0cb0*/  BSYNC B0 ;  /* 0x0000000000007941 */ /* 0x000fea0003800000 */
.L_x_31:
[----:B------:R-:W-:Y:S05]  /*0cc0*/  @P1 EXIT ;  /* 0x000000000000194d */ /* 0x000fea0003800000 */
[----:B------:R-:W-:Y:S01]  /*0cd0*/  STG.E desc[UR4][R6.64+0x900], R11 ;  /* 0x0009000b06007986 */ /* 0x000fe2000c101904 */
[----:B------:R-:W-:Y:S05]  /*0ce0*/  EXIT ;  /* 0x000000000000794d */ /* 0x000fea0003800000 */
.L_x_33:
        /* <DEDUP_REMOVED lines=9> */
.L_x_236:


//--------------------- .text._ZN4vllm26cross_device_reduce_2stageI13__nv_bfloat16Li4EEEvPNS_8RankDataENS_11RankSignalsEPNS_6SignalEPT_ii --------------------------
	.section	.text._ZN4vllm26cross_device_reduce_2stageI13__nv_bfloat16Li4EEEvPNS_8RankDataENS_11RankSignalsEPNS_6SignalEPT_ii,"ax",@progbits
	.align	128
        .global         _ZN4vllm26cross_device_reduce_2stageI13__nv_bfloat16Li4EEEvPNS_8RankDataENS_11RankSignalsEPNS_6SignalEPT_ii
        .type           _ZN4vllm26cross_device_reduce_2stageI13__nv_bfloat16Li4EEEvPNS_8RankDataENS_11RankSignalsEPNS_6SignalEPT_ii,@function
        .size           _ZN4vllm26cross_device_reduce_2stageI13__nv_bfloat16Li4EEEvPNS_8RankDataENS_11RankSignalsEPNS_6SignalEPT_ii,(.L_x_237 - _ZN4vllm26cross_device_reduce_2stageI13__nv_bfloat16Li4EEEvPNS_8RankDataENS_11RankSignalsEPNS_6SignalEPT_ii)
        .other          _ZN4vllm26cross_device_reduce_2stageI13__nv_bfloat16Li4EEEvPNS_8RankDataENS_11RankSignalsEPNS_6SignalEPT_ii,@"STO_CUDA_ENTRY STV_DEFAULT"
_ZN4vllm26cross_device_reduce_2stageI13__nv_bfloat16Li4EEEvPNS_8RankDataENS_11RankSignalsEPNS_6SignalEPT_ii:
.text._ZN4vllm26cross_device_reduce_2stageI13__nv_bfloat16Li4EEEvPNS_8RankDataENS_11RankSignalsEPNS_6SignalEPT_ii:
[----:B------:R-:W0:Y:S08]  /*0000*/  LDC R1, c[0x0][0x37c] ;  /* 0x0000df00ff017b82 */ /* 0x000e300000000800 */
[----:B------:R-:W1:Y:S01]  /*0010*/  LDC.64 R14, c[0x0][0x3e0] ;  /* 0x0000f800ff0e7b82 */ /* 0x000e620000000a00 */
[----:B------:R-:W2:Y:S01]  /*0020*/  S2R R2, SR_CTAID.X ;  /* 0x0000000000027919 */ /* 0x000ea20000002500 */
[----:B------:R-:W3:Y:S01]  /*0030*/  LDCU.64 UR4, c[0x0][0x358] ;  /* 0x00006b00ff0477ac */ /* 0x000ee20008000a00 */
[----:B0-----:R-:W-:-:S05]  /*0040*/  IADD3 R1, PT, PT, R1, -0x40, RZ ;  /* 0xffffffc001017810 */ /* 0x001fca0007ffe0ff */
[----:B------:R-:W0:Y:S08]  /*0050*/  LDC.64 R16, c[0x0][0x390] ;  /* 0x0000e400ff107b82 */ /* 0x000e300000000a00 */
[----:B------:R-:W0:Y:S01]  /*0060*/  LDC.64 R18, c[0x0][0x398] ;  /* 0x0000e600ff127b82 */ /* 0x000e220000000a00 */
[----:B-1----:R-:W-:-:S07]  /*0070*/  VIADD R3, R14, 0x1 ;  /* 0x000000010e037836 */ /* 0x002fce0000000000 */
[----:B------:R-:W2:Y:S01]  /*0080*/  LDC.64 R12, c[0x0][0x3d0] ;  /* 0x0000f400ff0c7b82 */ /* 0x000ea20000000a00 */
[C---:B------:R-:W-:Y:S01]  /*0090*/  IADD3 R6, PT, PT, R14.reuse, 0x2, RZ ;  /* 0x000000020e067810 */ /* 0x040fe20007ffe0ff */
[----:B------:R-:W-:Y:S01]  /*00a0*/  VIADD R8, R14, 0x3 ;  /* 0x000000030e087836 */ /* 0x000fe20000000000 */
[----:B------:R-:W-:Y:S02]  /*00b0*/  SHF.R.S32.HI R0, RZ, 0x1f, R3 ;  /* 0x0000001fff007819 */ /* 0x000fe40000011403 */
[----:B------:R-:W-:Y:S02]  /*00c0*/  SHF.R.S32.HI R5, RZ, 0x1f, R6 ;  /* 0x0000001fff057819 */ /* 0x000fe40000011406 */
[----:B------:R-:W-:Y:S01]  /*00d0*/  LEA.HI R0, R0, R3, RZ, 0x2 ;  /* 0x0000000300007211 */ /* 0x000fe200078f10ff */
[----:B------:R-:W1:Y:S01]  /*00e0*/  LDC.64 R42, c[0x0][0x380] ;  /* 0x0000e000ff2a7b82 */ /* 0x000e620000000a00 */
[----:B------:R-:W-:Y:S02]  /*00f0*/  SHF.R.S32.HI R7, RZ, 0x1f, R8 ;  /* 0x0000001fff077819 */ /* 0x000fe40000011408 */
[----:B------:R-:W-:-:S02]  /*0100*/  LOP3.LUT R0, R0, 0xfffffffc, RZ, 0xc0, !PT ;  /* 0xfffffffc00007812 */ /* 0x000fc400078ec0ff */
[----:B------:R-:W-:Y:S01]  /*0110*/  LEA.HI R5, R5, R6, RZ, 0x2 ;  /* 0x0000000605057211 */ /* 0x000fe200078f10ff */
[----:B0-----:R2:W-:Y:S01]  /*0120*/  STL.128 [R1], R16 ;  /* 0x0000001001007387 */ /* 0x0015e20000100c00 */
[----:B------:R-:W-:Y:S01]  /*0130*/  IADD3 R0, PT, PT, R3, -R0, RZ ;  /* 0x8000000003007210 */ /* 0x000fe20007ffe0ff */
[----:B------:R-:W0:Y:S01]  /*0140*/  LDC.64 R24, c[0x0][0x3a0] ;  /* 0x0000e800ff187b82 */ /* 0x000e220000000a00 */
[----:B------:R-:W-:Y:S02]  /*0150*/  SHF.R.S32.HI R3, RZ, 0x1f, R14 ;  /* 0x0000001fff037819 */ /* 0x000fe4000001140e */
[----:B------:R-:W-:Y:S02]  /*0160*/  LEA.HI R7, R7, R8, RZ, 0x2 ;  /* 0x0000000807077211 */ /* 0x000fe400078f10ff */
[----:B------:R-:W-:Y:S02]  /*0170*/  LEA.HI R3, R3, R14, RZ, 0x2 ;  /* 0x0000000e03037211 */ /* 0x000fe400078f10ff */
[----:B------:R-:W-:Y:S01]  /*0180*/  LOP3.LUT R5, R5, 0xfffffffc, RZ, 0xc0, !PT ;  /* 0xfffffffc05057812 */ /* 0x000fe200078ec0ff */
[----:B------:R-:W0:Y:S01]  /*0190*/  LDC.64 R26, c[0x0][0x3a8] ;  /* 0x0000ea00ff1a7b82 */ /* 0x000e220000000a00 */
[----:B------:R-:W-:-:S02]  /*01a0*/  LOP3.LUT R3, R3, 0xfffffffc, RZ, 0xc0, !PT ;  /* 0xfffffffc03037812 */ /* 0x000fc400078ec0ff */
[----:B------:R-:W-:Y:S02]  /*01b0*/  LOP3.LUT R7, R7, 0xfffffffc, RZ, 0xc0, !PT ;  /* 0xfffffffc07077812 */ /* 0x000fe400078ec0ff */
[----:B------:R-:W-:Y:S01]  /*01c0*/  IADD3 R6, PT, PT, R6, -R5, RZ ;  /* 0x8000000506067210 */ /* 0x000fe20007ffe0ff */
[----:B------:R-:W-:Y:S02]  /*01d0*/  IMAD.IADD R4, R14, 0x1, -R3 ;  /* 0x000000010e047824 */ /* 0x000fe400078e0a03 */
[----:B------:R-:W4:Y:S01]  /*01e0*/  LDC.64 R28, c[0x0][0x3b0] ;  /* 0x0000ec00ff1c7b82 */ /* 0x000f220000000a00 */
[----:B------:R-:W-:Y:S02]  /*01f0*/  IMAD.IADD R8, R8, 0x1, -R7 ;  /* 0x0000000108087824 */ /* 0x000fe400078e0a07 */
[----:B--2---:R-:W-:-:S05]  /*0200*/  IMAD.WIDE.U32 R16, R2, 0x4, R12 ;  /* 0x0000000402107825 */ /* 0x004fca00078e000c */
[----:B------:R-:W4:Y:S08]  /*0210*/  LDC.64 R30, c[0x0][0x3b8] ;  /* 0x0000ee00ff1e7b82 */ /* 0x000f300000000a00 */
[----:B------:R-:W2:Y:S08]  /*0220*/  LDC.64 R20, c[0x0][0x3c0] ;  /* 0x0000f000ff147b82 */ /* 0x000eb00000000a00 */
[----:B------:R-:W2:Y:S01]  /*0230*/  LDC.64 R22, c[0x0][0x3c8] ;  /* 0x0000f200ff167b82 */ /* 0x000ea20000000a00 */
[C-C-:B-1----:R-:W-:Y:S01]  /*0240*/  IMAD.WIDE R54, R4.reuse, 0x8, R42.reuse ;  /* 0x0000000804367825 */ /* 0x142fe200078e022a */
[-C--:B------:R-:W-:Y:S01]  /*0250*/  LEA R52, R4, R1.reuse, 0x3 ;  /* 0x0000000104347211 */ /* 0x080fe200078e18ff */
[----:B---3--:R-:W3:Y:S01]  /*0260*/  LDG.E R7, desc[UR4][R16.64+0x900] ;  /* 0x0009000410077981 */ /* 0x008ee2000c1e1900 */
[----:B------:R-:W-:Y:S01]  /*0270*/  LEA R44, R6, R1, 0x3 ;  /* 0x00000001062c7211 */ /* 0x000fe200078e18ff */
[----:B------:R-:W-:-:S02]  /*0280*/  IMAD.WIDE R50, R0, 0x8, R42 ;  /* 0x0000000800327825 */ /* 0x000fc400078e022a */
[----:B0-----:R0:W-:Y:S02]  /*0290*/  STL.128 [R1+0x10], R24 ;  /* 0x0000101801007387 */ /* 0x0011e40000100c00 */
[----:B------:R-:W-:Y:S02]  /*02a0*/  IMAD.WIDE R46, R6, 0x8, R42 ;  /* 0x00000008062e7825 */ /* 0x000fe400078e022a */
[----:B----4-:R0:W-:Y:S02]  /*02b0*/  STL.128 [R1+0x20], R28 ;  /* 0x0000201c01007387 */ /* 0x0101e40000100c00 */
[--C-:B------:R-:W-:Y:S02]  /*02c0*/  IMAD R48, R0, 0x8, R1.reuse ;  /* 0x0000000800307824 */ /* 0x100fe400078e0201 */
[C---:B------:R-:W-:Y:S01]  /*02d0*/  IMAD R40, R8.reuse, 0x8, R1 ;  /* 0x0000000808287824 */ /* 0x040fe200078e0201 */
[----:B------:R-:W5:Y:S01]  /*02e0*/  LDG.E.64 R54, desc[UR4][R54.64] ;  /* 0x0000000436367981 */ /* 0x000f62000c1e1b00 */
[----:B------:R-:W-:-:S03]  /*02f0*/  IMAD.WIDE R42, R8, 0x8, R42 ;  /* 0x00000008082a7825 */ /* 0x000fc600078e022a */
[----:B------:R-:W5:Y:S04]  /*0300*/  LDG.E.64 R50, desc[UR4][R50.64] ;  /* 0x0000000432327981 */ /* 0x000f68000c1e1b00 */
[----:B--2---:R0:W-:Y:S04]  /*0310*/  STL.128 [R1+0x30], R20 ;  /* 0x0000301401007387 */ /* 0x0041e80000100c00 */
[----:B------:R-:W5:Y:S04]  /*0320*/  LDL.64 R52, [R52] ;  /* 0x0000000034347983 */ /* 0x000f680000100a00 */
[----:B------:R-:W5:Y:S04]  /*0330*/  LDL.64 R48, [R48] ;  /* 0x0000000030307983 */ /* 0x000f680000100a00 */
[----:B------:R-:W5:Y:S04]  /*0340*/  LDL.64 R44, [R44] ;  /* 0x000000002c2c7983 */ /* 0x000f680000100a00 */
[----:B------:R-:W5:Y:S04]  /*0350*/  LDL.64 R40, [R40] ;  /* 0x0000000028287983 */ /* 0x000f680000100a00 */
[----:B------:R-:W5:Y:S04]  /*0360*/  LDG.E.64 R46, desc[UR4][R46.64] ;  /* 0x000000042e2e7981 */ /* 0x000f68000c1e1b00 */
[----:B------:R-:W5:Y:S01]  /*0370*/  LDG.E.64 R42, desc[UR4][R42.64] ;  /* 0x000000042a2a7981 */ /* 0x000f62000c1e1b00 */
[----:B------:R-:W1:Y:S01]  /*0380*/  S2R R10, SR_TID.X ;  /* 0x00000000000a7919 */ /* 0x000e620000002100 */
[----:B------:R-:W2:Y:S01]  /*0390*/  LDCU UR6, c[0x0][0x360] ;  /* 0x00006c00ff0677ac */ /* 0x000ea20008000800 */
[----:B------:R-:W4:Y:S01]  /*03a0*/  LDC R9, c[0x0][0x370] ;  /* 0x0000dc00ff097b82 */ /* 0x000f220000000800 */
[----:B------:R-:W-:-:S04]  /*03b0*/  SHF.R.S32.HI R18, RZ, 0x1f, R15 ;  /* 0x0000001fff127819 */ /* 0x000fc8000001140f */
[----:B------:R-:W-:Y:S01]  /*03c0*/  LEA.HI R5, R18, R15, RZ, 0x2 ;  /* 0x0000000f12057211 */ /* 0x000fe200078f10ff */
[----:B------:R-:W-:-:S03]  /*03d0*/  IMAD.WIDE.U32 R18, R2, 0x20, R12 ;  /* 0x0000002002127825 */ /* 0x000fc600078e000c */
[----:B------:R-:W-:Y:S02]  /*03e0*/  SHF.R.S32.HI R5, RZ, 0x2, R5 ;  /* 0x00000002ff057819 */ /* 0x000fe40000011405 */
[----:B-1----:R-:W-:Y:S01]  /*03f0*/  ISETP.GT.U32.AND P0, PT, R10, 0x3, PT ;  /* 0x000000030a00780c */ /* 0x002fe20003f04070 */
[----:B--2---:R-:W-:Y:S02]  /*0400*/  IMAD R3, R2, UR6, R10 ;  /* 0x0000000602037c24 */ /* 0x004fe4000f8e020a */
[----:B----4-:R-:W-:Y:S01]  /*0410*/  IMAD R12, R9, UR6, RZ ;  /* 0x00000006090c7c24 */ /* 0x010fe2000f8e02ff */
[----:B---3--:R-:W-:-:S09]  /*0420*/  IADD3 R9, PT, PT, R7, 0x1, RZ ;  /* 0x0000000107097810 */ /* 0x008fd20007ffe0ff */
[----:B0-----:R-:W-:Y:S05]  /*0430*/  @P0 BRA `(.L_x_34) ;  /* 0x0000000000280947 */ /* 0x001fea0003800000 */
[----:B------:R-:W-:-:S05]  /*0440*/  IMAD R7, R10, 0x8, R1 ;  /* 0x000000080a077824 */ /* 0x000fca00078e0201 */
[----:B------:R-:W2:Y:S01]  /*0450*/  LDL.64 R20, [R7] ;  /* 0x0000000007147983 */ /* 0x000ea20000100a00 */
[----:B------:R-:W-:-:S04]  /*0460*/  IMAD.WIDE.U32 R22, R10, 0x4, R18 ;  /* 0x000000040a167825 */ /* 0x000fc800078e0012 */
[----:B--2---:R-:W-:-:S04]  /*0470*/  IMAD.WIDE.U32 R20, R2, 0x20, R20 ;  /* 0x0000002002147825 */ /* 0x004fc800078e0014 */
[----:B------:R-:W-:-:S05]  /*0480*/  IMAD.WIDE R20, R14, 0x4, R20 ;  /* 0x000000040e147825 */ /* 0x000fca00078e0214 */
[----:B------:R0:W-:Y:S02]  /*0490*/  STG.E.STRONG.SYS desc[UR4][R20.64], R9 ;  /* 0x0000000914007986 */ /* 0x0001e4000c115904 */
.L_x_35:
[----:B0-----:R-:W2:Y:S01]  /*04a0*/  LDG.E.STRONG.SYS R20, desc[UR4][R22.64] ;  /* 0x0000000416147981 */ /* 0x001ea2000c1f5900 */
[----:B------:R-:W-:Y:S05]  /*04b0*/  YIELD ;  /* 0x0000000000007946 */ /* 0x000fea0003800000 */
[----:B--2---:R-:W-:-:S13]  /*04c0*/  ISETP.NE.AND P1, PT, R20, R9, PT ;  /* 0x000000091400720c */ /* 0x004fda0003f25270 */
[----:B------:R-:W-:Y:S05]  /*04d0*/  @P1 BRA `(.L_x_35) ;  /* 0xfffffffc00f01947 */ /* 0x000fea000383ffff */
.L_x_34:
        /* <DEDUP_REMOVED lines=11> */
[----:B------:R-:W1:Y:S01]  /*0590*/  I2F.U32.RP R22, R12 ;  /* 0x0000000c00167306 */ /* 0x000e620000209000 */
[----:B0-----:R-:W-:Y:S01]  /*05a0*/  IMAD.MOV.U32 R9, RZ, RZ, R20 ;  /* 0x000000ffff097224 */ /* 0x001fe200078e0014 */
[----:B------:R-:W-:Y:S01]  /*05b0*/  IADD3 R23, PT, PT, RZ, -R12, RZ ;  /* 0x8000000cff177210 */ /* 0x000fe20007ffe0ff */
[----:B------:R-:W-:Y:S01]  /*05c0*/  HFMA2 R20, -RZ, RZ, 0, 0 ;  /* 0x00000000ff147431 */ /* 0x000fe200000001ff */
[C---:B------:R-:W-:Y:S01]  /*05d0*/  ISETP.NE.U32.AND P4, PT, R12.reuse, RZ, PT ;  /* 0x000000ff0c00720c */ /* 0x040fe20003f85070 */
[----:B------:R-:W-:Y:S01]  /*05e0*/  IMAD.IADD R36, R12, 0x1, R9 ;  /* 0x000000010c247824 */ /* 0x000fe200078e0209 */
[----:B------:R-:W-:Y:S04]  /*05f0*/  BSSY.RECONVERGENT B1, `(.L_x_38) ;  /* 0x000006f000017945 */ /* 0x000fe80003800200 */
[----:B------:R-:W-:-:S02]  /*0600*/  ISETP.GE.AND P2, PT, R36, R7, PT ;  /* 0x000000072400720c */ /* 0x000fc40003f46270 */
[----:B------:R-:W-:Y:S02]  /*0610*/  VIMNMX R11, PT, PT, R36, R7, !PT ;  /* 0x00000007240b7248 */ /* 0x000fe40007fe0100 */
[----:B------:R-:W-:Y:S01]  /*0620*/  SEL R13, RZ, 0x1, P2 ;  /* 0x00000001ff0d7807 */ /* 0x000fe20001000000 */
[----:B-1----:R-:W0:Y:S03]  /*0630*/  MUFU.RCP R22, R22 ;  /* 0x0000001600167308 */ /* 0x002e260000001000 */
[----:B------:R-:W-:Y:S02]  /*0640*/  IADD3 R11, PT, PT, R11, -R36, -R13 ;  /* 0x800000240b0b7210 */ /* 0x000fe40007ffe80d */
[----:B0-----:R-:W-:-:S06]  /*0650*/  IADD3 R21, PT, PT, R22, 0xffffffe, RZ ;  /* 0x0ffffffe16157810 */ /* 0x001fcc0007ffe0ff */
[----:B------:R-:W0:Y:S02]  /*0660*/  F2I.FTZ.U32.TRUNC.NTZ R21, R21 ;  /* 0x0000001500157305 */ /* 0x000e24000021f000 */
[----:B0-----:R-:W-:-:S04]  /*0670*/  IMAD R23, R23, R21, RZ ;  /* 0x0000001517177224 */ /* 0x001fc800078e02ff */
[----:B------:R-:W-:-:S06]  /*0680*/  IMAD.HI.U32 R20, R21, R23, R20 ;  /* 0x0000001715147227 */ /* 0x000fcc00078e0014 */
[----:B------:R-:W-:-:S04]  /*0690*/  IMAD.HI.U32 R20, R20, R11, RZ ;  /* 0x0000000b14147227 */ /* 0x000fc800078e00ff */
[----:B------:R-:W-:-:S04]  /*06a0*/  IMAD.MOV R21, RZ, RZ, -R20 ;  /* 0x000000ffff157224 */ /* 0x000fc800078e0a14 */
[----:B------:R-:W-:-:S05]  /*06b0*/  IMAD R11, R12, R21, R11 ;  /* 0x000000150c0b7224 */ /* 0x000fca00078e020b */
[----:B------:R-:W-:-:S13]  /*06c0*/  ISETP.GE.U32.AND P2, PT, R11, R12, PT ;  /* 0x0000000c0b00720c */ /* 0x000fda0003f46070 */
[----:B------:R-:W-:Y:S01]  /*06d0*/  @P2 IADD3 R11, PT, PT, -R12, R11, RZ ;  /* 0x0000000b0c0b2210 */ /* 0x000fe20007ffe1ff */
[----:B------:R-:W-:-:S03]  /*06e0*/  @P2 VIADD R20, R20, 0x1 ;  /* 0x0000000114142836 */ /* 0x000fc60000000000 */
[----:B------:R-:W-:-:S13]  /*06f0*/  ISETP.GE.U32.AND P3, PT, R11, R12, PT ;  /* 0x0000000c0b00720c */ /* 0x000fda0003f66070 */
[----:B------:R-:W-:Y:S02]  /*0700*/  @P3 IADD3 R20, PT, PT, R20, 0x1, RZ ;  /* 0x0000000114143810 */ /* 0x000fe40007ffe0ff */
[----:B------:R-:W-:-:S05]  /*0710*/  @!P4 LOP3.LUT R20, RZ, R12, RZ, 0x33, !PT ;  /* 0x0000000cff14c212 */ /* 0x000fca00078e33ff */
[----:B------:R-:W-:-:S05]  /*0720*/  IMAD.IADD R13, R13, 0x1, R20 ;  /* 0x000000010d0d7824 */ /* 0x000fca00078e0214 */
[C---:B------:R-:W-:Y:S02]  /*0730*/  LOP3.LUT R11, R13.reuse, 0x1, RZ, 0xc0, !PT ;  /* 0x000000010d0b7812 */ /* 0x040fe400078ec0ff */
[----:B------:R-:W-:Y:S02]  /*0740*/  ISETP.NE.AND P3, PT, R13, RZ, PT ;  /* 0x000000ff0d00720c */ /* 0x000fe40003f65270 */
[----:B------:R-:W-:-:S13]  /*0750*/  ISETP.NE.U32.AND P2, PT, R11, 0x1, PT ;  /* 0x000000010b00780c */ /* 0x000fda0003f45070 */
[----:B------:R-:W-:Y:S05]  /*0760*/  @!P2 BRA `(.L_x_39) ;  /* 0x00000004005ca947 */ /* 0x000fea0003800000 */
[----:B-----5:R-:W-:-:S04]  /*0770*/  IMAD.WIDE R20, R9, 0x10, R54 ;  /* 0x0000001009147825 */ /* 0x020fc800078e0236 */
[C---:B------:R-:W-:Y:S02]  /*0780*/  IMAD.WIDE R24, R9.reuse, 0x10, R50 ;  /* 0x0000001009187825 */ /* 0x040fe400078e0232 */
[----:B------:R-:W2:Y:S04]  /*0790*/  LD.E.128 R20, desc[UR4][R20.64] ;  /* 0x0000000414147980 */ /* 0x000ea8000c101d00 */
[----:B------:R-:W3:Y:S01]  /*07a0*/  LD.E.128 R24, desc[UR4][R24.64] ;  /* 0x0000000418187980 */ /* 0x000ee2000c101d00 */
[----:B------:R-:W-:-:S06]  /*07b0*/  IMAD.WIDE R28, R9, 0x10, R46 ;  /* 0x00000010091c7825 */ /* 0x000fcc00078e022e */
[----:B------:R-:W4:Y:S01]  /*07c0*/  LD.E.128 R28, desc[UR4][R28.64] ;  /* 0x000000041c1c7980 */ /* 0x000f22000c101d00 */
[----:B------:R-:W-:-:S06]  /*07d0*/  IMAD.WIDE R32, R9, 0x10, R42 ;  /* 0x0000001009207825 */ /* 0x000fcc00078e022a */
[----:B------:R-:W4:Y:S01]  /*07e0*/  LD.E.128 R32, desc[UR4][R32.64] ;  /* 0x0000000420207980 */ /* 0x000f22000c101d00 */
[C---:B--2---:R-:W-:Y:S01]  /*07f0*/  PRMT R37, R23.reuse, 0x7632, R37 ;  /* 0x0000763217257816 */ /* 0x044fe20000000025 */
[C---:B------:R-:W-:Y:S01]  /*0800*/  IMAD.U32 R11, R22.reuse, 0x10000, RZ ;  /* 0x00010000160b7824 */ /* 0x040fe200078e00ff */
[----:B------:R-:W-:Y:S02]  /*0810*/  SHF.L.U32 R9, R23, 0x10, RZ ;  /* 0x0000001017097819 */ /* 0x000fe400000006ff */
[----:B------:R-:W-:Y:S01]  /*0820*/  PRMT R23, R22, 0x7632, R23 ;  /* 0x0000763216177816 */ /* 0x000fe20000000017 */
[----:B---3--:R-:W-:Y:S01]  /*0830*/  IMAD.U32 R58, R26, 0x10000, RZ ;  /* 0x000100001a3a7824 */ /* 0x008fe200078e00ff */
[C---:B------:R-:W-:Y:S01]  /*0840*/  PRMT R38, R27.reuse, 0x7632, R38 ;  /* 0x000076321b267816 */ /* 0x040fe20000000026 */
[----:B------:R-:W-:Y:S01]  /*0850*/  IMAD.U32 R57, R24, 0x10000, RZ ;  /* 0x0001000018397824 */ /* 0x000fe200078e00ff */
[----:B------:R-:W-:Y:S01]  /*0860*/  SHF.L.U32 R60, R27, 0x10, RZ ;  /* 0x000000101b3c7819 */ /* 0x000fe200000006ff */
[----:B------:R-:W-:Y:S01]  /*0870*/  FADD.FTZ R11, R11, R58 ;  /* 0x0000003a0b0b7221 */ /* 0x000fe20000010000 */
[----:B------:R-:W-:-:S02]  /*0880*/  PRMT R27, R26, 0x7632, R27 ;  /* 0x000076321a1b7816 */ /* 0x000fc4000000001b */
[----:B------:R-:W-:Y:S01]  /*0890*/  PRMT R22, R21, 0x7632, R22 ;  /* 0x0000763215167816 */ /* 0x000fe20000000016 */
[----:B------:R-:W-:Y:S01]  /*08a0*/  FADD.FTZ R9, R9, R60 ;  /* 0x0000003c09097221 */ /* 0x000fe20000010000 */
[C---:B------:R-:W-:Y:S02]  /*08b0*/  PRMT R26, R25.reuse, 0x7632, R26 ;  /* 0x00007632191a7816 */ /* 0x040fe4000000001a */
[----:B------:R-:W-:Y:S01]  /*08c0*/  SHF.L.U32 R56, R25, 0x10, RZ ;  /* 0x0000001019387819 */ /* 0x000fe200000006ff */
[----:B------:R-:W-:Y:S01]  /*08d0*/  IMAD.U32 R25, R23, 0x10000, RZ ;  /* 0x0001000017197824 */ /* 0x000fe200078e00ff */
[----:B------:R-:W-:Y:S02]  /*08e0*/  SHF.L.U32 R13, R21, 0x10, RZ ;  /* 0x00000010150d7819 */ /* 0x000fe400000006ff */
[C---:B------:R-:W-:Y:S01]  /*08f0*/  PRMT R21, R20.reuse, 0x7632, R21 ;  /* 0x0000763214157816 */ /* 0x040fe20000000015 */
        /* <DEDUP_REMOVED lines=9> */
[----:B------:R-:W-:Y:S01]  /*0990*/  PRMT R39, R24, 0x7632, R39 ;  /* 0x0000763218277816 */ /* 0x000fe20000000027 */
[----:B------:R-:W-:Y:S01]  /*09a0*/  IMAD.U32 R24, R21, 0x10000, RZ ;  /* 0x0001000015187824 */ /* 0x000fe200078e00ff */
[----:B----4-:R-:W-:Y:S01]  /*09b0*/  PRMT R25, R31, 0x7632, R25 ;  /* 0x000076321f197816 */ /* 0x010fe20000000019 */
[----:B------:R-:W-:Y:S01]  /*09c0*/  FADD.FTZ R21, R37, R38 ;  /* 0x0000002625157221 */ /* 0x000fe20000010000 */
[C---:B------:R-:W-:Y:S01]  /*09d0*/  PRMT R26, R30.reuse, 0x7632, R26 ;  /* 0x000076321e1a7816 */ /* 0x040fe2000000001a */
[----:B------:R-:W-:Y:S01]  /*09e0*/  IMAD.U32 R38, R30, 0x10000, RZ ;  /* 0x000100001e267824 */ /* 0x000fe200078e00ff */
[----:B------:R-:W-:Y:S01]  /*09f0*/  SHF.L.U32 R56, R31, 0x10, RZ ;  /* 0x000000101f387819 */ /* 0x000fe200000006ff */
[C---:B------:R-:W-:Y:S01]  /*0a00*/  IMAD.U32 R31, R28.reuse, 0x10000, RZ ;  /* 0x000100001c1f7824 */ /* 0x040fe200078e00ff */
[----:B------:R-:W-:Y:S01]  /*0a10*/  PRMT R27, R29, 0x7632, R27 ;  /* 0x000076321d1b7816 */ /* 0x000fe2000000001b */
        /* <DEDUP_REMOVED lines=8> */
[----:B------:R-:W-:Y:S01]  /*0aa0*/  FADD.FTZ R13, R13, R30 ;  /* 0x0000001e0d0d7221 */ /* 0x000fe20000010000 */
[----:B------:R-:W-:Y:S01]  /*0ab0*/  SHF.L.U32 R30, R33, 0x10, RZ ;  /* 0x00000010211e7819 */ /* 0x000fe200000006ff */
[--C-:B------:R-:W-:Y:S01]  /*0ac0*/  FADD.FTZ R22, R22, R25.reuse ;  /* 0x0000001916167221 */ /* 0x100fe20000010000 */
[----:B------:R-:W-:Y:S01]  /*0ad0*/  FADD.FTZ R21, R21, R28 ;  /* 0x0000001c15157221 */ /* 0x000fe20000010000 */
[--C-:B------:R-:W-:Y:S01]  /*0ae0*/  FADD.FTZ R23, R23, R26.reuse ;  /* 0x0000001a17177221 */ /* 0x100fe20000010000 */
[C---:B------:R-:W-:Y:S01]  /*0af0*/  PRMT R26, R34.reuse, 0x7632, R26 ;  /* 0x00007632221a7816 */ /* 0x040fe2000000001a */
[----:B------:R-:W-:Y:S01]  /*0b00*/  IMAD.U32 R34, R34, 0x10000, RZ ;  /* 0x0001000022227824 */ /* 0x000fe200078e00ff */
[----:B------:R-:W-:Y:S01]  /*0b10*/  PRMT R25, R35, 0x7632, R25 ;  /* 0x0000763223197816 */ /* 0x000fe20000000019 */
[----:B------:R-:W-:Y:S01]  /*0b20*/  FADD.FTZ R9, R9, R56 ;  /* 0x0000003809097221 */ /* 0x000fe20000010000 */
[----:B------:R-:W-:Y:S01]  /*0b30*/  SHF.L.U32 R38, R35, 0x10, RZ ;  /* 0x0000001023267819 */ /* 0x000fe200000006ff */
[----:B------:R-:W-:Y:S01]  /*0b40*/  IMAD.U32 R29, R29, 0x10000, RZ ;  /* 0x000100001d1d7824 */ /* 0x000fe200078e00ff */
[----:B------:R-:W-:Y:S01]  /*0b50*/  PRMT R27, R33, 0x7632, R27 ;  /* 0x00007632211b7816 */ /* 0x000fe2000000001b */
[----:B------:R-:W-:Y:S01]  /*0b60*/  FADD.FTZ R20, R20, R57 ;  /* 0x0000003914147221 */ /* 0x000fe20000010000 */
[----:B------:R-:W-:Y:S01]  /*0b70*/  PRMT R28, R32, 0x7632, R28 ;  /* 0x00007632201c7816 */ /* 0x000fe2000000001c */
[----:B------:R-:W-:Y:S01]  /*0b80*/  FADD.FTZ R34, R11, R34 ;  /* 0x000000220b227221 */ /* 0x000fe20000010000 */
[----:B------:R-:W-:Y:S01]  /*0b90*/  FADD.FTZ R13, R13, R30 ;  /* 0x0000001e0d0d7221 */ /* 0x000fe20000010000 */
[----:B------:R-:W-:Y:S01]  /*0ba0*/  SHF.L.U32 R30, R25, 0x10, RZ ;  /* 0x00000010191e7819 */ /* 0x000fe200000006ff */
[----:B------:R-:W-:-:S02]  /*0bb0*/  IMAD.U32 R11, R26, 0x10000, RZ ;  /* 0x000100001a0b7824 */ /* 0x000fc400078e00ff */
[----:B------:R-:W-:Y:S01]  /*0bc0*/  FADD.FTZ R24, R24, R29 ;  /* 0x0000001d18187221 */ /* 0x000fe20000010000 */
[----:B------:R-:W-:Y:S01]  /*0bd0*/  FADD.FTZ R38, R9, R38 ;  /* 0x0000002609267221 */ /* 0x000fe20000010000 */
[----:B------:R-:W-:Y:S01]  /*0be0*/  SHF.L.U32 R26, R27, 0x10, RZ ;  /* 0x000000101b1a7819 */ /* 0x000fe200000006ff */
[----:B------:R-:W-:Y:S01]  /*0bf0*/  FADD.FTZ R20, R20, R31 ;  /* 0x0000001f14147221 */ /* 0x000fe20000010000 */
[----:B------:R-:W-:Y:S02]  /*0c00*/  IMAD.U32 R29, R32, 0x10000, RZ ;  /* 0x00010000201d7824 */ /* 0x000fe400078e00ff */
[----:B------:R-:W-:Y:S01]  /*0c10*/  FADD.FTZ R21, R21, R30 ;  /* 0x0000001e15157221 */ /* 0x000fe20000010000 */
[----:B------:R-:W-:Y:S02]  /*0c20*/  IMAD.U32 R9, R28, 0x10000, RZ ;  /* 0x000100001c097824 */ /* 0x000fe400078e00ff */
[----:B------:R-:W-:Y:S01]  /*0c30*/  FADD.FTZ R11, R22, R11 ;  /* 0x0000000b160b7221 */ /* 0x000fe20000010000 */
[----:B------:R-:W-:Y:S01]  /*0c40*/  FADD.FTZ R20, R20, R29 ;  /* 0x0000001d14147221 */ /* 0x000fe20000010000 */
[----:B------:R-:W-:Y:S01]  /*0c50*/  FADD.FTZ R26, R23, R26 ;  /* 0x0000001a171a7221 */ /* 0x000fe20000010000 */
[----:B------:R-:W-:Y:S01]  /*0c60*/  FADD.FTZ R9, R24, R9 ;  /* 0x0000000918097221 */ /* 0x000fe20000010000 */
[----:B------:R-:W-:Y:S01]  /*0c70*/  F2FP.BF16.F32.PACK_AB R23, R21, R38 ;  /* 0x000000261517723e */ /* 0x000fe200000010ff */
[----:B------:R-:W-:Y:S01]  /*0c80*/  IMAD.WIDE R24, R3, 0x10, R52 ;  /* 0x0000001003187825 */ /* 0x000fe200078e0234 */
[----:B------:R-:W-:-:S02]  /*0c90*/  F2FP.BF16.F32.PACK_AB R22, R11, R34 ;  /* 0x000000220b16723e */ /* 0x000fc400000010ff */
[----:B------:R-:W-:Y:S02]  /*0ca0*/  F2FP.BF16.F32.PACK_AB R21, R26, R13 ;  /* 0x0000000d1a15723e */ /* 0x000fe400000010ff */
[----:B------:R-:W-:Y:S02]  /*0cb0*/  F2FP.BF16.F32.PACK_AB R20, R9, R20 ;  /* 0x000000140914723e */ /* 0x000fe400000010ff */
[----:B------:R-:W-:-:S03]  /*0cc0*/  MOV R9, R36 ;  /* 0x0000002400097202 */ /* 0x000fc60000000f00 */
[----:B------:R0:W-:Y:S04]  /*0cd0*/  ST.E.128 desc[UR4][R24.64+0xa00], R20 ;  /* 0x000a001418007985 */ /* 0x0001e8000c101d04 */
.L_x_39:
[----:B------:R-:W-:Y:S05]  /*0ce0*/  BSYNC.RECONVERGENT B1 ;  /* 0x0000000000017941 */ /* 0x000fea0003800200 */
.L_x_38:
[----:B------:R-:W-:Y:S05]  /*0cf0*/  @!P3 BRA `(.L_x_37) ;  /* 0x0000000800c4b947 */ /* 0x000fea0003800000 */
.L_x_40:
[----:B-----5:R-:W-:-:S04]  /*0d00*/  IMAD.WIDE R64, R9, 0x10, R54 ;  /* 0x0000001009407825 */ /* 0x020fc800078e0236 */
[C---:B------:R-:W-:Y:S01]  /*0d10*/  IMAD.WIDE R62, R9.reuse, 0x10, R50 ;  /* 0x00000010093e7825 */ /* 0x040fe200078e0232 */
[----:B01----:R-:W2:Y:S04]  /*0d20*/  LD.E.128 R20, desc[UR4][R64.64] ;  /* 0x0000000440147980 */ /* 0x003ea8000c101d00 */
[----:B------:R-:W3:Y:S01]  /*0d30*/  LD.E.128 R24, desc[UR4][R62.64] ;  /* 0x000000043e187980 */ /* 0x000ee2000c101d00 */
[----:B------:R-:W-:-:S05]  /*0d40*/  IMAD.WIDE R58, R9, 0x10, R46 ;  /* 0x00000010093a7825 */ /* 0x000fca00078e022e */
[----:B------:R-:W4:Y:S01]  /*0d50*/  LD.E.128 R28, desc[UR4][R58.64] ;  /* 0x000000043a1c7980 */ /* 0x000f22000c101d00 */
[----:B------:R-:W-:-:S05]  /*0d60*/  IMAD.WIDE R56, R9, 0x10, R42 ;  /* 0x0000001009387825 */ /* 0x000fca00078e022a */
        /* <DEDUP_REMOVED lines=9> */
[----:B------:R-:W-:Y:S01]  /*0e00*/  IMAD.U32 R22, R22, 0x10000, RZ ;  /* 0x0001000016167824 */ /* 0x000fe200078e00ff */
[----:B------:R-:W-:Y:S01]  /*0e10*/  PRMT R20, R27, 0x7632, R20 ;  /* 0x000076321b147816 */ /* 0x000fe20000000014 */
[----:B------:R-:W-:Y:S01]  /*0e20*/  FADD.FTZ R37, R37, R60 ;  /* 0x0000003c25257221 */ /* 0x000fe20000010000 */
[----:B------:R-:W-:-:S02]  /*0e30*/  PRMT R27, R26, 0x7632, R27 ;  /* 0x000076321a1b7816 */ /* 0x000fc4000000001b */
[----:B------:R-:W-:Y:S01]  /*0e40*/  SHF.L.U32 R61, R26, 0x10, RZ ;  /* 0x000000101a3d7819 */ /* 0x000fe200000006ff */
[----:B------:R-:W-:Y:S01]  /*0e50*/  IMAD.U32 R60, R20, 0x10000, RZ ;  /* 0x00010000143c7824 */ /* 0x000fe200078e00ff */
[----:B------:R-:W-:Y:S02]  /*0e60*/  PRMT R26, R25, 0x7632, R26 ;  /* 0x00007632191a7816 */ /* 0x000fe4000000001a */
[----:B------:R-:W-:Y:S01]  /*0e70*/  PRMT R25, R24, 0x7632, R25 ;  /* 0x0000763218197816 */ /* 0x000fe20000000019 */
[----:B------:R-:W-:Y:S01]  /*0e80*/  FADD.FTZ R36, R36, R61 ;  /* 0x0000003d24247221 */ /* 0x000fe20000010000 */
[----:B------:R-:W-:Y:S02]  /*0e90*/  SHF.L.U32 R39, R24, 0x10, RZ ;  /* 0x0000001018277819 */ /* 0x000fe400000006ff */
[----:B------:R-:W-:Y:S02]  /*0ea0*/  SHF.L.U32 R21, R21, 0x10, RZ ;  /* 0x0000001015157819 */ /* 0x000fe400000006ff */
[----:B------:R-:W-:Y:S01]  /*0eb0*/  SHF.L.U32 R20, R25, 0x10, RZ ;  /* 0x0000001019147819 */ /* 0x000fe200000006ff */
[----:B------:R-:W-:Y:S01]  /*0ec0*/  FADD.FTZ R38, R38, R39 ;  /* 0x0000002726267221 */ /* 0x000fe20000010000 */
[----:B------:R-:W-:-:S02]  /*0ed0*/  SHF.L.U32 R13, R13, 0x10, RZ ;  /* 0x000000100d0d7819 */ /* 0x000fc400000006ff */
[----:B------:R-:W-:Y:S01]  /*0ee0*/  SHF.L.U32 R24, R27, 0x10, RZ ;  /* 0x000000101b187819 */ /* 0x000fe200000006ff */
[--C-:B------:R-:W-:Y:S01]  /*0ef0*/  FADD.FTZ R21, R21, R20.reuse ;  /* 0x0000001415157221 */ /* 0x100fe20000010000 */
[----:B------:R-:W-:Y:S01]  /*0f00*/  PRMT R11, R23, 0x7632, R11 ;  /* 0x00007632170b7816 */ /* 0x000fe2000000000b */
[----:B------:R-:W-:Y:S01]  /*0f10*/  IMAD.U32 R27, R26, 0x10000, RZ ;  /* 0x000100001a1b7824 */ /* 0x000fe200078e00ff */
[----:B----4-:R-:W-:Y:S01]  /*0f20*/  PRMT R20, R31, 0x7632, R20 ;  /* 0x000076321f147816 */ /* 0x010fe20000000014 */
[--C-:B------:R-:W-:Y:S01]  /*0f30*/  FADD.FTZ R13, R13, R24.reuse ;  /* 0x000000180d0d7221 */ /* 0x100fe20000010000 */
[----:B------:R-:W-:Y:S01]  /*0f40*/  PRMT R24, R30, 0x7632, R24 ;  /* 0x000076321e187816 */ /* 0x000fe20000000018 */
[----:B------:R-:W-:Y:S01]  /*0f50*/  IMAD.U32 R11, R11, 0x10000, RZ ;  /* 0x000100000b0b7824 */ /* 0x000fe200078e00ff */
[----:B------:R-:W-:Y:S01]  /*0f60*/  PRMT R25, R29, 0x7632, R25 ;  /* 0x000076321d197816 */ /* 0x000fe20000000019 */
[----:B------:R-:W-:Y:S01]  /*0f70*/  IMAD.U32 R20, R20, 0x10000, RZ ;  /* 0x0001000014147824 */ /* 0x000fe200078e00ff */
[----:B------:R-:W-:Y:S01]  /*0f80*/  PRMT R26, R28, 0x7632, R26 ;  /* 0x000076321c1a7816 */ /* 0x000fe2000000001a */
[----:B------:R-:W-:Y:S01]  /*0f90*/  FADD.FTZ R11, R11, R60 ;  /* 0x0000003c0b0b7221 */ /* 0x000fe20000010000 */
[----:B------:R-:W-:Y:S01]  /*0fa0*/  SHF.L.U32 R24, R24, 0x10, RZ ;  /* 0x0000001018187819 */ /* 0x000fe200000006ff */
[----:B------:R-:W-:Y:S01]  /*0fb0*/  FADD.FTZ R22, R22, R27 ;  /* 0x0000001b16167221 */ /* 0x000fe20000010000 */
[----:B------:R-:W-:Y:S01]  /*0fc0*/  SHF.L.U32 R26, R26, 0x10, RZ ;  /* 0x000000101a1a7819 */ /* 0x000fe200000006ff */
[----:B------:R-:W-:Y:S01]  /*0fd0*/  IMAD.U32 R25, R25, 0x10000, RZ ;  /* 0x0001000019197824 */ /* 0x000fe200078e00ff */
[----:B------:R-:W-:Y:S01]  /*0fe0*/  SHF.L.U32 R27, R28, 0x10, RZ ;  /* 0x000000101c1b7819 */ /* 0x000fe200000006ff */
[----:B------:R-:W-:-:S02]  /*0ff0*/  IMAD.U32 R23, R23, 0x10000, RZ ;  /* 0x0001000017177824 */ /* 0x000fc400078e00ff */
[----:B------:R-:W-:Y:S01]  /*1000*/  FADD.FTZ R11, R11, R20 ;  /* 0x000000140b0b7221 */ /* 0x000fe20000010000 */
[----:B------:R-:W-:Y:S01]  /*1010*/  IMAD.U32 R60, R31, 0x10000, RZ ;  /* 0x000100001f3c7824 */ /* 0x000fe200078e00ff */
[----:B------:R-:W-:Y:S01]  /*1020*/  SHF.L.U32 R31, R30, 0x10, RZ ;  /* 0x000000101e1f7819 */ /* 0x000fe200000006ff */
[----:B------:R-:W-:Y:S02]  /*1030*/  IMAD.U32 R30, R29, 0x10000, RZ ;  /* 0x000100001d1e7824 */ /* 0x000fe400078e00ff */
[----:B------:R-:W-:Y:S01]  /*1040*/  FADD.FTZ R13, R13, R24 ;  /* 0x000000180d0d7221 */ /* 0x000fe20000010000 */
[--C-:B------:R-:W-:Y:S01]  /*1050*/  FADD.FTZ R22, R22, R25.reuse ;  /* 0x0000001916167221 */ /* 0x100fe20000010000 */
        /* <DEDUP_REMOVED lines=19> */
[----:B------:R-:W-:Y:S01]  /*1190*/  IADD3 R61, PT, PT, -R5, RZ, RZ ;  /* 0x000000ff053d7210 */ /* 0x000fe20007ffe1ff */
[----:B------:R-:W-:Y:S01]  /*11a0*/  FADD.FTZ R20, R11, R20 ;  /* 0x000000140b147221 */ /* 0x000fe20000010000 */
[----:B------:R-:W-:Y:S01]  /*11b0*/  FADD.FTZ R29, R36, R29 ;  /* 0x0000001d241d7221 */ /* 0x000fe20000010000 */
[----:B------:R-:W-:Y:S01]  /*11c0*/  FADD.FTZ R37, R37, R28 ;  /* 0x0000001c25257221 */ /* 0x000fe20000010000 */
[----:B------:R-:W-:Y:S01]  /*11d0*/  FADD.FTZ R27, R38, R27 ;  /* 0x0000001b261b7221 */ /* 0x000fe20000010000 */
[----:B------:R-:W-:Y:S01]  /*11e0*/  FADD.FTZ R24, R13, R24 ;  /* 0x000000180d187221 */ /* 0x000fe20000010000 */
[----:B------:R-:W-:Y:S01]  /*11f0*/  FADD.FTZ R22, R22, R25 ;  /* 0x0000001916167221 */ /* 0x000fe20000010000 */
[----:B------:R-:W-:Y:S01]  /*1200*/  FADD.FTZ R26, R21, R26 ;  /* 0x0000001a151a7221 */ /* 0x000fe20000010000 */
[----:B------:R-:W-:Y:S01]  /*1210*/  IMAD R61, R14, R61, R9 ;  /* 0x0000003d0e3d7224 */ /* 0x000fe200078e0209 */
[----:B------:R-:W-:Y:S01]  /*1220*/  F2FP.BF16.F32.PACK_AB R39, R20, R23 ;  /* 0x000000171427723e */ /* 0x000fe200000010ff */
[----:B------:R-:W-:Y:S01]  /*1230*/  IMAD.WIDE R20, R12, 0x10, R64 ;  /* 0x000000100c147825 */ /* 0x000fe200078e0240 */
[----:B------:R-:W-:-:S02]  /*1240*/  F2FP.BF16.F32.PACK_AB R38, R24, R29 ;  /* 0x0000001d1826723e */ /* 0x000fc400000010ff */
[----:B------:R-:W-:Y:S01]  /*1250*/  F2FP.BF16.F32.PACK_AB R37, R22, R37 ;  /* 0x000000251625723e */ /* 0x000fe200000010ff */
[----:B------:R-:W-:Y:S01]  /*1260*/  IMAD.WIDE R60, R61, 0x10, R52 ;  /* 0x000000103d3c7825 */ /* 0x000fe200078e0234 */
[----:B------:R-:W-:-:S03]  /*1270*/  F2FP.BF16.F32.PACK_AB R36, R26, R27 ;  /* 0x0000001b1a24723e */ /* 0x000fc600000010ff */
[C---:B------:R-:W-:Y:S02]  /*1280*/  IMAD.WIDE R24, R12.reuse, 0x10, R62 ;  /* 0x000000100c187825 */ /* 0x040fe400078e023e */
[----:B------:R0:W-:Y:S04]  /*1290*/  ST.E.128 desc[UR4][R60.64+0xa00], R36 ;  /* 0x000a00243c007985 */ /* 0x0001e8000c101d04 */
[----:B------:R-:W2:Y:S04]  /*12a0*/  LD.E.128 R20, desc[UR4][R20.64] ;  /* 0x0000000414147980 */ /* 0x000ea8000c101d00 */
[----:B------:R-:W3:Y:S01]  /*12b0*/  LD.E.128 R24, desc[UR4][R24.64] ;  /* 0x0000000418187980 */ /* 0x000ee2000c101d00 */
[----:B------:R-:W-:-:S06]  /*12c0*/  IMAD.WIDE R28, R12, 0x10, R58 ;  /* 0x000000100c1c7825 */ /* 0x000fcc00078e023a */
[----:B------:R-:W4:Y:S01]  /*12d0*/  LD.E.128 R28, desc[UR4][R28.64] ;  /* 0x000000041c1c7980 */ /* 0x000f22000c101d00 */
[----:B------:R-:W-:-:S06]  /*12e0*/  IMAD.WIDE R32, R12, 0x10, R56 ;  /* 0x000000100c207825 */ /* 0x000fcc00078e0238 */
[----:B------:R-:W4:Y:S01]  /*12f0*/  LD.E.128 R32, desc[UR4][R32.64] ;  /* 0x0000000420207980 */ /* 0x000f22000c101d00 */
[C---:B0-----:R-:W-:Y:S01]  /*1300*/  IMAD.WIDE R60, R12.reuse, 0x10, R60 ;  /* 0x000000100c3c7825 */ /* 0x041fe200078e023c */
[----:B------:R-:W-:-:S04]  /*1310*/  LEA R9, R12, R9, 0x1 ;  /* 0x000000090c097211 */ /* 0x000fc800078e08ff */
[----:B------:R-:W-:Y:S02]  /*1320*/  ISETP.GE.AND P2, PT, R9, R7, PT ;  /* 0x000000070900720c */ /* 0x000fe40003f46270 */
[C---:B--2---:R-:W-:Y:S01]  /*1330*/  PRMT R57, R22.reuse, 0x7632, R57 ;  /* 0x0000763216397816 */ /* 0x044fe20000000039 */
[----:B------:R-:W-:Y:S01]  /*1340*/  IMAD.U32 R13, R22, 0x10000, RZ ;  /* 0x00010000160d7824 */ /* 0x000fe200078e00ff */
[----:B------:R-:W-:Y:S02]  /*1350*/  PRMT R36, R21, 0x7632, R36 ;  /* 0x0000763215247816 */ /* 0x000fe40000000024 */
[----:B------:R-:W-:Y:S01]  /*1360*/  PRMT R56, R23, 0x7632, R56 ;  /* 0x0000763217387816 */ /* 0x000fe20000000038 */
[----:B---3--:R-:W-:Y:S01]  /*1370*/  IMAD.U32 R62, R27, 0x10000, RZ ;  /* 0x000100001b3e7824 */ /* 0x008fe200078e00ff */
[----:B------:R-:W-:Y:S01]  /*1380*/  SHF.L.U32 R11, R23, 0x10, RZ ;  /* 0x00000010170b7819 */ /* 0x000fe200000006ff */
[----:B------:R-:W-:Y:S01]  /*1390*/  IMAD.U32 R37, R24, 0x10000, RZ ;  /* 0x0001000018257824 */ /* 0x000fe200078e00ff */
[----:B------:R-:W-:-:S02]  /*13a0*/  SHF.L.U32 R21, R21, 0x10, RZ ;  /* 0x0000001015157819 */ /* 0x000fc400000006ff */
[----:B------:R-:W-:Y:S01]  /*13b0*/  PRMT R22, R27, 0x7632, R22 ;  /* 0x000076321b167816 */ /* 0x000fe20000000016 */
[----:B------:R-:W-:Y:S01]  /*13c0*/  FADD.FTZ R11, R11, R62 ;  /* 0x0000003e0b0b7221 */ /* 0x000fe20000010000 */
[----:B------:R-:W-:Y:S02]  /*13d0*/  SHF.L.U32 R38, R25, 0x10, RZ ;  /* 0x0000001019267819 */ /* 0x000fe400000006ff */
[----:B------:R-:W-:Y:S02]  /*13e0*/  PRMT R23, R20, 0x7632, R23 ;  /* 0x0000763214177816 */ /* 0x000fe40000000017 */
[C---:B------:R-:W-:Y:S01]  /*13f0*/  PRMT R27, R26.reuse, 0x7632, R27 ;  /* 0x000076321a1b7816 */ /* 0x040fe2000000001b */
[----:B------:R-:W-:Y:S01]  /*1400*/  FADD.FTZ R21, R21, R38 ;  /* 0x0000002615157221 */ /* 0x000fe20000010000 */
[----:B------:R-:W-:Y:S02]  /*1410*/  SHF.L.U32 R58, R26, 0x10, RZ ;  /* 0x000000101a3a7819 */ /* 0x000fe400000006ff */
[----:B------:R-:W-:Y:S01]  /*1420*/  PRMT R26, R25, 0x7632, R26 ;  /* 0x00007632191a7816 */ /* 0x000fe2000000001a */
[----:B------:R-:W-:Y:S01]  /*1430*/  IMAD.U32 R38, R27, 0x10000, RZ ;  /* 0x000100001b267824 */ /* 0x000fe200078e00ff */
[----:B------:R-:W-:Y:S01]  /*1440*/  PRMT R25, R24, 0x7632, R25 ;  /* 0x0000763218197816 */ /* 0x000fe20000000019 */
[----:B------:R-:W-:Y:S01]  /*1450*/  IMAD.U32 R24, R36, 0x10000, RZ ;  /* 0x0001000024187824 */ /* 0x000fe200078e00ff */
[----:B------:R-:W-:Y:S01]  /*1460*/  SHF.L.U32 R36, R23, 0x10, RZ ;  /* 0x0000001017247819 */ /* 0x000fe200000006ff */
[----:B------:R-:W-:Y:S01]  /*1470*/  FADD.FTZ R13, R13, R58 ;  /* 0x0000003a0d0d7221 */ /* 0x000fe20000010000 */
[----:B------:R-:W-:-:S02]  /*1480*/  SHF.L.U32 R56, R56, 0x10, RZ ;  /* 0x0000001038387819 */ /* 0x000fc400000006ff */
[----:B------:R-:W-:Y:S02]  /*1490*/  SHF.L.U32 R23, R22, 0x10, RZ ;  /* 0x0000001016177819 */ /* 0x000fe400000006ff */
[----:B------:R-:W-:Y:S02]  /*14a0*/  SHF.L.U32 R57, R57, 0x10, RZ ;  /* 0x0000001039397819 */ /* 0x000fe400000006ff */
[----:B------:R-:W-:Y:S01]  /*14b0*/  SHF.L.U32 R27, R26, 0x10, RZ ;  /* 0x000000101a1b7819 */ /* 0x000fe200000006ff */
[----:B------:R-:W-:Y:S01]  /*14c0*/  FADD.FTZ R22, R56, R23 ;  /* 0x0000001738167221 */ /* 0x000fe20000010000 */
[----:B------:R-:W-:Y:S01]  /*14d0*/  SHF.L.U32 R25, R25, 0x10, RZ ;  /* 0x0000001019197819 */ /* 0x000fe200000006ff */
[----:B------:R-:W-:Y:S01]  /*14e0*/  FADD.FTZ R23, R57, R38 ;  /* 0x0000002639177221 */ /* 0x000fe20000010000 */
[----:B------:R-:W-:Y:S01]  /*14f0*/  SHF.L.U32 R20, R20, 0x10, RZ ;  /* 0x0000001014147819 */ /* 0x000fe200000006ff */
[--C-:B------:R-:W-:Y:S01]  /*1500*/  FADD.FTZ R24, R24, R27.reuse ;  /* 0x0000001b18187221 */ /* 0x100fe20000010000 */
[----:B----4-:R-:W-:Y:S01]  /*1510*/  PRMT R27, R30, 0x7632, R27 ;  /* 0x000076321e1b7816 */ /* 0x010fe2000000001b */
[----:B------:R-:W-:Y:S01]  /*1520*/  FADD.FTZ R25, R36, R25 ;  /* 0x0000001924197221 */ /* 0x000fe20000010000 */
[----:B------:R-:W-:Y:S01]  /*1530*/  SHF.L.U32 R38, R30, 0x10, RZ ;  /* 0x000000101e267819 */ /* 0x000fe200000006ff */
[C---:B------:R-:W-:Y:S01]  /*1540*/  IMAD.U32 R56, R31.reuse, 0x10000, RZ ;  /* 0x000100001f387824 */ /* 0x040fe200078e00ff */
[----:B------:R-:W-:Y:S01]  /*1550*/  PRMT R26, R31, 0x7632, R26 ;  /* 0x000076321f1a7816 */ /* 0x000fe2000000001a */
[----:B------:R-:W-:Y:S01]  /*1560*/  FADD.FTZ R20, R20, R37 ;  /* 0x0000002514147221 */ /* 0x000fe20000010000 */
[C---:B------:R-:W-:Y:S01]  /*1570*/  PRMT R30, R29.reuse, 0x7632, R30 ;  /* 0x000076321d1e7816 */ /* 0x040fe2000000001e */
[C---:B------:R-:W-:Y:S01]  /*1580*/  IMAD.U32 R31, R28.reuse, 0x10000, RZ ;  /* 0x000100001c1f7824 */ /* 0x040fe200078e00ff */
[----:B------:R-:W-:Y:S01]  /*1590*/  SHF.L.U32 R36, R29, 0x10, RZ ;  /* 0x000000101d247819 */ /* 0x000fe200000006ff */
[----:B------:R-:W-:Y:S01]  /*15a0*/  FADD.FTZ R11, R11, R56 ;  /* 0x000000380b0b7221 */ /* 0x000fe20000010000 */
[----:B------:R-:W-:Y:S01]  /*15b0*/  PRMT R29, R28, 0x7632, R29 ;  /* 0x000076321c1d7816 */ /* 0x000fe2000000001d */
[----:B------:R-:W-:Y:S01]  /*15c0*/  FADD.FTZ R13, R13, R38 ;  /* 0x000000260d0d7221 */ /* 0x000fe20000010000 */
[----:B------:R-:W-:Y:S01]  /*15d0*/  SHF.L.U32 R37, R26, 0x10, RZ ;  /* 0x000000101a257819 */ /* 0x000fe200000006ff */
[----:B------:R-:W-:Y:S01]  /*15e0*/  FADD.FTZ R21, R21, R36 ;  /* 0x0000002415157221 */ /* 0x000fe20000010000 */
[----:B------:R-:W-:Y:S01]  /*15f0*/  SHF.L.U32 R28, R27, 0x10, RZ ;  /* 0x000000101b1c7819 */ /* 0x000fe200000006ff */
[----:B------:R-:W-:Y:S01]  /*1600*/  IMAD.U32 R27, R30, 0x10000, RZ ;  /* 0x000100001e1b7824 */ /* 0x000fe200078e00ff */
[----:B------:R-:W-:Y:S01]  /*1610*/  SHF.L.U32 R26, R29, 0x10, RZ ;  /* 0x000000101d1a7819 */ /* 0x000fe200000006ff */
[----:B------:R-:W-:Y:S01]  /*1620*/  FADD.FTZ R20, R20, R31 ;  /* 0x0000001f14147221 */ /* 0x000fe20000010000 */
[----:B------:R-:W-:Y:S01]  /*1630*/  SHF.L.U32 R36, R35, 0x10, RZ ;  /* 0x0000001023247819 */ /* 0x000fe200000006ff */
[--C-:B------:R-:W-:Y:S01]  /*1640*/  FADD.FTZ R24, R24, R27.reuse ;  /* 0x0000001b18187221 */ /* 0x100fe20000010000 */
[C---:B------:R-:W-:Y:S01]  /*1650*/  PRMT R27, R34.reuse, 0x7632, R27 ;  /* 0x00007632221b7816 */ /* 0x040fe2000000001b */
[----:B------:R-:W-:Y:S01]  /*1660*/  FADD.FTZ R25, R25, R26 ;  /* 0x0000001a19197221 */ /* 0x000fe20000010000 */
[----:B------:R-:W-:Y:S01]  /*1670*/  SHF.L.U32 R30, R33, 0x10, RZ ;  /* 0x00000010211e7819 */ /* 0x000fe200000006ff */
[----:B------:R-:W-:Y:S01]  /*1680*/  FADD.FTZ R23, R23, R28 ;  /* 0x0000001c17177221 */ /* 0x000fe20000010000 */
[----:B------:R-:W-:Y:S01]  /*1690*/  PRMT R26, R35, 0x7632, R26 ;  /* 0x00007632231a7816 */ /* 0x000fe2000000001a */
[----:B------:R-:W-:Y:S01]  /*16a0*/  IMAD.U32 R34, R34, 0x10000, RZ ;  /* 0x0001000022227824 */ /* 0x000fe200078e00ff */
[----:B------:R-:W-:Y:S01]  /*16b0*/  PRMT R28, R33, 0x7632, R28 ;  /* 0x00007632211c7816 */ /* 0x000fe2000000001c */
[----:B------:R-:W-:Y:S01]  /*16c0*/  FADD.FTZ R36, R11, R36 ;  /* 0x000000240b247221 */ /* 0x000fe20000010000 */
[----:B------:R-:W-:Y:S01]  /*16d0*/  PRMT R29, R32, 0x7632, R29 ;  /* 0x00007632201d7816 */ /* 0x000fe2000000001d */
[----:B------:R-:W-:Y:S01]  /*16e0*/  FADD.FTZ R34, R13, R34 ;  /* 0x000000220d227221 */ /* 0x000fe20000010000 */
[----:B------:R-:W-:Y:S01]  /*16f0*/  FADD.FTZ R21, R21, R30 ;  /* 0x0000001e15157221 */ /* 0x000fe20000010000 */
[----:B------:R-:W-:Y:S01]  /*1700*/  FADD.FTZ R22, R22, R37 ;  /* 0x0000002516167221 */ /* 0x000fe20000010000 */
[----:B------:R-:W-:Y:S01]  /*1710*/  SHF.L.U32 R31, R32, 0x10, RZ ;  /* 0x00000010201f7819 */ /* 0x000fe200000006ff */
[----:B------:R-:W-:Y:S01]  /*1720*/  IMAD.U32 R13, R26, 0x10000, RZ ;  /* 0x000100001a0d7824 */ /* 0x000fe200078e00ff */
[----:B------:R-:W-:Y:S01]  /*1730*/  SHF.L.U32 R30, R27, 0x10, RZ ;  /* 0x000000101b1e7819 */ /* 0x000fe200000006ff */
[----:B------:R-:W-:Y:S01]  /*1740*/  IMAD.U32 R26, R29, 0x10000, RZ ;  /* 0x000100001d1a7824 */ /* 0x000fe200078e00ff */
[----:B------:R-:W-:Y:S01]  /*1750*/  SHF.L.U32 R11, R28, 0x10, RZ ;  /* 0x000000101c0b7819 */ /* 0x000fe200000006ff */
[----:B------:R-:W-:Y:S01]  /*1760*/  FADD.FTZ R27, R22, R13 ;  /* 0x0000000d161b7221 */ /* 0x000fe20000010000 */
[----:B------:R-:W-:Y:S01]  /*1770*/  FADD.FTZ R20, R20, R31 ;  /* 0x0000001f14147221 */ /* 0x000fe20000010000 */
[----:B------:R-:W-:Y:S01]  /*1780*/  FADD.FTZ R13, R23, R30 ;  /* 0x0000001e170d7221 */ /* 0x000fe20000010000 */
[----:B------:R-:W-:Y:S01]  /*1790*/  FADD.FTZ R25, R25, R26 ;  /* 0x0000001a19197221 */ /* 0x000fe20000010000 */
[----:B------:R-:W-:Y:S01]  /*17a0*/  FADD.FTZ R24, R24, R11 ;  /* 0x0000000b18187221 */ /* 0x000fe20000010000 */
[----:B------:R-:W-:-:S02]  /*17b0*/  F2FP.BF16.F32.PACK_AB R23, R27, R36 ;  /* 0x000000241b17723e */ /* 0x000fc400000010ff */
[----:B------:R-:W-:Y:S02]  /*17c0*/  F2FP.BF16.F32.PACK_AB R22, R13, R34 ;  /* 0x000000220d16723e */ /* 0x000fe400000010ff */
[----:B------:R-:W-:Y:S02]  /*17d0*/  F2FP.BF16.F32.PACK_AB R21, R24, R21 ;  /* 0x000000151815723e */ /* 0x000fe400000010ff */
[----:B------:R-:W-:-:S05]  /*17e0*/  F2FP.BF16.F32.PACK_AB R20, R25, R20 ;  /* 0x000000141914723e */ /* 0x000fca00000010ff */
[----:B------:R1:W-:Y:S01]  /*17f0*/  ST.E.128 desc[UR4][R60.64+0xa00], R20 ;  /* 0x000a00143c007985 */ /* 0x0003e2000c101d04 */
[----:B------:R-:W-:Y:S05]  /*1800*/  @!P2 BRA `(.L_x_40) ;  /* 0xfffffff4003ca947 */ /* 0x000fea000383ffff */
.L_x_37:
[----:B------:R-:W-:Y:S05]  /*1810*/  BSYNC.RECONVERGENT B0 ;  /* 0x0000000000007941 */ /* 0x000fea0003800200 */
.L_x_36:
[----:B------:R-:W-:Y:S06]  /*1820*/  BAR.SYNC.DEFER_BLOCKING 0x0 ;  /* 0x0000000000007b1d */ /* 0x000fec0000010000 */
[----:B------:R-:W2:Y:S02]  /*1830*/  LDG.E R7, desc[UR4][R16.64+0x900] ;  /* 0x0009000410077981 */ /* 0x000ea4000c1e1900 */
[----:B--2---:R-:W-:Y:S01]  /*1840*/  IADD3 R7, PT, PT, R7, 0x1, RZ ;  /* 0x0000000107077810 */ /* 0x004fe20007ffe0ff */
[----:B------:R-:W-:Y:S06]  /*1850*/  @P0 BRA `(.L_x_41) ;  /* 0x0000000000380947 */ /* 0x000fec0003800000 */
[----:B0-----:R-:W-:-:S05]  /*1860*/  IMAD R9, R10, 0x8, R1 ;  /* 0x000000080a097824 */ /* 0x001fca00078e0201 */
[----:B-1----:R-:W2:Y:S01]  /*1870*/  LDL.64 R20, [R9] ;  /* 0x0000000009147983 */ /* 0x002ea20000100a00 */
[----:B------:R-:W-:-:S04]  /*1880*/  IMAD.WIDE.U32 R10, R10, 0x4, R18 ;  /* 0x000000040a0a7825 */ /* 0x000fc800078e0012 */
[----:B--2---:R-:W-:-:S04]  /*1890*/  IMAD.WIDE.U32 R20, R2, 0x20, R20 ;  /* 0x0000002002147825 */ /* 0x004fc800078e0014 */
[----:B------:R-:W-:Y:S01]  /*18a0*/  IMAD.WIDE R20, R14, 0x4, R20 ;  /* 0x000000040e147825 */ /* 0x000fe200078e0214 */
[----:B------:R-:W-:Y:S06]  /*18b0*/  MEMBAR.ALL.SYS ;  /* 0x0000000000007992 */ /* 0x000fec000000b000 */
[----:B------:R-:W-:-:S00]  /*18c0*/  ERRBAR ;  /* 0x00000000000079ab */ /* 0x000fc00000000000 */
[----:B------:R-:W-:Y:S06]  /*18d0*/  CGAERRBAR ;  /* 0x00000000000075ab */ /* 0x000fec0000000000 */
[----:B------:R0:W-:Y:S02]  /*18e0*/  STG.E.STRONG.SYS desc[UR4][R20.64+0x480], R7 ;  /* 0x0004800714007986 */ /* 0x0001e4000c115904 */
.L_x_42:
[----:B------:R-:W2:Y:S04]  /*18f0*/  LDG.E.STRONG.SYS R2, desc[UR4][R10.64+0x480] ;  /* 0x000480040a027981 */ /* 0x000ea8000c1f5900 */
[----:B--2---:R-:W-:Y:S01]  /*1900*/  CCTL.IVALL ;  /* 0x00000000ff00798f */ /* 0x004fe20002000000 */
[----:B------:R-:W-:Y:S05]  /*1910*/  YIELD ;  /* 0x0000000000007946 */ /* 0x000fea0003800000 */
[----:B------:R-:W-:-:S13]  /*1920*/  ISETP.NE.AND P0, PT, R2, R7, PT ;  /* 0x000000070200720c */ /* 0x000fda0003f05270 */
[----:B------:R-:W-:Y:S05]  /*1930*/  @P0 BRA `(.L_x_42) ;  /* 0xfffffffc00ec0947 */ /* 0x000fea000383ffff */
.L_x_41:
        /* <DEDUP_REMOVED lines=10> */
[----:B------:R-:W-:-:S07]  /*19e0*/  IMAD R32, R5, R8, RZ ;  /* 0x0000000805207224 */ /* 0x000fce00078e02ff */
.L_x_43:
[----:B------:R-:W-:-:S13]  /*19f0*/  ISETP.GE.AND P1, PT, R3, R5, P2 ;  /* 0x000000050300720c */ /* 0x000fda0001726270 */
[C---:B0--3-5:R-:W-:Y:S01]  /*1a00*/  @!P1 IMAD.WIDE R16, R3.reuse, 0x10, R52 ;  /* 0x0000001003109825 */ /* 0x069fe200078e0234 */
[----:B------:R-:W0:Y:S05]  /*1a10*/  @!P1 LDC.64 R10, c[0x0][0x3d8] ;  /* 0x0000f600ff0a9b82 */ /* 0x000e2a0000000a00 */
[----:B------:R-:W2:Y:S01]  /*1a20*/  @!P1 LD.E.128 R16, desc[UR4][R16.64+0xa00] ;  /* 0x000a000410109980 */ /* 0x000ea2000c101d00 */
[----:B------:R-:W-:Y:S02]  /*1a30*/  ISETP.NE.AND P0, PT, R0, 0x3, PT ;  /* 0x000000030000780c */ /* 0x000fe40003f05270 */
[----:B------:R-:W-:Y:S02]  /*1a40*/  @!P1 IADD3 R7, PT, PT, R4, R3, RZ ;  /* 0x0000000304079210 */ /* 0x000fe40007ffe0ff */
[----:B------:R-:W-:-:S13]  /*1a50*/  ISETP.GE.AND P0, PT, R3, R5, P0 ;  /* 0x000000050300720c */ /* 0x000fda0000706270 */
[----:B-1----:R-:W-:Y:S01]  /*1a60*/  @!P0 IMAD.WIDE R20, R3, 0x10, R48 ;  /* 0x0000001003148825 */ /* 0x002fe200078e0230 */
[----:B------:R-:W1:Y:S03]  /*1a70*/  @!P0 LDC.64 R14, c[0x0][0x3d8] ;  /* 0x0000f600ff0e8b82 */ /* 0x000e660000000a00 */
[----:B0-----:R-:W-:-:S05]  /*1a80*/  @!P1 IMAD.WIDE R10, R7, 0x10, R10 ;  /* 0x00000010070a9825 */ /* 0x001fca00078e020a */
[----:B--2---:R0:W-:Y:S04]  /*1a90*/  @!P1 STG.E.128 desc[UR4][R10.64], R16 ;  /* 0x000000100a009986 */ /* 0x0041e8000c101d04 */
[----:B------:R-:W2:Y:S01]  /*1aa0*/  @!P0 LD.E.128 R20, desc[UR4][R20.64+0xa00] ;  /* 0x000a000414148980 */ /* 0x000ea2000c101d00 */
[----:B------:R-:W-:Y:S02]  /*1ab0*/  ISETP.NE.AND P1, PT, R6, 0x3, PT ;  /* 0x000000030600780c */ /* 0x000fe40003f25270 */
[----:B------:R-:W-:Y:S02]  /*1ac0*/  @!P0 IADD3 R7, PT, PT, R2, R3, RZ ;  /* 0x0000000302078210 */ /* 0x000fe40007ffe0ff */
[----:B------:R-:W-:-:S03]  /*1ad0*/  ISETP.GE.AND P1, PT, R3, R5, P1 ;  /* 0x000000050300720c */ /* 0x000fc60000f26270 */
[----:B-1----:R-:W-:-:S10]  /*1ae0*/  @!P0 IMAD.WIDE R14, R7, 0x10, R14 ;  /* 0x00000010070e8825 */ /* 0x002fd400078e020e */
[----:B------:R-:W-:Y:S01]  /*1af0*/  @!P1 IMAD.WIDE R24, R3, 0x10, R44 ;  /* 0x0000001003189825 */ /* 0x000fe200078e022c */
[----:B------:R-:W1:Y:S01]  /*1b00*/  @!P1 LDC.64 R28, c[0x0][0x3d8] ;  /* 0x0000f600ff1c9b82 */ /* 0x000e620000000a00 */
[----:B--2---:R2:W-:Y:S04]  /*1b10*/  @!P0 STG.E.128 desc[UR4][R14.64], R20 ;  /* 0x000000140e008986 */ /* 0x0045e8000c101d04 */
[----:B------:R-:W3:Y:S01]  /*1b20*/  @!P1 LD.E.128 R24, desc[UR4][R24.64+0xa00] ;  /* 0x000a000418189980 */ /* 0x000ee2000c101d00 */
[----:B------:R-:W-:Y:S01]  /*1b30*/  ISETP.NE.AND P0, PT, R8, 0x3, PT ;  /* 0x000000030800780c */ /* 0x000fe20003f05270 */
[----:B0-----:R-:W-:-:S03]  /*1b40*/  @!P1 IMAD.IADD R11, R30, 0x1, R3 ;  /* 0x000000011e0b9824 */ /* 0x001fc600078e0203 */
[----:B------:R-:W-:Y:S01]  /*1b50*/  ISETP.GE.AND P0, PT, R3, R5, P0 ;  /* 0x000000050300720c */ /* 0x000fe20000706270 */
[----:B-1----:R-:W-:-:S12]  /*1b60*/  @!P1 IMAD.WIDE R10, R11, 0x10, R28 ;  /* 0x000000100b0a9825 */ /* 0x002fd800078e021c */
[----:B------:R-:W-:Y:S01]  /*1b70*/  @!P0 IMAD.WIDE R16, R3, 0x10, R40 ;  /* 0x0000001003108825 */ /* 0x000fe200078e0228 */
[----:B------:R-:W0:Y:S01]  /*1b80*/  @!P0 LDC.64 R28, c[0x0][0x3d8] ;  /* 0x0000f600ff1c8b82 */ /* 0x000e220000000a00 */
[----:B---3--:R3:W-:Y:S04]  /*1b90*/  @!P1 STG.E.128 desc[UR4][R10.64], R24 ;  /* 0x000000180a009986 */ /* 0x0087e8000c101d04 */
[----:B------:R-:W4:Y:S01]  /*1ba0*/  @!P0 LD.E.128 R16, desc[UR4][R16.64+0xa00] ;  /* 0x000a000410108980 */ /* 0x000f22000c101d00 */
[-C--:B--2---:R-:W-:Y:S02]  /*1bb0*/  @!P0 IADD3 R15, PT, PT, R32, R3.reuse, RZ ;  /* 0x00000003200f8210 */ /* 0x084fe40007ffe0ff */
[----:B------:R-:W-:-:S03]  /*1bc0*/  IADD3 R3, PT, PT, R12, R3, RZ ;  /* 0x000000030c037210 */ /* 0x000fc60007ffe0ff */
[----:B0-----:R-:W-:-:S05]  /*1bd0*/  @!P0 IMAD.WIDE R14, R15, 0x10, R28 ;  /* 0x000000100f0e8825 */ /* 0x001fca00078e021c */
[----:B----4-:R3:W-:Y:S01]  /*1be0*/  @!P0 STG.E.128 desc[UR4][R14.64], R16 ;  /* 0x000000100e008986 */ /* 0x0107e2000c101d04 */
[----:B------:R-:W-:-:S13]  /*1bf0*/  ISETP.GE.AND P0, PT, R3, R34, PT ;  /* 0x000000220300720c */ /* 0x000fda0003f06270 */
[----:B------:R-:W-:Y:S05]  /*1c00*/  @!P0 BRA `(.L_x_43) ;  /* 0xfffffffc00788947 */ /* 0x000fea000383ffff */
[----:B------:R-:W-:Y:S05]  /*1c10*/  EXIT ;  /* 0x000000000000794d */ /* 0x000fea0003800000 */
.L_x_44:
        /* <DEDUP_REMOVED lines=14> */
.L_x_237:


//--------------------- .text._ZN4vllm26cross_device_reduce_1stageI13__nv_bfloat16Li4EEEvPNS_8RankDataENS_11RankSignalsEPNS_6SignalEPT_ii --------------------------
	.section	.text._ZN4vllm26cross_device_reduce_1stageI13__nv_bfloat16Li4EEEvPNS_8RankDataENS_11RankSignalsEPNS_6SignalEPT_ii,"ax",@progbits
	.align	128
        .global         _ZN4vllm26cross_device_reduce_1stageI13__nv_bfloat16Li4EEEvPNS_8RankDataENS_11RankSignalsEPNS_6SignalEPT_ii
        .type           _ZN4vllm26cross_device_reduce_1stageI13__nv_bfloat16Li4EEEvPNS_8RankDataENS_11RankSignalsEPNS_6SignalEPT_ii,@function
        .size           _ZN4vllm26cross_device_reduce_1stageI13__nv_bfloat16Li4EEEvPNS_8RankDataENS_11RankSignalsEPNS_6SignalEPT_ii,(.L_x_238 - _ZN4vllm26cross_device_reduce_1stageI13__nv_bfloat16Li4EEEvPNS_8RankDataENS_11RankSignalsEPNS_6SignalEPT_ii)
        .other          _ZN4vllm26cross_device_reduce_1stageI13__nv_bfloat16Li4EEEvPNS_8RankDataENS_11RankSignalsEPNS_6SignalEPT_ii,@"STO_CUDA_ENTRY STV_DEFAULT"
_ZN4vllm26cross_device_reduce_1stageI13__nv_bfloat16Li4EEEvPNS_8RankDataENS_11RankSignalsEPNS_6SignalEPT_ii:
.text._ZN4vllm26cross_device_reduce_1stageI13__nv_bfloat16Li4EEEvPNS_8RankDataENS_11RankSignalsEPNS_6SignalEPT_ii:
        /* <DEDUP_REMOVED lines=35> */
.L_x_46:
[----:B0-----:R-:W2:Y:S01]  /*0230*/  LDG.E.STRONG.SYS R4, desc[UR4][R6.64] ;  /* 0x0000000406047981 */ /* 0x001ea2000c1f5900 */
[----:B------:R-:W-:Y:S05]  /*0240*/  YIELD ;  /* 0x0000000000007946 */ /* 0x000fea0003800000 */
[----:B--2---:R-:W-:-:S13]  /*0250*/  ISETP.NE.AND P1, PT, R4, R33, PT ;  /* 0x000000210400720c */ /* 0x004fda0003f25270 */
[----:B------:R-:W-:Y:S05]  /*0260*/  @P1 BRA `(.L_x_46) ;  /* 0xfffffffc00f01947 */ /* 0x000fea000383ffff */
.L_x_45:
        /* <DEDUP_REMOVED lines=13> */
.L_x_49:
        /* <DEDUP_REMOVED lines=13> */
[C---:B------:R-:W-:Y:S02]  /*0410*/  PRMT R5, R4.reuse, 0x7632, R5 ;  /* 0x0000763204057816 */ /* 0x040fe40000000005 */
[----:B------:R-:W-:Y:S01]  /*0420*/  SHF.L.U32 R40, R4, 0x10, RZ ;  /* 0x0000001004287819 */ /* 0x000fe200000006ff */
[----:B------:R-:W-:Y:S01]  /*0430*/  FADD.FTZ R38, R38, R41 ;  /* 0x0000002926267221 */ /* 0x000fe20000010000 */
[----:B------:R-:W-:-:S02]  /*0440*/  PRMT R4, R11, 0x7632, R4 ;  /* 0x000076320b047816 */ /* 0x000fc40000000004 */
[----:B------:R-:W-:Y:S02]  /*0450*/  SHF.L.U32 R42, R11, 0x10, RZ ;  /* 0x000000100b2a7819 */ /* 0x000fe400000006ff */
[C---:B------:R-:W-:Y:S01]  /*0460*/  PRMT R36, R7.reuse, 0x7632, R36 ;  /* 0x0000763207247816 */ /* 0x040fe20000000024 */
[----:B------:R-:W-:Y:S01]  /*0470*/  IMAD.U32 R7, R7, 0x10000, RZ ;  /* 0x0001000007077824 */ /* 0x000fe200078e00ff */
[----:B------:R-:W-:Y:S02]  /*0480*/  PRMT R11, R10, 0x7632, R11 ;  /* 0x000076320a0b7816 */ /* 0x000fe4000000000b */
[----:B------:R-:W-:Y:S01]  /*0490*/  PRMT R10, R9, 0x7632, R10 ;  /* 0x00007632090a7816 */ /* 0x000fe2000000000a */
[----:B------:R-:W-:Y:S01]  /*04a0*/  FADD.FTZ R7, R7, R42 ;  /* 0x0000002a07077221 */ /* 0x000fe20000010000 */
[----:B------:R-:W-:Y:S01]  /*04b0*/  SHF.L.U32 R44, R9, 0x10, RZ ;  /* 0x00000010092c7819 */ /* 0x000fe200000006ff */
        /* <DEDUP_REMOVED lines=13> */
[----:B------:R-:W-:Y:S01]  /*0590*/  FADD.FTZ R5, R37, R42 ;  /* 0x0000002a25057221 */ /* 0x000fe20000010000 */
[C---:B----4-:R-:W-:Y:S01]  /*05a0*/  SHF.L.U32 R42, R15.reuse, 0x10, RZ ;  /* 0x000000100f2a7819 */ /* 0x050fe200000006ff */
[--C-:B------:R-:W-:Y:S01]  /*05b0*/  FADD.FTZ R8, R8, R9.reuse ;  /* 0x0000000908087221 */ /* 0x100fe20000010000 */
[----:B------:R-:W-:Y:S01]  /*05c0*/  PRMT R9, R15, 0x7632, R9 ;  /* 0x000076320f097816 */ /* 0x000fe20000000009 */
[C---:B------:R-:W-:Y:S01]  /*05d0*/  IMAD.U32 R37, R14.reuse, 0x10000, RZ ;  /* 0x000100000e257824 */ /* 0x040fe200078e00ff */
[----:B------:R-:W-:Y:S01]  /*05e0*/  PRMT R15, R14, 0x7632, R15 ;  /* 0x000076320e0f7816 */ /* 0x000fe2000000000f */
[----:B------:R-:W-:Y:S01]  /*05f0*/  FADD.FTZ R6, R6, R11 ;  /* 0x0000000b06067221 */ /* 0x000fe20000010000 */
[----:B------:R-:W-:Y:S01]  /*0600*/  PRMT R10, R12, 0x7632, R10 ;  /* 0x000076320c0a7816 */ /* 0x000fe2000000000a */
[----:B------:R-:W-:Y:S01]  /*0610*/  FADD.FTZ R38, R38, R37 ;  /* 0x0000002526267221 */ /* 0x000fe20000010000 */
        /* <DEDUP_REMOVED lines=37> */
[----:B------:R-:W-:Y:S01]  /*0870*/  F2FP.BF16.F32.PACK_AB R5, R5, R14 ;  /* 0x0000000e0505723e */ /* 0x000fe200000010ff */
[----:B------:R-:W-:Y:S01]  /*0880*/  IMAD.IADD R35, R34, 0x1, R35 ;  /* 0x0000000122237824 */ /* 0x000fe200078e0223 */
[----:B------:R-:W-:-:S04]  /*0890*/  F2FP.BF16.F32.PACK_AB R4, R4, R11 ;  /* 0x0000000b0404723e */ /* 0x000fc800000010ff */
[----:B------:R-:W-:Y:S01]  /*08a0*/  ISETP.GE.AND P2, PT, R35, UR7, PT ;  /* 0x0000000723007c0c */ /* 0x000fe2000bf46270 */
[----:B------:R0:W-:-:S12]  /*08b0*/  STG.E.128 desc[UR4][R8.64], R4 ;  /* 0x0000000408007986 */ /* 0x0001d8000c101d04 */
[----:B------:R-:W-:Y:S05]  /*08c0*/  @!P2 BRA `(.L_x_49) ;  /* 0xfffffff8009ca947 */ /* 0x000fea000383ffff */
.L_x_48:
[----:B------:R-:W-:Y:S05]  /*08d0*/  BSYNC.RECONVERGENT B0 ;  /* 0x0000000000007941 */ /* 0x000fea0003800200 */
.L_x_47:
[----:B------:R-:W-:Y:S06]  /*08e0*/  BAR.SYNC.DEFER_BLOCKING 0x0 ;  /* 0x0000000000007b1d */ /* 0x000fec0000010000 */
[----:B------:R-:W-:Y:S05]  /*08f0*/  @P0 EXIT ;  /* 0x000000000000094d */ /* 0x000fea0003800000 */
[C---:B0-----:R-:W-:Y:S01]  /*0900*/  LEA R6, R27.reuse, R0, 0x3 ;  /* 0x000000001b067211 */ /* 0x041fe200078e18ff */
[----:B------:R-:W0:Y:S01]  /*0910*/  LDC R9, c[0x0][0x3e0] ;  /* 0x0000f800ff097b82 */ /* 0x000e220000000800 */
        /* <DEDUP_REMOVED lines=8> */
.L_x_51:
[----:B------:R-:W2:Y:S01]  /*09a0*/  LDG.E.STRONG.SYS R0, desc[UR4][R2.64+0x480] ;  /* 0x0004800402007981 */ /* 0x000ea2000c1f5900 */
[----:B------:R-:W-:Y:S05]  /*09b0*/  YIELD ;  /* 0x0000000000007946 */ /* 0x000fea0003800000 */
[----:B--2---:R-:W-:-:S13]  /*09c0*/  ISETP.NE.AND P0, PT, R0, R7, PT ;  /* 0x000000070000720c */ /* 0x004fda0003f05270 */
[----:B------:R-:W-:Y:S05]  /*09d0*/  @P0 BRA `(.L_x_51) ;  /* 0xfffffffc00f00947 */ /* 0x000fea000383ffff */
[----:B------:R-:W-:Y:S05]  /*09e0*/  BSYNC B0 ;  /* 0x0000000000007941 */ /* 0x000fea0003800000 */
.L_x_50:
[----:B------:R-:W-:Y:S05]  /*09f0*/  @P1 EXIT ;  /* 0x000000000000194d */ /* 0x000fea0003800000 */
[----:B------:R-:W-:Y:S01]  /*0a00*/  STG.E desc[UR4][R24.64+0x900], R7 ;  /* 0x0009000718007986 */ /* 0x000fe2000c101904 */
[----:B------:R-:W-:Y:S05]  /*0a10*/  EXIT ;  /* 0x000000000000794d */ /* 0x000fea0003800000 */
.L_x_52:
        /* <DEDUP_REMOVED lines=14> */
.L_x_238:


//--------------------- .text._ZN4vllm26cross_device_reduce_2stageI13__nv_bfloat16Li2EEEvPNS_8RankDataENS_11RankSignalsEPNS_6SignalEPT_ii --------------------------
	.section	.text._ZN4vllm26cross_device_reduce_2stageI13__nv_bfloat16Li2EEEvPNS_8RankDataENS_11RankSignalsEPNS_6SignalEPT_ii,"ax",@progbits
	.align	128
        .global         _ZN4vllm26cross_device_reduce_2stageI13__nv_bfloat16Li2EEEvPNS_8RankDataENS_11RankSignalsEPNS_6SignalEPT_ii
        .type           _ZN4vllm26cross_device_reduce_2stageI13__nv_bfloat16Li2EEEvPNS_8RankDataENS_11RankSignalsEPNS_6SignalEPT_ii,@function
        .size           _ZN4vllm26cross_device_reduce_2stageI13__nv_bfloat16Li2EEEvPNS_8RankDataENS_11RankSignalsEPNS_6SignalEPT_ii,(.L_x_239 - _ZN4vllm26cross_device_reduce_2stageI13__nv_bfloat16Li2EEEvPNS_8RankDataENS_11RankSignalsEPNS_6SignalEPT_ii)
        .other          _ZN4vllm26cross_device_reduce_2stageI13__nv_bfloat16Li2EEEvPNS_8RankDataENS_11RankSignalsEPNS_6SignalEPT_ii,@"STO_CUDA_ENTRY STV_DEFAULT"
_ZN4vllm26cross_device_reduce_2stageI13__nv_bfloat16Li2EEEvPNS_8RankDataENS_11RankSignalsEPNS_6SignalEPT_ii:
.text._ZN4vllm26cross_device_reduce_2stageI13__nv_bfloat16Li2EEEvPNS_8RankDataENS_11RankSignalsEPNS_6SignalEPT_ii:
[----:B------:R-:W0:Y:S08]  /*0000*/  LDC R1, c[0x0][0x37c] ;  /* 0x0000df00ff017b82 */ /* 0x000e300000000800 */
[----:B------:R-:W1:Y:S01]  /*0010*/  LDC.64 R10, c[0x0][0x3e0] ;  /* 0x0000f800ff0a7b82 */ /* 0x000e620000000a00 */
[----:B------:R-:W2:Y:S01]  /*0020*/  S2R R3, SR_CTAID.X ;  /* 0x0000000000037919 */ /* 0x000ea20000002500 */
[----:B------:R-:W3:Y:S01]  /*0030*/  LDCU.64 UR4, c[0x0][0x358] ;  /* 0x00006b00ff0477ac */ /* 0x000ee20008000a00 */
[----:B0-----:R-:W-:-:S05]  /*0040*/  VIADD R1, R1, 0xffffffc0 ;  /* 0xffffffc001017836 */ /* 0x001fca0000000000 */
[----:B------:R-:W2:Y:S08]  /*0050*/  LDC.64 R8, c[0x0][0x3d0] ;  /* 0x0000f400ff087b82 */ /* 0x000eb00000000a00 */
[----:B------:R-:W0:Y:S08]  /*0060*/  LDC.64 R32, c[0x0][0x380] ;  /* 0x0000e000ff207b82 */ /* 0x000e300000000a00 */
[----:B------:R-:W4:Y:S01]  /*0070*/  LDC.64 R24, c[0x0][0x390] ;  /* 0x0000e400ff187b82 */ /* 0x000f220000000a00 */
[C---:B-1----:R-:W-:Y:S01]  /*0080*/  VIADD R4, R10.reuse, 0x1 ;  /* 0x000000010a047836 */ /* 0x042fe20000000000 */
[----:B------:R-:W-:-:S04]  /*0090*/  LEA.HI R0, R10, R10, RZ, 0x1 ;  /* 0x0000000a0a007211 */ /* 0x000fc800078f08ff */
[----:B------:R-:W-:Y:S02]  /*00a0*/  LEA.HI R2, R4, R4, RZ, 0x1 ;  /* 0x0000000404027211 */ /* 0x000fe400078f08ff */
[----:B------:R-:W4:Y:S01]  /*00b0*/  LDC.64 R26, c[0x0][0x398] ;  /* 0x0000e600ff1a7b82 */ /* 0x000f220000000a00 */
[----:B------:R-:W-:Y:S01]  /*00c0*/  LOP3.LUT R5, R0, 0xfffffffe, RZ, 0xc0, !PT ;  /* 0xfffffffe00057812 */ /* 0x000fe200078ec0ff */
[----:B--2---:R-:W-:Y:S01]  /*00d0*/  IMAD.WIDE.U32 R28, R3, 0x4, R8 ;  /* 0x00000004031c7825 */ /* 0x004fe200078e0008 */
[----:B------:R-:W-:Y:S02]  /*00e0*/  LOP3.LUT R7, R2, 0xfffffffe, RZ, 0xc0, !PT ;  /* 0xfffffffe02077812 */ /* 0x000fe400078ec0ff */
[----:B------:R-:W-:Y:S02]  /*00f0*/  IADD3 R2, PT, PT, -R5, R10, RZ ;  /* 0x0000000a05027210 */ /* 0x000fe40007ffe1ff */
[----:B---3--:R-:W2:Y:S01]  /*0100*/  LDG.E R38, desc[UR4][R28.64+0x900] ;  /* 0x000900041c267981 */ /* 0x008ea2000c1e1900 */
[----:B------:R-:W1:Y:S01]  /*0110*/  LDC.64 R20, c[0x0][0x3a0] ;  /* 0x0000e800ff147b82 */ /* 0x000e620000000a00 */
[----:B------:R-:W-:-:S07]  /*0120*/  IMAD.IADD R4, R4, 0x1, -R7 ;  /* 0x0000000104047824 */ /* 0x000fce00078e0a07 */
[----:B------:R-:W1:Y:S08]  /*0130*/  LDC.64 R22, c[0x0][0x3a8] ;  /* 0x0000ea00ff167b82 */ /* 0x000e700000000a00 */
[----:B------:R-:W3:Y:S08]  /*0140*/  LDC.64 R16, c[0x0][0x3b0] ;  /* 0x0000ec00ff107b82 */ /* 0x000ef00000000a00 */
[----:B------:R-:W3:Y:S08]  /*0150*/  LDC.64 R18, c[0x0][0x3b8] ;  /* 0x0000ee00ff127b82 */ /* 0x000ef00000000a00 */
[----:B------:R-:W3:Y:S08]  /*0160*/  LDC.64 R12, c[0x0][0x3c0] ;  /* 0x0000f000ff0c7b82 */ /* 0x000ef00000000a00 */
[----:B------:R-:W3:Y:S01]  /*0170*/  LDC.64 R14, c[0x0][0x3c8] ;  /* 0x0000f200ff0e7b82 */ /* 0x000ee20000000a00 */
[----:B0-----:R-:W-:Y:S01]  /*0180*/  IMAD.WIDE R36, R2, 0x8, R32 ;  /* 0x0000000802247825 */ /* 0x001fe200078e0220 */
[----:B------:R-:W-:Y:S01]  /*0190*/  LEA R30, R4, R1, 0x3 ;  /* 0x00000001041e7211 */ /* 0x000fe200078e18ff */
[----:B----4-:R-:W-:Y:S02]  /*01a0*/  STL.128 [R1], R24 ;  /* 0x0000001801007387 */ /* 0x010fe40000100c00 */
[----:B------:R-:W-:-:S02]  /*01b0*/  IMAD R34, R2, 0x8, R1 ;  /* 0x0000000802227824 */ /* 0x000fc400078e0201 */
[----:B------:R-:W-:Y:S01]  /*01c0*/  IMAD.WIDE R32, R4, 0x8, R32 ;  /* 0x0000000804207825 */ /* 0x000fe200078e0220 */
[----:B-1----:R0:W-:Y:S04]  /*01d0*/  STL.128 [R1+0x10], R20 ;  /* 0x0000101401007387 */ /* 0x0021e80000100c00 */
[----:B---3--:R2:W-:Y:S04]  /*01e0*/  STL.128 [R1+0x20], R16 ;  /* 0x0000201001007387 */ /* 0x0085e80000100c00 */
[----:B------:R-:W5:Y:S04]  /*01f0*/  LDG.E.64 R36, desc[UR4][R36.64] ;  /* 0x0000000424247981 */ /* 0x000f68000c1e1b00 */
[----:B------:R-:W5:Y:S04]  /*0200*/  LDG.E.64 R32, desc[UR4][R32.64] ;  /* 0x0000000420207981 */ /* 0x000f68000c1e1b00 */
[----:B------:R1:W-:Y:S04]  /*0210*/  STL.128 [R1+0x30], R12 ;  /* 0x0000300c01007387 */ /* 0x0003e80000100c00 */
[----:B------:R-:W5:Y:S04]  /*0220*/  LDL.64 R34, [R34] ;  /* 0x0000000022227983 */ /* 0x000f680000100a00 */
[----:B------:R-:W5:Y:S01]  /*0230*/  LDL.64 R30, [R30] ;  /* 0x000000001e1e7983 */ /* 0x000f620000100a00 */
[----:B------:R-:W3:Y:S01]  /*0240*/  S2R R0, SR_TID.X ;  /* 0x0000000000007919 */ /* 0x000ee20000002100 */
[----:B------:R-:W4:Y:S01]  /*0250*/  LDCU UR6, c[0x0][0x360] ;  /* 0x00006c00ff0677ac */ /* 0x000f220008000800 */
[----:B------:R-:W1:Y:S01]  /*0260*/  LDC R7, c[0x0][0x370] ;  /* 0x0000dc00ff077b82 */ /* 0x000e620000000800 */
[----:B------:R-:W-:-:S04]  /*0270*/  LEA.HI R5, R11, R11, RZ, 0x1 ;  /* 0x0000000b0b057211 */ /* 0x000fc800078f08ff */
[----:B------:R-:W-:Y:S01]  /*0280*/  SHF.R.S32.HI R5, RZ, 0x1, R5 ;  /* 0x00000001ff057819 */ /* 0x000fe20000011405 */
[----:B0-----:R-:W-:-:S04]  /*0290*/  IMAD.WIDE.U32 R22, R3, 0x20, R8 ;  /* 0x0000002003167825 */ /* 0x001fc800078e0008 */
[----:B------:R-:W-:Y:S01]  /*02a0*/  IMAD R9, R5, R10, RZ ;  /* 0x0000000a05097224 */ /* 0x000fe200078e02ff */
[----:B---3--:R-:W-:Y:S01]  /*02b0*/  ISETP.GT.U32.AND P0, PT, R0, 0x1, PT ;  /* 0x000000010000780c */ /* 0x008fe20003f04070 */
[----:B----4-:R-:W-:Y:S02]  /*02c0*/  IMAD R6, R3, UR6, R0 ;  /* 0x0000000603067c24 */ /* 0x010fe4000f8e0200 */
[----:B-1----:R-:W-:Y:S02]  /*02d0*/  IMAD R7, R7, UR6, RZ ;  /* 0x0000000607077c24 */ /* 0x002fe4000f8e02ff */
[----:B--2---:R-:W-:-:S08]  /*02e0*/  VIADD R17, R38, 0x1 ;  /* 0x0000000126117836 */ /* 0x004fd00000000000 */
[----:B------:R-:W-:Y:S05]  /*02f0*/  @P0 BRA `(.L_x_53) ;  /* 0x0000000000280947 */ /* 0x000fea0003800000 */
[----:B------:R-:W-:-:S05]  /*0300*/  IMAD R8, R0, 0x8, R1 ;  /* 0x0000000800087824 */ /* 0x000fca00078e0201 */
[----:B------:R-:W2:Y:S01]  /*0310*/  LDL.64 R12, [R8] ;  /* 0x00000000080c7983 */ /* 0x000ea20000100a00 */
[----:B------:R-:W-:-:S04]  /*0320*/  IMAD.WIDE.U32 R14, R0, 0x4, R22 ;  /* 0x00000004000e7825 */ /* 0x000fc800078e0016 */
[----:B--2---:R-:W-:-:S04]  /*0330*/  IMAD.WIDE.U32 R12, R3, 0x20, R12 ;  /* 0x00000020030c7825 */ /* 0x004fc800078e000c */
[----:B------:R-:W-:-:S05]  /*0340*/  IMAD.WIDE R12, R10, 0x4, R12 ;  /* 0x000000040a0c7825 */ /* 0x000fca00078e020c */
[----:B------:R0:W-:Y:S02]  /*0350*/  STG.E.STRONG.SYS desc[UR4][R12.64], R17 ;  /* 0x000000110c007986 */ /* 0x0001e4000c115904 */
.L_x_54:
[----:B------:R-:W2:Y:S01]  /*0360*/  LDG.E.STRONG.SYS R8, desc[UR4][R14.64] ;  /* 0x000000040e087981 */ /* 0x000ea2000c1f5900 */
[----:B------:R-:W-:Y:S05]  /*0370*/  YIELD ;  /* 0x0000000000007946 */ /* 0x000fea0003800000 */
[----:B--2---:R-:W-:-:S13]  /*0380*/  ISETP.NE.AND P1, PT, R8, R17, PT ;  /* 0x000000110800720c */ /* 0x004fda0003f25270 */
[----:B------:R-:W-:Y:S05]  /*0390*/  @P1 BRA `(.L_x_54) ;  /* 0xfffffffc00f01947 */ /* 0x000fea000383ffff */
.L_x_53:
[----:B------:R-:W-:Y:S05]  /*03a0*/  WARPSYNC.ALL ;  /* 0x0000000000007948 */ /* 0x000fea0003800000 */
[----:B------:R-:W-:Y:S01]  /*03b0*/  BAR.SYNC.DEFER_BLOCKING 0x0 ;  /* 0x0000000000007b1d */ /* 0x000fe20000010000 */
[----:B------:R-:W-:Y:S01]  /*03c0*/  ISETP.NE.AND P1, PT, R0, RZ, PT ;  /* 0x000000ff0000720c */ /* 0x000fe20003f25270 */
[----:B------:R-:W-:Y:S01]  /*03d0*/  IMAD R8, R5, R10, R5 ;  /* 0x0000000a05087224 */ /* 0x000fe200078e0205 */
[----:B------:R-:W-:Y:S02]  /*03e0*/  ISETP.NE.AND P2, PT, R10, 0x1, PT ;  /* 0x000000010a00780c */ /* 0x000fe40003f45270 */
[----:B------:R-:W-:Y:S01]  /*03f0*/  IADD3 R20, PT, PT, R6, R9, RZ ;  /* 0x0000000906147210 */ /* 0x000fe20007ffe0ff */
[----:B------:R-:W-:Y:S01]  /*0400*/  BSSY.RECONVERGENT B0, `(.L_x_55) ;  /* 0x0000104000007945 */ /* 0x000fe20003800200 */
[----:B------:R-:W-:-:S04]  /*0410*/  SEL R8, R8, R11, P2 ;  /* 0x0000000b08087207 */ /* 0x000fc80001000000 */
[----:B------:R-:W-:-:S03]  /*0420*/  ISETP.GE.AND P2, PT, R20, R8, PT ;  /* 0x000000081400720c */ /* 0x000fc60003f46270 */
[----:B------:R1:W-:Y:S10]  /*0430*/  @!P1 STG.E desc[UR4][R28.64+0x900], R17 ;  /* 0x000900111c009986 */ /* 0x0003f4000c101904 */
[----:B------:R-:W-:Y:S05]  /*0440*/  @P2 BRA `(.L_x_56) ;  /* 0x0000000c00fc2947 */ /* 0x000fea0003800000 */
[----:B01----:R-:W0:Y:S01]  /*0450*/  I2F.U32.RP R17, R7 ;  /* 0x0000000700117306 */ /* 0x003e220000209000 */
[C---:B------:R-:W-:Y:S01]  /*0460*/  IADD3 R15, PT, PT, R7.reuse, R20, RZ ;  /* 0x00000014070f7210 */ /* 0x040fe20007ffe0ff */
[----:B------:R-:W-:Y:S01]  /*0470*/  IMAD.MOV R19, RZ, RZ, -R7 ;  /* 0x000000ffff137224 */ /* 0x000fe200078e0a07 */
[----:B------:R-:W-:Y:S01]  /*0480*/  ISETP.NE.U32.AND P4, PT, R7, RZ, PT ;  /* 0x000000ff0700720c */ /* 0x000fe20003f85070 */
[----:B------:R-:W-:Y:S01]  /*0490*/  BSSY.RECONVERGENT B1, `(.L_x_57) ;  /* 0x000004d000017945 */ /* 0x000fe20003800200 */
[CC--:B------:R-:W-:Y:S02]  /*04a0*/  ISETP.GE.AND P2, PT, R15.reuse, R8.reuse, PT ;  /* 0x000000080f00720c */ /* 0x0c0fe40003f46270 */
[----:B------:R-:W-:Y:S02]  /*04b0*/  VIMNMX R14, PT, PT, R15, R8, !PT ;  /* 0x000000080f0e7248 */ /* 0x000fe40007fe0100 */
[----:B------:R-:W-:-:S04]  /*04c0*/  SEL R16, RZ, 0x1, P2 ;  /* 0x00000001ff107807 */ /* 0x000fc80001000000 */
[----:B------:R-:W-:Y:S01]  /*04d0*/  IADD3 R14, PT, PT, R14, -R15, -R16 ;  /* 0x8000000f0e0e7210 */ /* 0x000fe20007ffe810 */
[----:B0-----:R-:W0:Y:S02]  /*04e0*/  MUFU.RCP R17, R17 ;  /* 0x0000001100117308 */ /* 0x001e240000001000 */
[----:B0-----:R-:W-:-:S06]  /*04f0*/  VIADD R12, R17, 0xffffffe ;  /* 0x0ffffffe110c7836 */ /* 0x001fcc0000000000 */
[----:B------:R0:W1:Y:S02]  /*0500*/  F2I.FTZ.U32.TRUNC.NTZ R13, R12 ;  /* 0x0000000c000d7305 */ /* 0x000064000021f000 */
[----:B0-----:R-:W-:Y:S02]  /*0510*/  IMAD.MOV.U32 R12, RZ, RZ, RZ ;  /* 0x000000ffff0c7224 */ /* 0x001fe400078e00ff */
[----:B-1----:R-:W-:-:S04]  /*0520*/  IMAD R19, R19, R13, RZ ;  /* 0x0000000d13137224 */ /* 0x002fc800078e02ff */
        /* <DEDUP_REMOVED lines=8> */
[----:B------:R-:W-:Y:S01]  /*05b0*/  @P3 VIADD R13, R13, 0x1 ;  /* 0x000000010d0d3836 */ /* 0x000fe20000000000 */
[----:B------:R-:W-:-:S04]  /*05c0*/  @!P4 LOP3.LUT R13, RZ, R7, RZ, 0x33, !PT ;  /* 0x00000007ff0dc212 */ /* 0x000fc800078e33ff */
[----:B------:R-:W-:-:S04]  /*05d0*/  IADD3 R14, PT, PT, R16, R13, RZ ;  /* 0x0000000d100e7210 */ /* 0x000fc80007ffe0ff */
[C---:B------:R-:W-:Y:S02]  /*05e0*/  LOP3.LUT R12, R14.reuse, 0x3, RZ, 0xc0, !PT ;  /* 0x000000030e0c7812 */ /* 0x040fe400078ec0ff */
[----:B------:R-:W-:Y:S02]  /*05f0*/  ISETP.GE.U32.AND P2, PT, R14, 0x3, PT ;  /* 0x000000030e00780c */ /* 0x000fe40003f46070 */
[----:B------:R-:W-:-:S13]  /*0600*/  ISETP.NE.AND P3, PT, R12, 0x3, PT ;  /* 0x000000030c00780c */ /* 0x000fda0003f65270 */
[----:B------:R-:W-:Y:S05]  /*0610*/  @!P3 BRA `(.L_x_58) ;  /* 0x0000000000d0b947 */ /* 0x000fea0003800000 */
[----:B------:R-:W-:-:S04]  /*0620*/  IMAD.WIDE R12, R9, 0x10, RZ ;  /* 0x00000010090c7825 */ /* 0x000fc800078e02ff */
[----:B------:R-:W-:Y:S01]  /*0630*/  VIADD R14, R14, 0x1 ;  /* 0x000000010e0e7836 */ /* 0x000fe20000000000 */
[----:B-----5:R-:W-:-:S04]  /*0640*/  IADD3 R24, P3, PT, R34, -R12, RZ ;  /* 0x8000000c22187210 */ /* 0x020fc80007f7e0ff */
[----:B------:R-:W-:Y:S01]  /*0650*/  LOP3.LUT R14, R14, 0x3, RZ, 0xc0, !PT ;  /* 0x000000030e0e7812 */ /* 0x000fe200078ec0ff */
[----:B------:R-:W-:-:S03]  /*0660*/  IMAD.X R25, R35, 0x1, ~R13, P3 ;  /* 0x0000000123197824 */ /* 0x000fc600018e0e0d */
[----:B------:R-:W-:-:S07]  /*0670*/  IADD3 R21, PT, PT, -R14, RZ, RZ ;  /* 0x000000ff0e157210 */ /* 0x000fce0007ffe1ff */
.L_x_59:
[----:B------:R-:W-:-:S04]  /*0680*/  IMAD.WIDE R38, R20, 0x10, R36 ;  /* 0x0000001014267825 */ /* 0x000fc800078e0224 */
[----:B0-----:R-:W-:Y:S01]  /*0690*/  IMAD.WIDE R16, R20, 0x10, R32 ;  /* 0x0000001014107825 */ /* 0x001fe200078e0220 */
[----:B------:R-:W2:Y:S05]  /*06a0*/  LD.E.128 R12, desc[UR4][R38.64] ;  /* 0x00000004260c7980 */ /* 0x000eaa000c101d00 */
[----:B------:R-:W3:Y:S01]  /*06b0*/  LD.E.128 R16, desc[UR4][R16.64] ;  /* 0x0000000410107980 */ /* 0x000ee2000c101d00 */
[----:B------:R-:W-:-:S05]  /*06c0*/  VIADD R21, R21, 0x1 ;  /* 0x0000000115157836 */ /* 0x000fca0000000000 */
[----:B------:R-:W-:Y:S02]  /*06d0*/  ISETP.NE.AND P3, PT, R21, RZ, PT ;  /* 0x000000ff1500720c */ /* 0x000fe40003f65270 */
[C---:B--2---:R-:W-:Y:S01]  /*06e0*/  PRMT R26, R15.reuse, 0x7632, R26 ;  /* 0x000076320f1a7816 */ /* 0x044fe2000000001a */
[----:B------:R-:W-:Y:S01]  /*06f0*/  IMAD.U32 R42, R15, 0x10000, RZ ;  /* 0x000100000f2a7824 */ /* 0x000fe200078e00ff */
[C---:B------:R-:W-:Y:S01]  /*0700*/  PRMT R15, R13.reuse, 0x7632, R15 ;  /* 0x000076320d0f7816 */ /* 0x040fe2000000000f */
[----:B------:R-:W-:Y:S01]  /*0710*/  IMAD.U32 R41, R14, 0x10000, RZ ;  /* 0x000100000e297824 */ /* 0x000fe200078e00ff */
[----:B------:R-:W-:Y:S01]  /*0720*/  SHF.L.U32 R40, R13, 0x10, RZ ;  /* 0x000000100d287819 */ /* 0x000fe200000006ff */
[C---:B---3--:R-:W-:Y:S01]  /*0730*/  IMAD.U32 R45, R19.reuse, 0x10000, RZ ;  /* 0x00010000132d7824 */ /* 0x048fe200078e00ff */
[----:B------:R-:W-:Y:S01]  /*0740*/  PRMT R13, R19, 0x7632, R13 ;  /* 0x00007632130d7816 */ /* 0x000fe2000000000d */
[----:B------:R-:W-:Y:S01]  /*0750*/  IMAD.U32 R43, R17, 0x10000, RZ ;  /* 0x00010000112b7824 */ /* 0x000fe200078e00ff */
[----:B------:R-:W-:Y:S01]  /*0760*/  PRMT R19, R18, 0x7632, R19 ;  /* 0x0000763212137816 */ /* 0x000fe20000000013 */
[----:B------:R-:W-:Y:S01]  /*0770*/  IMAD.U32 R39, R16, 0x10000, RZ ;  /* 0x0001000010277824 */ /* 0x000fe200078e00ff */
[----:B------:R-:W-:Y:S01]  /*0780*/  SHF.L.U32 R38, R18, 0x10, RZ ;  /* 0x0000001012267819 */ /* 0x000fe200000006ff */
[----:B------:R-:W-:Y:S01]  /*0790*/  IMAD.U32 R13, R13, 0x10000, RZ ;  /* 0x000100000d0d7824 */ /* 0x000fe200078e00ff */
[----:B------:R-:W-:Y:S01]  /*07a0*/  PRMT R27, R14, 0x7632, R27 ;  /* 0x000076320e1b7816 */ /* 0x000fe2000000001b */
[----:B------:R-:W-:Y:S01]  /*07b0*/  IMAD.U32 R15, R15, 0x10000, RZ ;  /* 0x000100000f0f7824 */ /* 0x000fe200078e00ff */
[----:B------:R-:W-:Y:S01]  /*07c0*/  PRMT R18, R17, 0x7632, R18 ;  /* 0x0000763211127816 */ /* 0x000fe20000000012 */
[----:B------:R-:W-:Y:S01]  /*07d0*/  FADD.FTZ R38, R41, R38 ;  /* 0x0000002629267221 */ /* 0x000fe20000010000 */
[C---:B------:R-:W-:Y:S01]  /*07e0*/  PRMT R14, R12.reuse, 0x7632, R14 ;  /* 0x000076320c0e7816 */ /* 0x040fe2000000000e */
[----:B------:R-:W-:Y:S01]  /*07f0*/  IMAD.U32 R12, R12, 0x10000, RZ ;  /* 0x000100000c0c7824 */ /* 0x000fe200078e00ff */
[----:B------:R-:W-:Y:S01]  /*0800*/  PRMT R17, R16, 0x7632, R17 ;  /* 0x0000763210117816 */ /* 0x000fe20000000011 */
[----:B------:R-:W-:Y:S01]  /*0810*/  FADD.FTZ R16, R42, R45 ;  /* 0x0000002d2a107221 */ /* 0x000fe20000010000 */
[----:B------:R-:W-:Y:S01]  /*0820*/  SHF.L.U32 R26, R26, 0x10, RZ ;  /* 0x000000101a1a7819 */ /* 0x000fe200000006ff */
[----:B------:R-:W-:Y:S01]  /*0830*/  IMAD.U32 R27, R27, 0x10000, RZ ;  /* 0x000100001b1b7824 */ /* 0x000fe200078e00ff */
[----:B------:R-:W-:Y:S01]  /*0840*/  SHF.L.U32 R14, R14, 0x10, RZ ;  /* 0x000000100e0e7819 */ /* 0x000fe200000006ff */
[----:B------:R-:W-:Y:S01]  /*0850*/  IMAD.U32 R17, R17, 0x10000, RZ ;  /* 0x0001000011117824 */ /* 0x000fe200078e00ff */
[----:B------:R-:W-:Y:S01]  /*0860*/  SHF.L.U32 R18, R18, 0x10, RZ ;  /* 0x0000001012127819 */ /* 0x000fe200000006ff */
[----:B------:R-:W-:-:S02]  /*0870*/  IMAD.U32 R42, R19, 0x10000, RZ ;  /* 0x00010000132a7824 */ /* 0x000fc400078e00ff */
[----:B------:R-:W-:Y:S01]  /*0880*/  FADD.FTZ R12, R12, R39 ;  /* 0x000000270c0c7221 */ /* 0x000fe20000010000 */
[----:B------:R-:W-:Y:S01]  /*0890*/  FADD.FTZ R19, R26, R13 ;  /* 0x0000000d1a137221 */ /* 0x000fe20000010000 */
[----:B------:R-:W-:Y:S01]  /*08a0*/  FADD.FTZ R17, R14, R17 ;  /* 0x000000110e117221 */ /* 0x000fe20000010000 */
[----:B------:R-:W-:Y:S01]  /*08b0*/  FADD.FTZ R40, R40, R43 ;  /* 0x0000002b28287221 */ /* 0x000fe20000010000 */
[----:B------:R-:W-:Y:S01]  /*08c0*/  FADD.FTZ R27, R27, R42 ;  /* 0x0000002a1b1b7221 */ /* 0x000fe20000010000 */
[----:B------:R-:W-:Y:S01]  /*08d0*/  FADD.FTZ R13, R15, R18 ;  /* 0x000000120f0d7221 */ /* 0x000fe20000010000 */
[----:B------:R-:W-:Y:S02]  /*08e0*/  F2FP.BF16.F32.PACK_AB R15, R19, R16 ;  /* 0x00000010130f723e */ /* 0x000fe400000010ff */
[----:B------:R-:W-:Y:S01]  /*08f0*/  F2FP.BF16.F32.PACK_AB R12, R17, R12 ;  /* 0x0000000c110c723e */ /* 0x000fe200000010ff */
[----:B------:R-:W-:Y:S01]  /*0900*/  IMAD.WIDE R16, R20, 0x10, R24 ;  /* 0x0000001014107825 */ /* 0x000fe200078e0218 */
[----:B------:R-:W-:-:S02]  /*0910*/  F2FP.BF16.F32.PACK_AB R14, R27, R38 ;  /* 0x000000261b0e723e */ /* 0x000fc400000010ff */
[----:B------:R-:W-:Y:S02]  /*0920*/  F2FP.BF16.F32.PACK_AB R13, R13, R40 ;  /* 0x000000280d0d723e */ /* 0x000fe400000010ff */
[----:B------:R-:W-:-:S03]  /*0930*/  IADD3 R20, PT, PT, R7, R20, RZ ;  /* 0x0000001407147210 */ /* 0x000fc60007ffe0ff */
[----:B------:R0:W-:Y:S01]  /*0940*/  ST.E.128 desc[UR4][R16.64+0xa00], R12 ;  /* 0x000a000c10007985 */ /* 0x0001e2000c101d04 */
[----:B------:R-:W-:Y:S05]  /*0950*/  @P3 BRA `(.L_x_59) ;  /* 0xfffffffc00483947 */ /* 0x000fea000383ffff */
.L_x_58:
[----:B------:R-:W-:Y:S05]  /*0960*/  BSYNC.RECONVERGENT B1 ;  /* 0x0000000000017941 */ /* 0x000fea0003800200 */
.L_x_57:
[----:B------:R-:W-:Y:S05]  /*0970*/  @!P2 BRA `(.L_x_56) ;  /* 0x0000000800b0a947 */ /* 0x000fea0003800000 */
.L_x_60:
[----:B-----5:R-:W-:-:S04]  /*0980*/  IMAD.WIDE R40, R20, 0x10, R36 ;  /* 0x0000001014287825 */ /* 0x020fc800078e0224 */
[----:B------:R-:W-:Y:S01]  /*0990*/  IMAD.WIDE R38, R20, 0x10, R32 ;  /* 0x0000001014267825 */ /* 0x000fe200078e0220 */
[----:B0-2---:R0:W2:Y:S04]  /*09a0*/  LD.E.128 R12, desc[UR4][R40.64] ;  /* 0x00000004280c7980 */ /* 0x0050a8000c101d00 */
[----:B------:R1:W3:Y:S01]  /*09b0*/  LD.E.128 R16, desc[UR4][R38.64] ;  /* 0x0000000426107980 */ /* 0x0002e2000c101d00 */
[----:B0-----:R-:W-:-:S04]  /*09c0*/  IMAD.WIDE R40, R7, 0x10, R40 ;  /* 0x0000001007287825 */ /* 0x001fc800078e0228 */
[----:B-1----:R-:W-:Y:S01]  /*09d0*/  IMAD.WIDE R38, R7, 0x10, R38 ;  /* 0x0000001007267825 */ /* 0x002fe200078e0226 */
[----:B--2---:R-:W-:-:S03]  /*09e0*/  PRMT R21, R15, 0x7632, R21 ;  /* 0x000076320f157816 */ /* 0x004fc60000000015 */
        /* <DEDUP_REMOVED lines=10> */
[----:B------:R-:W-:Y:S01]  /*0a90*/  FADD.FTZ R27, R27, R44 ;  /* 0x0000002c1b1b7221 */ /* 0x000fe20000010000 */
        /* <DEDUP_REMOVED lines=20> */
[----:B------:R-:W-:-:S02]  /*0be0*/  IADD3 R43, PT, PT, -R9, R20, RZ ;  /* 0x00000014092b7210 */ /* 0x000fc40007ffe1ff */
[----:B------:R-:W-:Y:S02]  /*0bf0*/  F2FP.BF16.F32.PACK_AB R27, R42, R27 ;  /* 0x0000001b2a1b723e */ /* 0x000fe400000010ff */
[----:B------:R-:W-:Y:S01]  /*0c00*/  F2FP.BF16.F32.PACK_AB R26, R19, R26 ;  /* 0x0000001a131a723e */ /* 0x000fe200000010ff */
[----:B------:R-:W-:Y:S01]  /*0c10*/  IMAD.WIDE R42, R43, 0x10, R34 ;  /* 0x000000102b2a7825 */ /* 0x000fe200078e0222 */
[----:B------:R-:W-:Y:S02]  /*0c20*/  F2FP.BF16.F32.PACK_AB R25, R15, R16 ;  /* 0x000000100f19723e */ /* 0x000fe400000010ff */
[----:B------:R-:W-:-:S05]  /*0c30*/  F2FP.BF16.F32.PACK_AB R24, R17, R12 ;  /* 0x0000000c1118723e */ /* 0x000fca00000010ff */
[----:B------:R0:W-:Y:S04]  /*0c40*/  ST.E.128 desc[UR4][R42.64+0xa00], R24 ;  /* 0x000a00182a007985 */ /* 0x0001e8000c101d04 */
[----:B------:R1:W2:Y:S04]  /*0c50*/  LD.E.128 R12, desc[UR4][R40.64] ;  /* 0x00000004280c7980 */ /* 0x0002a8000c101d00 */
[----:B------:R3:W4:Y:S01]  /*0c60*/  LD.E.128 R16, desc[UR4][R38.64] ;  /* 0x0000000426107980 */ /* 0x000722000c101d00 */
[----:B-1----:R-:W-:-:S04]  /*0c70*/  IMAD.WIDE R40, R7, 0x10, R40 ;  /* 0x0000001007287825 */ /* 0x002fc800078e0228 */
[----:B0-----:R-:W-:-:S04]  /*0c80*/  IMAD.WIDE R42, R7, 0x10, R42 ;  /* 0x00000010072a7825 */ /* 0x001fc800078e022a */
[----:B---3--:R-:W-:Y:S01]  /*0c90*/  IMAD.WIDE R38, R7, 0x10, R38 ;  /* 0x0000001007267825 */ /* 0x008fe200078e0226 */
[----:B--2---:R-:W-:-:S03]  /*0ca0*/  PRMT R21, R15, 0x7632, R21 ;  /* 0x000076320f157816 */ /* 0x004fc60000000015 */
[----:B------:R-:W-:Y:S01]  /*0cb0*/  IMAD.U32 R45, R15, 0x10000, RZ ;  /* 0x000100000f2d7824 */ /* 0x000fe200078e00ff */
[C---:B------:R-:W-:Y:S01]  /*0cc0*/  PRMT R15, R14.reuse, 0x7632, R15 ;  /* 0x000076320e0f7816 */ /* 0x040fe2000000000f */
[----:B------:R-:W-:Y:S01]  /*0cd0*/  IMAD.U32 R47, R13, 0x10000, RZ ;  /* 0x000100000d2f7824 */ /* 0x000fe200078e00ff */
[----:B------:R-:W-:Y:S01]  /*0ce0*/  SHF.L.U32 R46, R14, 0x10, RZ ;  /* 0x000000100e2e7819 */ /* 0x000fe200000006ff */
[----:B----4-:R-:W-:Y:S01]  /*0cf0*/  IMAD.U32 R26, R19, 0x10000, RZ ;  /* 0x00010000131a7824 */ /* 0x010fe200078e00ff */
[----:B------:R-:W-:Y:S01]  /*0d00*/  PRMT R44, R13, 0x7632, R44 ;  /* 0x000076320d2c7816 */ /* 0x000fe2000000002c */
[----:B------:R-:W-:Y:S01]  /*0d10*/  IMAD.U32 R48, R17, 0x10000, RZ ;  /* 0x0001000011307824 */ /* 0x000fe200078e00ff */
[C---:B------:R-:W-:Y:S01]  /*0d20*/  PRMT R13, R12.reuse, 0x7632, R13 ;  /* 0x000076320c0d7816 */ /* 0x040fe2000000000d */
[----:B------:R-:W-:Y:S01]  /*0d30*/  IMAD.U32 R21, R21, 0x10000, RZ ;  /* 0x0001000015157824 */ /* 0x000fe200078e00ff */
[----:B------:R-:W-:Y:S01]  /*0d40*/  SHF.L.U32 R14, R12, 0x10, RZ ;  /* 0x000000100c0e7819 */ /* 0x000fe200000006ff */
[----:B------:R-:W-:Y:S01]  /*0d50*/  IMAD.U32 R44, R44, 0x10000, RZ ;  /* 0x000100002c2c7824 */ /* 0x000fe200078e00ff */
[----:B------:R-:W-:Y:S01]  /*0d60*/  PRMT R12, R19, 0x7632, R12 ;  /* 0x00007632130c7816 */ /* 0x000fe2000000000c */
[----:B------:R-:W-:Y:S01]  /*0d70*/  FADD.FTZ R27, R45, R26 ;  /* 0x0000001a2d1b7221 */ /* 0x000fe20000010000 */
[----:B------:R-:W-:-:S02]  /*0d80*/  PRMT R19, R18, 0x7632, R19 ;  /* 0x0000763212137816 */ /* 0x000fc40000000013 */
[----:B------:R-:W-:Y:S02]  /*0d90*/  SHF.L.U32 R25, R18, 0x10, RZ ;  /* 0x0000001012197819 */ /* 0x000fe400000006ff */
[----:B------:R-:W-:Y:S02]  /*0da0*/  PRMT R18, R17, 0x7632, R18 ;  /* 0x0000763211127816 */ /* 0x000fe40000000012 */
[----:B------:R-:W-:Y:S01]  /*0db0*/  PRMT R24, R16, 0x7632, R24 ;  /* 0x0000763210187816 */ /* 0x000fe20000000018 */
        /* <DEDUP_REMOVED lines=8> */
[----:B------:R-:W-:Y:S01]  /*0e40*/  IMAD.U32 R19, R18, 0x10000, RZ ;  /* 0x0001000012137824 */ /* 0x000fe200078e00ff */
[----:B------:R-:W-:Y:S01]  /*0e50*/  SHF.L.U32 R24, R24, 0x10, RZ ;  /* 0x0000001018187819 */ /* 0x000fe200000006ff */
[----:B------:R-:W-:-:S02]  /*0e60*/  FADD.FTZ R16, R21, R16 ;  /* 0x0000001015107221 */ /* 0x000fc40000010000 */
[----:B------:R-:W-:Y:S01]  /*0e70*/  FADD.FTZ R15, R15, R12 ;  /* 0x0000000c0f0f7221 */ /* 0x000fe20000010000 */
[----:B------:R-:W-:Y:S01]  /*0e80*/  FADD.FTZ R44, R44, R19 ;  /* 0x000000132c2c7221 */ /* 0x000fe20000010000 */
[----:B------:R-:W-:Y:S01]  /*0e90*/  FADD.FTZ R13, R13, R24 ;  /* 0x000000180d0d7221 */ /* 0x000fe20000010000 */
[----:B------:R-:W-:Y:S02]  /*0ea0*/  F2FP.BF16.F32.PACK_AB R27, R16, R27 ;  /* 0x0000001b101b723e */ /* 0x000fe400000010ff */
[----:B------:R-:W-:Y:S02]  /*0eb0*/  F2FP.BF16.F32.PACK_AB R26, R15, R26 ;  /* 0x0000001a0f1a723e */ /* 0x000fe400000010ff */
[----:B------:R-:W-:Y:S02]  /*0ec0*/  F2FP.BF16.F32.PACK_AB R25, R44, R25 ;  /* 0x000000192c19723e */ /* 0x000fe400000010ff */
[----:B------:R-:W-:-:S05]  /*0ed0*/  F2FP.BF16.F32.PACK_AB R24, R13, R14 ;  /* 0x0000000e0d18723e */ /* 0x000fca00000010ff */
[----:B------:R0:W-:Y:S04]  /*0ee0*/  ST.E.128 desc[UR4][R42.64+0xa00], R24 ;  /* 0x000a00182a007985 */ /* 0x0001e8000c101d04 */
[----:B------:R1:W2:Y:S04]  /*0ef0*/  LD.E.128 R12, desc[UR4][R40.64] ;  /* 0x00000004280c7980 */ /* 0x0002a8000c101d00 */
[----:B------:R-:W3:Y:S01]  /*0f00*/  LD.E.128 R16, desc[UR4][R38.64] ;  /* 0x0000000426107980 */ /* 0x000ee2000c101d00 */
[----:B-1----:R-:W-:-:S04]  /*0f10*/  IMAD.WIDE R40, R7, 0x10, R40 ;  /* 0x0000001007287825 */ /* 0x002fc800078e0228 */
[----:B0-----:R-:W-:Y:S01]  /*0f20*/  IMAD.WIDE R42, R7, 0x10, R42 ;  /* 0x00000010072a7825 */ /* 0x001fe200078e022a */
[----:B--2---:R-:W-:-:S03]  /*0f30*/  PRMT R21, R15, 0x7632, R21 ;  /* 0x000076320f157816 */ /* 0x004fc60000000015 */
[----:B------:R-:W-:Y:S01]  /*0f40*/  IMAD.U32 R45, R15, 0x10000, RZ ;  /* 0x000100000f2d7824 */ /* 0x000fe200078e00ff */
[C---:B------:R-:W-:Y:S01]  /*0f50*/  PRMT R15, R14.reuse, 0x7632, R15 ;  /* 0x000076320e0f7816 */ /* 0x040fe2000000000f */
[----:B------:R-:W-:Y:S01]  /*0f60*/  IMAD.U32 R47, R13, 0x10000, RZ ;  /* 0x000100000d2f7824 */ /* 0x000fe200078e00ff */
[----:B------:R-:W-:Y:S01]  /*0f70*/  SHF.L.U32 R46, R14, 0x10, RZ ;  /* 0x000000100e2e7819 */ /* 0x000fe200000006ff */
[----:B---3--:R-:W-:Y:S01]  /*0f80*/  IMAD.U32 R26, R19, 0x10000, RZ ;  /* 0x00010000131a7824 */ /* 0x008fe200078e00ff */
        /* <DEDUP_REMOVED lines=29> */
[----:B------:R-:W-:Y:S01]  /*1160*/  F2FP.BF16.F32.PACK_AB R24, R13, R14 ;  /* 0x0000000e0d18723e */ /* 0x000fe200000010ff */
[----:B------:R-:W-:-:S04]  /*1170*/  IMAD.WIDE R16, R7, 0x10, R38 ;  /* 0x0000001007107825 */ /* 0x000fc800078e0226 */
[----:B------:R0:W-:Y:S04]  /*1180*/  ST.E.128 desc[UR4][R42.64+0xa00], R24 ;  /* 0x000a00182a007985 */ /* 0x0001e8000c101d04 */
[----:B------:R-:W2:Y:S04]  /*1190*/  LD.E.128 R12, desc[UR4][R40.64] ;  /* 0x00000004280c7980 */ /* 0x000ea8000c101d00 */
[----:B------:R-:W3:Y:S01]  /*11a0*/  LD.E.128 R16, desc[UR4][R16.64] ;  /* 0x0000000410107980 */ /* 0x000ee2000c101d00 */
[----:B------:R-:W-:-:S05]  /*11b0*/  IMAD R20, R7, 0x4, R20 ;  /* 0x0000000407147824 */ /* 0x000fca00078e0214 */
[----:B------:R-:W-:Y:S01]  /*11c0*/  ISETP.GE.AND P2, PT, R20, R8, PT ;  /* 0x000000081400720c */ /* 0x000fe20003f46270 */
[----:B0-----:R-:W-:Y:S01]  /*11d0*/  IMAD.WIDE R42, R7, 0x10, R42 ;  /* 0x00000010072a7825 */ /* 0x001fe200078e022a */
[----:B--2---:R-:W-:-:S03]  /*11e0*/  PRMT R21, R15, 0x7632, R21 ;  /* 0x000076320f157816 */ /* 0x004fc60000000015 */
[----:B------:R-:W-:Y:S01]  /*11f0*/  IMAD.U32 R45, R15, 0x10000, RZ ;  /* 0x000100000f2d7824 */ /* 0x000fe200078e00ff */
[C---:B------:R-:W-:Y:S01]  /*1200*/  PRMT R15, R13.reuse, 0x7632, R15 ;  /* 0x000076320d0f7816 */ /* 0x040fe2000000000f */
[----:B------:R-:W-:Y:S01]  /*1210*/  IMAD.U32 R39, R13, 0x10000, RZ ;  /* 0x000100000d277824 */ /* 0x000fe200078e00ff */
[C---:B---3--:R-:W-:Y:S01]  /*1220*/  PRMT R13, R19.reuse, 0x7632, R13 ;  /* 0x00007632130d7816 */ /* 0x048fe2000000000d */
[----:B------:R-:W-:Y:S01]  /*1230*/  IMAD.U32 R40, R19, 0x10000, RZ ;  /* 0x0001000013287824 */ /* 0x000fe200078e00ff */
[C---:B------:R-:W-:Y:S01]  /*1240*/  PRMT R24, R18.reuse, 0x7632, R24 ;  /* 0x0000763212187816 */ /* 0x040fe20000000018 */
[----:B------:R-:W-:Y:S01]  /*1250*/  IMAD.U32 R26, R17, 0x10000, RZ ;  /* 0x00010000111a7824 */ /* 0x000fe200078e00ff */
[----:B------:R-:W-:Y:S01]  /*1260*/  SHF.L.U32 R25, R18, 0x10, RZ ;  /* 0x0000001012197819 */ /* 0x000fe200000006ff */
[----:B------:R-:W-:Y:S01]  /*1270*/  IMAD.U32 R21, R21, 0x10000, RZ ;  /* 0x0001000015157824 */ /* 0x000fe200078e00ff */
[C---:B------:R-:W-:Y:S01]  /*1280*/  PRMT R38, R14.reuse, 0x7632, R38 ;  /* 0x000076320e267816 */ /* 0x040fe20000000026 */
[----:B------:R-:W-:Y:S01]  /*1290*/  IMAD.U32 R15, R15, 0x10000, RZ ;  /* 0x000100000f0f7824 */ /* 0x000fe200078e00ff */
[----:B------:R-:W-:Y:S01]  /*12a0*/  SHF.L.U32 R44, R14, 0x10, RZ ;  /* 0x000000100e2c7819 */ /* 0x000fe200000006ff */
[----:B------:R-:W-:Y:S01]  /*12b0*/  FADD.FTZ R26, R39, R26 ;  /* 0x0000001a271a7221 */ /* 0x000fe20000010000 */
[----:B------:R-:W-:-:S02]  /*12c0*/  PRMT R18, R17, 0x7632, R18 ;  /* 0x0000763211127816 */ /* 0x000fc40000000012 */
[----:B------:R-:W-:Y:S01]  /*12d0*/  PRMT R14, R12, 0x7632, R14 ;  /* 0x000076320c0e7816 */ /* 0x000fe2000000000e */
[----:B------:R-:W-:Y:S01]  /*12e0*/  FADD.FTZ R25, R44, R25 ;  /* 0x000000192c197221 */ /* 0x000fe20000010000 */
[----:B------:R-:W-:Y:S01]  /*12f0*/  PRMT R19, R16, 0x7632, R19 ;  /* 0x0000763210137816 */ /* 0x000fe20000000013 */
[----:B------:R-:W-:Y:S01]  /*1300*/  IMAD.U32 R18, R18, 0x10000, RZ ;  /* 0x0001000012127824 */ /* 0x000fe200078e00ff */
[----:B------:R-:W-:Y:S01]  /*1310*/  SHF.L.U32 R17, R16, 0x10, RZ ;  /* 0x0000001010117819 */ /* 0x000fe200000006ff */
[----:B------:R-:W-:Y:S01]  /*1320*/  FADD.FTZ R16, R45, R40 ;  /* 0x000000282d107221 */ /* 0x000fe20000010000 */
[----:B------:R-:W-:Y:S01]  /*1330*/  IMAD.U32 R40, R13, 0x10000, RZ ;  /* 0x000100000d287824 */ /* 0x000fe200078e00ff */
[----:B------:R-:W-:Y:S02]  /*1340*/  SHF.L.U32 R38, R38, 0x10, RZ ;  /* 0x0000001026267819 */ /* 0x000fe400000006ff */
[----:B------:R-:W-:Y:S01]  /*1350*/  SHF.L.U32 R13, R24, 0x10, RZ ;  /* 0x00000010180d7819 */ /* 0x000fe200000006ff */
[----:B------:R-:W-:Y:S01]  /*1360*/  FADD.FTZ R21, R21, R40 ;  /* 0x0000002815157221 */ /* 0x000fe20000010000 */
[----:B------:R-:W-:-:S02]  /*1370*/  SHF.L.U32 R12, R12, 0x10, RZ ;  /* 0x000000100c0c7819 */ /* 0x000fc400000006ff */
[----:B------:R-:W-:Y:S01]  /*1380*/  SHF.L.U32 R14, R14, 0x10, RZ ;  /* 0x000000100e0e7819 */ /* 0x000fe200000006ff */
[----:B------:R-:W-:Y:S01]  /*1390*/  FADD.FTZ R38, R38, R13 ;  /* 0x0000000d26267221 */ /* 0x000fe20000010000 */
[----:B------:R-:W-:Y:S01]  /*13a0*/  SHF.L.U32 R19, R19, 0x10, RZ ;  /* 0x0000001013137819 */ /* 0x000fe200000006ff */
[----:B------:R-:W-:Y:S01]  /*13b0*/  FADD.FTZ R12, R12, R17 ;  /* 0x000000110c0c7221 */ /* 0x000fe20000010000 */
[----:B------:R-:W-:Y:S01]  /*13c0*/  FADD.FTZ R13, R15, R18 ;  /* 0x000000120f0d7221 */ /* 0x000fe20000010000 */
[----:B------:R-:W-:Y:S02]  /*13d0*/  F2FP.BF16.F32.PACK_AB R15, R21, R16 ;  /* 0x00000010150f723e */ /* 0x000fe400000010ff */
[----:B------:R-:W-:Y:S01]  /*13e0*/  FADD.FTZ R19, R14, R19 ;  /* 0x000000130e137221 */ /* 0x000fe20000010000 */
[----:B------:R-:W-:Y:S02]  /*13f0*/  F2FP.BF16.F32.PACK_AB R14, R38, R25 ;  /* 0x00000019260e723e */ /* 0x000fe400000010ff */
[----:B------:R-:W-:-:S02]  /*1400*/  F2FP.BF16.F32.PACK_AB R13, R13, R26 ;  /* 0x0000001a0d0d723e */ /* 0x000fc400000010ff */
[----:B------:R-:W-:-:S05]  /*1410*/  F2FP.BF16.F32.PACK_AB R12, R19, R12 ;  /* 0x0000000c130c723e */ /* 0x000fca00000010ff */
[----:B------:R2:W-:Y:S01]  /*1420*/  ST.E.128 desc[UR4][R42.64+0xa00], R12 ;  /* 0x000a000c2a007985 */ /* 0x0005e2000c101d04 */
[----:B------:R-:W-:Y:S05]  /*1430*/  @!P2 BRA `(.L_x_60) ;  /* 0xfffffff40050a947 */ /* 0x000fea000383ffff */
.L_x_56:
[----:B------:R-:W-:Y:S05]  /*1440*/  BSYNC.RECONVERGENT B0 ;  /* 0x0000000000007941 */ /* 0x000fea0003800200 */
.L_x_55:
[----:B------:R-:W-:Y:S06]  /*1450*/  BAR.SYNC.DEFER_BLOCKING 0x0 ;  /* 0x0000000000007b1d */ /* 0x000fec0000010000 */
[----:B------:R-:W0:Y:S02]  /*1460*/  LDG.E R8, desc[UR4][R28.64+0x900] ;  /* 0x000900041c087981 */ /* 0x000e24000c1e1900 */
[----:B0-2---:R-:W-:Y:S01]  /*1470*/  IADD3 R13, PT, PT, R8, 0x1, RZ ;  /* 0x00000001080d7810 */ /* 0x005fe20007ffe0ff */
[----:B------:R-:W-:Y:S06]  /*1480*/  @P0 BRA `(.L_x_61) ;  /* 0x0000000000380947 */ /* 0x000fec0003800000 */
[----:B------:R-:W-:-:S05]  /*1490*/  IMAD R12, R0, 0x8, R1 ;  /* 0x00000008000c7824 */ /* 0x000fca00078e0201 */
        /* <DEDUP_REMOVED lines=8> */
.L_x_62:
[----:B------:R-:W2:Y:S04]  /*1520*/  LDG.E.STRONG.SYS R0, desc[UR4][R22.64+0x480] ;  /* 0x0004800416007981 */ /* 0x000ea8000c1f5900 */
[----:B--2---:R-:W-:Y:S01]  /*1530*/  CCTL.IVALL ;  /* 0x00000000ff00798f */ /* 0x004fe20002000000 */
[----:B------:R-:W-:Y:S05]  /*1540*/  YIELD ;  /* 0x0000000000007946 */ /* 0x000fea0003800000 */
[----:B------:R-:W-:-:S13]  /*1550*/  ISETP.NE.AND P0, PT, R0, R13, PT ;  /* 0x0000000d0000720c */ /* 0x000fda0003f05270 */
[----:B------:R-:W-:Y:S05]  /*1560*/  @P0 BRA `(.L_x_62) ;  /* 0xfffffffc00ec0947 */ /* 0x000fea000383ffff */
.L_x_61:
[----:B------:R-:W-:Y:S05]  /*1570*/  WARPSYNC.ALL ;  /* 0x0000000000007948 */ /* 0x000fea0003800000 */
[----:B------:R-:W-:Y:S01]  /*1580*/  BAR.SYNC.DEFER_BLOCKING 0x0 ;  /* 0x0000000000007b1d */ /* 0x000fe20000010000 */
[----:B------:R-:W-:-:S04]  /*1590*/  IADD3 R11, PT, PT, -R5, R11, RZ ;  /* 0x0000000b050b7210 */ /* 0x000fc80007ffe1ff */
[----:B------:R-:W-:Y:S01]  /*15a0*/  ISETP.GE.AND P0, PT, R6, R11, PT ;  /* 0x0000000b0600720c */ /* 0x000fe20003f06270 */
[----:B------:R2:W-:-:S12]  /*15b0*/  @!P1 STG.E desc[UR4][R28.64+0x900], R13 ;  /* 0x0009000d1c009986 */ /* 0x0005d8000c101904 */
[----:B--2---:R-:W-:Y:S05]  /*15c0*/  @P0 EXIT ;  /* 0x000000000000094d */ /* 0x004fea0003800000 */
[----:B------:R-:W2:Y:S01]  /*15d0*/  I2F.U32.RP R12, R7 ;  /* 0x00000007000c7306 */ /* 0x000ea20000209000 */
[----:B------:R-:W-:Y:S01]  /*15e0*/  IMAD.IADD R0, R6, 0x1, R7 ;  /* 0x0000000106007824 */ /* 0x000fe200078e0207 */
[----:B0-----:R-:W-:Y:S01]  /*15f0*/  IADD3 R13, PT, PT, RZ, -R7, RZ ;  /* 0x80000007ff0d7210 */ /* 0x001fe20007ffe0ff */
[----:B------:R-:W-:Y:S01]  /*1600*/  HFMA2 R8, -RZ, RZ, 0, 0 ;  /* 0x00000000ff087431 */ /* 0x000fe200000001ff */
[----:B------:R-:W-:Y:S01]  /*1610*/  ISETP.NE.U32.AND P2, PT, R7, RZ, PT ;  /* 0x000000ff0700720c */ /* 0x000fe20003f45070 */
[----:B------:R-:W-:Y:S01]  /*1620*/  BSSY.RECONVERGENT B0, `(.L_x_63) ;  /* 0x0000029000007945 */ /* 0x000fe20003800200 */
[CC--:B------:R-:W-:Y:S02]  /*1630*/  ISETP.GE.AND P0, PT, R0.reuse, R11.reuse, PT ;  /* 0x0000000b0000720c */ /* 0x0c0fe40003f06270 */
[----:B------:R-:W-:Y:S02]  /*1640*/  VIMNMX R3, PT, PT, R0, R11, !PT ;  /* 0x0000000b00037248 */ /* 0x000fe40007fe0100 */
[----:B------:R-:W-:Y:S01]  /*1650*/  SEL R10, RZ, 0x1, P0 ;  /* 0x00000001ff0a7807 */ /* 0x000fe20000000000 */
[----:B--2---:R-:W0:Y:S02]  /*1660*/  MUFU.RCP R12, R12 ;  /* 0x0000000c000c7308 */ /* 0x004e240000001000 */
[----:B0-----:R-:W-:-:S06]  /*1670*/  VIADD R9, R12, 0xffffffe ;  /* 0x0ffffffe0c097836 */ /* 0x001fcc0000000000 */
[----:B------:R-:W0:Y:S02]  /*1680*/  F2I.FTZ.U32.TRUNC.NTZ R9, R9 ;  /* 0x0000000900097305 */ /* 0x000e24000021f000 */
[----:B0-----:R-:W-:-:S04]  /*1690*/  IMAD R13, R13, R9, RZ ;  /* 0x000000090d0d7224 */ /* 0x001fc800078e02ff */
[----:B------:R-:W-:Y:S01]  /*16a0*/  IMAD.HI.U32 R13, R9, R13, R8 ;  /* 0x0000000d090d7227 */ /* 0x000fe200078e0008 */
[----:B------:R-:W-:-:S05]  /*16b0*/  IADD3 R8, PT, PT, R3, -R0, -R10 ;  /* 0x8000000003087210 */ /* 0x000fca0007ffe80a */
        /* <DEDUP_REMOVED lines=14> */
[----:B------:R-:W-:-:S04]  /*17a0*/  ISETP.NE.AND P0, PT, R2, 0x1, PT ;  /* 0x000000010200780c */ /* 0x000fc80003f05270 */
[----:B------:R-:W-:-:S13]  /*17b0*/  ISETP.GE.AND P0, PT, R6, R5, P0 ;  /* 0x000000050600720c */ /* 0x000fda0000706270 */
[----:B-----5:R-:W-:Y:S01]  /*17c0*/  @!P0 IMAD.WIDE R12, R6, 0x10, R34 ;  /* 0x00000010060c8825 */ /* 0x020fe200078e0222 */
[----:B------:R-:W0:Y:S05]  /*17d0*/  @!P0 LDC.64 R8, c[0x0][0x3d8] ;  /* 0x0000f600ff088b82 */ /* 0x000e2a0000000a00 */
[----:B------:R-:W2:Y:S01]  /*17e0*/  @!P0 LD.E.128 R12, desc[UR4][R12.64+0xa00] ;  /* 0x000a00040c0c8980 */ /* 0x000ea2000c101d00 */
[----:B------:R-:W-:Y:S01]  /*17f0*/  ISETP.NE.AND P1, PT, R4, 0x1, PT ;  /* 0x000000010400780c */ /* 0x000fe20003f25270 */
[----:B------:R-:W-:-:S03]  /*1800*/  @!P0 IMAD R3, R5, R2, R6 ;  /* 0x0000000205038224 */ /* 0x000fc600078e0206 */
[----:B------:R-:W-:-:S13]  /*1810*/  ISETP.GE.AND P1, PT, R6, R5, P1 ;  /* 0x000000050600720c */ /* 0x000fda0000f26270 */
[----:B-1----:R-:W-:Y:S01]  /*1820*/  @!P1 IMAD.WIDE R16, R6, 0x10, R30 ;  /* 0x0000001006109825 */ /* 0x002fe200078e021e */
[----:B------:R-:W1:Y:S03]  /*1830*/  @!P1 LDC.64 R20, c[0x0][0x3d8] ;  /* 0x0000f600ff149b82 */ /* 0x000e660000000a00 */
[----:B0-----:R-:W-:-:S05]  /*1840*/  @!P0 IMAD.WIDE R8, R3, 0x10, R8 ;  /* 0x0000001003088825 */ /* 0x001fca00078e0208 */
[----:B--2---:R0:W-:Y:S04]  /*1850*/  @!P0 STG.E.128 desc[UR4][R8.64], R12 ;  /* 0x0000000c08008986 */ /* 0x0041e8000c101d04 */
[----:B------:R-:W2:Y:S01]  /*1860*/  @!P1 LD.E.128 R16, desc[UR4][R16.64+0xa00] ;  /* 0x000a000410109980 */ /* 0x000ea2000c101d00 */
[----:B------:R-:W-:Y:S01]  /*1870*/  @!P1 IMAD R3, R5, R4, R6 ;  /* 0x0000000405039224 */ /* 0x000fe200078e0206 */
[----:B------:R-:W-:-:S03]  /*1880*/  MOV R6, R0 ;  /* 0x0000000000067202 */ /* 0x000fc60000000f00 */
[----:B-1----:R-:W-:-:S05]  /*1890*/  @!P1 IMAD.WIDE R20, R3, 0x10, R20 ;  /* 0x0000001003149825 */ /* 0x002fca00078e0214 */
[----:B--2---:R0:W-:Y:S02]  /*18a0*/  @!P1 STG.E.128 desc[UR4][R20.64], R16 ;  /* 0x0000001014009986 */ /* 0x0041e4000c101d04 */
.L_x_64:
[----:B------:R-:W-:Y:S05]  /*18b0*/  BSYNC.RECONVERGENT B0 ;  /* 0x0000000000007941 */ /* 0x000fea0003800200 */
.L_x_63:
[----:B------:R-:W-:Y:S05]  /*18c0*/  @!P2 EXIT ;  /* 0x000000000000a94d */ /* 0x000fea0003800000 */
[----:B------:R-:W-:Y:S01]  /*18d0*/  ISETP.NE.AND P0, PT, R2, 0x1, PT ;  /* 0x000000010200780c */ /* 0x000fe20003f05270 */
[C---:B------:R-:W-:Y:S02]  /*18e0*/  IMAD R3, R5.reuse, R2, RZ ;  /* 0x0000000205037224 */ /* 0x040fe400078e02ff */
[----:B------:R-:W-:-:S10]  /*18f0*/  IMAD R0, R5, R4, RZ ;  /* 0x0000000405007224 */ /* 0x000fd400078e02ff */
.L_x_65:
[----:B------:R-:W-:-:S13]  /*1900*/  ISETP.GE.AND P0, PT, R6, R5, P0 ;  /* 0x000000050600720c */ /* 0x000fda0000706270 */
[----:B0-2--5:R-:W-:Y:S01]  /*1910*/  @!P0 IMAD.WIDE R12, R6, 0x10, R34 ;  /* 0x00000010060c8825 */ /* 0x025fe200078e0222 */
[----:B------:R-:W0:Y:S05]  /*1920*/  @!P0 LDC.64 R8, c[0x0][0x3d8] ;  /* 0x0000f600ff088b82 */ /* 0x000e2a0000000a00 */
[----:B------:R-:W2:Y:S01]  /*1930*/  @!P0 LD.E.128 R12, desc[UR4][R12.64+0xa00] ;  /* 0x000a00040c0c8980 */ /* 0x000ea2000c101d00 */
[----:B------:R-:W-:Y:S01]  /*1940*/  ISETP.NE.AND P1, PT, R4, 0x1, PT ;  /* 0x000000010400780c */ /* 0x000fe20003f25270 */
[----:B-1----:R-:W-:-:S03]  /*1950*/  @!P0 IMAD.IADD R17, R3, 0x1, R6 ;  /* 0x0000000103118824 */ /* 0x002fc600078e0206 */
[----:B------:R-:W-:Y:S02]  /*1960*/  ISETP.GE.AND P2, PT, R6, R5, P1 ;  /* 0x000000050600720c */ /* 0x000fe40000f46270 */
[----:B------:R-:W-:-:S11]  /*1970*/  IADD3 R10, PT, PT, R7, R6, RZ ;  /* 0x00000006070a7210 */ /* 0x000fd60007ffe0ff */
[----:B------:R-:W1:Y:S01]  /*1980*/  @!P2 LDC.64 R24, c[0x0][0x3d8] ;  /* 0x0000f600ff18ab82 */ /* 0x000e620000000a00 */
[----:B0-----:R-:W-:-:S04]  /*1990*/  @!P0 IMAD.WIDE R8, R17, 0x10, R8 ;  /* 0x0000001011088825 */ /* 0x001fc800078e0208 */
[----:B------:R-:W-:Y:S01]  /*19a0*/  @!P2 IMAD.WIDE R16, R6, 0x10, R30 ;  /* 0x000000100610a825 */ /* 0x000fe200078e021e */
[----:B--2---:R0:W-:Y:S05]  /*19b0*/  @!P0 STG.E.128 desc[UR4][R8.64], R12 ;  /* 0x0000000c08008986 */ /* 0x0041ea000c101d04 */
[----:B------:R-:W2:Y:S01]  /*19c0*/  @!P2 LD.E.128 R16, desc[UR4][R16.64+0xa00] ;  /* 0x000a00041010a980 */ /* 0x000ea2000c101d00 */
[----:B------:R-:W-:Y:S01]  /*19d0*/  ISETP.NE.AND P0, PT, R2, 0x1, PT ;  /* 0x000000010200780c */ /* 0x000fe20003f05270 */
[----:B------:R-:W-:-:S03]  /*19e0*/  @!P2 IMAD.IADD R21, R0, 0x1, R6 ;  /* 0x000000010015a824 */ /* 0x000fc600078e0206 */
[----:B------:R-:W-:Y:S01]  /*19f0*/  ISETP.GE.AND P3, PT, R10, R5, P0 ;  /* 0x000000050a00720c */ /* 0x000fe20000766270 */
[----:B-1----:R-:W-:-:S12]  /*1a00*/  @!P2 IMAD.WIDE R24, R21, 0x10, R24 ;  /* 0x000000101518a825 */ /* 0x002fd800078e0218 */
[C---:B------:R-:W-:Y:S01]  /*1a10*/  @!P3 IMAD.WIDE R20, R10.reuse, 0x10, R34 ;  /* 0x000000100a14b825 */ /* 0x040fe200078e0222 */
[----:B0-----:R-:W0:Y:S01]  /*1a20*/  @!P3 LDC.64 R8, c[0x0][0x3d8] ;  /* 0x0000f600ff08bb82 */ /* 0x001e220000000a00 */
[----:B--2---:R1:W-:Y:S04]  /*1a30*/  @!P2 STG.E.128 desc[UR4][R24.64], R16 ;  /* 0x000000101800a986 */ /* 0x0043e8000c101d04 */
[----:B------:R-:W2:Y:S01]  /*1a40*/  @!P3 LD.E.128 R20, desc[UR4][R20.64+0xa00] ;  /* 0x000a00041414b980 */ /* 0x000ea2000c101d00 */
[----:B------:R-:W-:Y:S02]  /*1a50*/  ISETP.GE.AND P1, PT, R10, R5, P1 ;  /* 0x000000050a00720c */ /* 0x000fe40000f26270 */
[----:B------:R-:W-:-:S05]  /*1a60*/  @!P3 IADD3 R13, PT, PT, R3, R10, RZ ;  /* 0x0000000a030db210 */ /* 0x000fca0007ffe0ff */
[----:B0-----:R-:W-:-:S06]  /*1a70*/  @!P3 IMAD.WIDE R8, R13, 0x10, R8 ;  /* 0x000000100d08b825 */ /* 0x001fcc00078e0208 */
[----:B------:R-:W-:Y:S01]  /*1a80*/  @!P1 IMAD.WIDE R12, R10, 0x10, R30 ;  /* 0x000000100a0c9825 */ /* 0x000fe200078e021e */
[----:B------:R-:W1:Y:S01]  /*1a90*/  @!P1 LDC.64 R26, c[0x0][0x3d8] ;  /* 0x0000f600ff1a9b82 */ /* 0x000e620000000a00 */
[----:B--2---:R2:W-:Y:S04]  /*1aa0*/  @!P3 STG.E.128 desc[UR4][R8.64], R20 ;  /* 0x000000140800b986 */ /* 0x0045e8000c101d04 */
[----:B------:R-:W3:Y:S01]  /*1ab0*/  @!P1 LD.E.128 R12, desc[UR4][R12.64+0xa00] ;  /* 0x000a00040c0c9980 */ /* 0x000ee2000c101d00 */
[----:B------:R-:W-:Y:S01]  /*1ac0*/  @!P1 IMAD.IADD R29, R0, 0x1, R10 ;  /* 0x00000001001d9824 */ /* 0x000fe200078e020a */
[----:B------:R-:W-:-:S03]  /*1ad0*/  IADD3 R6, PT, PT, R7, R10, RZ ;  /* 0x0000000a07067210 */ /* 0x000fc60007ffe0ff */
[----:B-1----:R-:W-:-:S05]  /*1ae0*/  @!P1 IMAD.WIDE R16, R29, 0x10, R26 ;  /* 0x000000101d109825 */ /* 0x002fca00078e021a */
[----:B---3--:R2:W-:Y:S01]  /*1af0*/  @!P1 STG.E.128 desc[UR4][R16.64], R12 ;  /* 0x0000000c10009986 */ /* 0x0085e2000c101d04 */
[----:B------:R-:W-:-:S13]  /*1b00*/  ISETP.GE.AND P1, PT, R6, R11, PT ;  /* 0x0000000b0600720c */ /* 0x000fda0003f26270 */
[----:B------:R-:W-:Y:S05]  /*1b10*/  @!P1 BRA `(.L_x_65) ;  /* 0xfffffffc00789947 */ /* 0x000fea000383ffff */
[----:B------:R-:W-:Y:S05]  /*1b20*/  EXIT ;  /* 0x000000000000794d */ /* 0x000fea0003800000 */
.L_x_66:
        /* <DEDUP_REMOVED lines=13> */
.L_x_239:


//--------------------- .text._ZN4vllm26cross_device_reduce_1stageI13__nv_bfloat16Li2EEEvPNS_8RankDataENS_11RankSignalsEPNS_6SignalEPT_ii --------------------------
	.section	.text._ZN4vllm26cross_device_reduce_1stageI13__nv_bfloat16Li2EEEvPNS_8RankDataENS_11RankSignalsEPNS_6SignalEPT_ii,"ax",@progbits
	.align	128
        .global         _ZN4vllm26cross_device_reduce_1stageI13__nv_bfloat16Li2EEEvPNS_8RankDataENS_11RankSignalsEPNS_6SignalEPT_ii
        .type           _ZN4vllm26cross_device_reduce_1stageI13__nv_bfloat16Li2EEEvPNS_8RankDataENS_11RankSignalsEPNS_6SignalEPT_ii,@function
        .size           _ZN4vllm26cross_device_reduce_1stageI13__nv_bfloat16Li2EEEvPNS_8RankDataENS_11RankSignalsEPNS_6SignalEPT_ii,(.L_x_240 - _ZN4vllm26cross_device_reduce_1stageI13__nv_bfloat16Li2EEEvPNS_8RankDataENS_11RankSignalsEPNS_6SignalEPT_ii)
        .other          _ZN4vllm26cross_device_reduce_1stageI13__nv_bfloat16Li2EEEvPNS_8RankDataENS_11RankSignalsEPNS_6SignalEPT_ii,@"STO_CUDA_ENTRY STV_DEFAULT"
_ZN4vllm26cross_device_reduce_1stageI13__nv_bfloat16Li2EEEvPNS_8RankDataENS_11RankSignalsEPNS_6SignalEPT_ii:
.text._ZN4vllm26cross_device_reduce_1stageI13__nv_bfloat16Li2EEEvPNS_8RankDataENS_11RankSignalsEPNS_6SignalEPT_ii:
[----:B------:R-:W0:Y:S01]  /*0000*/  LDC R1, c[0x0][0x37c] ;  /* 0x0000df00ff017b82 */ /* 0x000e220000000800 */
[----:B------:R-:W1:Y:S07]  /*0010*/  S2R R21, SR_CTAID.X ;  /* 0x0000000000157919 */ /* 0x000e6e0000002500 */
[----:B------:R-:W1:Y:S01]  /*0020*/  LDC.64 R2, c[0x0][0x3d0] ;  /* 0x0000f400ff027b82 */ /* 0x000e620000000a00 */
[----:B------:R-:W2:Y:S01]  /*0030*/  LDCU.64 UR4, c[0x0][0x358] ;  /* 0x00006b00ff0477ac */ /* 0x000ea20008000a00 */
[----:B0-----:R-:W-:-:S06]  /*0040*/  IADD3 R1, PT, PT, R1, -0x40, RZ ;  /* 0xffffffc001017810 */ /* 0x001fcc0007ffe0ff */
[----:B------:R-:W2:Y:S01]  /*0050*/  LDC.64 R24, c[0x0][0x380] ;  /* 0x0000e000ff187b82 */ /* 0x000ea20000000a00 */
[----:B------:R-:W0:Y:S07]  /*0060*/  S2R R29, SR_TID.X ;  /* 0x00000000001d7919 */ /* 0x000e2e0000002100 */
[----:B------:R-:W3:Y:S08]  /*0070*/  LDC.64 R4, c[0x0][0x390] ;  /* 0x0000e400ff047b82 */ /* 0x000ef00000000a00 */
[----:B------:R-:W3:Y:S01]  /*0080*/  LDC.64 R6, c[0x0][0x398] ;  /* 0x0000e600ff067b82 */ /* 0x000ee20000000a00 */
[----:B-1----:R-:W-:Y:S01]  /*0090*/  IMAD.WIDE.U32 R22, R21, 0x4, R2 ;  /* 0x0000000415167825 */ /* 0x002fe200078e0002 */
[----:B--2---:R-:W5:Y:S06]  /*00a0*/  LDG.E.128 R24, desc[UR4][R24.64] ;  /* 0x0000000418187981 */ /* 0x004f6c000c1e1d00 */
[----:B------:R-:W1:Y:S01]  /*00b0*/  LDC.64 R8, c[0x0][0x3a0] ;  /* 0x0000e800ff087b82 */ /* 0x000e620000000a00 */
[----:B------:R-:W2:Y:S07]  /*00c0*/  LDG.E R20, desc[UR4][R22.64+0x900] ;  /* 0x0009000416147981 */ /* 0x000eae000c1e1900 */
[----:B------:R-:W1:Y:S08]  /*00d0*/  LDC.64 R10, c[0x0][0x3a8] ;  /* 0x0000ea00ff0a7b82 */ /* 0x000e700000000a00 */
[----:B------:R-:W4:Y:S08]  /*00e0*/  LDC.64 R12, c[0x0][0x3b0] ;  /* 0x0000ec00ff0c7b82 */ /* 0x000f300000000a00 */
[----:B------:R-:W4:Y:S08]  /*00f0*/  LDC.64 R14, c[0x0][0x3b8] ;  /* 0x0000ee00ff0e7b82 */ /* 0x000f300000000a00 */
[----:B------:R-:W0:Y:S08]  /*0100*/  LDC.64 R16, c[0x0][0x3c0] ;  /* 0x0000f000ff107b82 */ /* 0x000e300000000a00 */
[----:B------:R-:W0:Y:S01]  /*0110*/  LDC.64 R18, c[0x0][0x3c8] ;  /* 0x0000f200ff127b82 */ /* 0x000e220000000a00 */
[----:B---3--:R3:W-:Y:S04]  /*0120*/  STL.128 [R1], R4 ;  /* 0x0000000401007387 */ /* 0x0087e80000100c00 */
[----:B-1----:R3:W-:Y:S04]  /*0130*/  STL.128 [R1+0x10], R8 ;  /* 0x0000100801007387 */ /* 0x0027e80000100c00 */
[----:B----4-:R3:W-:Y:S01]  /*0140*/  STL.128 [R1+0x20], R12 ;  /* 0x0000200c01007387 */ /* 0x0107e20000100c00 */
[----:B0-----:R-:W-:-:S03]  /*0150*/  ISETP.GT.U32.AND P0, PT, R29, 0x1, PT ;  /* 0x000000011d00780c */ /* 0x001fc60003f04070 */
[----:B------:R3:W-:Y:S01]  /*0160*/  STL.128 [R1+0x30], R16 ;  /* 0x0000301001007387 */ /* 0x0007e20000100c00 */
[----:B------:R-:W-:Y:S02]  /*0170*/  IMAD.MOV.U32 R0, RZ, RZ, R1 ;  /* 0x000000ffff007224 */ /* 0x000fe400078e0001 */
[----:B------:R-:W-:Y:S01]  /*0180*/  IMAD.WIDE.U32 R2, R21, 0x20, R2 ;  /* 0x0000002015027825 */ /* 0x000fe200078e0002 */
[----:B--2---:R-:W-:-:S06]  /*0190*/  IADD3 R20, PT, PT, R20, 0x1, RZ ;  /* 0x0000000114147810 */ /* 0x004fcc0007ffe0ff */
[----:B---3--:R-:W-:Y:S05]  /*01a0*/  @P0 BRA `(.L_x_67) ;  /* 0x00000000002c0947 */ /* 0x008fea0003800000 */
[----:B------:R-:W-:Y:S01]  /*01b0*/  IMAD R8, R29, 0x8, R0 ;  /* 0x000000081d087824 */ /* 0x000fe200078e0200 */
[----:B------:R-:W0:Y:S04]  /*01c0*/  LDC R7, c[0x0][0x3e0] ;  /* 0x0000f800ff077b82 */ /* 0x000e280000000800 */
[----:B------:R-:W2:Y:S02]  /*01d0*/  LDL.64 R4, [R8] ;  /* 0x0000000008047983 */ /* 0x000ea40000100a00 */
[----:B--2---:R-:W-:-:S04]  /*01e0*/  IMAD.WIDE.U32 R4, R21, 0x20, R4 ;  /* 0x0000002015047825 */ /* 0x004fc800078e0004 */
[----:B0-----:R-:W-:-:S04]  /*01f0*/  IMAD.WIDE R4, R7, 0x4, R4 ;  /* 0x0000000407047825 */ /* 0x001fc800078e0204 */
[----:B------:R-:W-:Y:S01]  /*0200*/  IMAD.WIDE.U32 R6, R29, 0x4, R2 ;  /* 0x000000041d067825 */ /* 0x000fe200078e0002 */
[----:B------:R0:W-:Y:S06]  /*0210*/  STG.E.STRONG.SYS desc[UR4][R4.64], R20 ;  /* 0x0000001404007986 */ /* 0x0001ec000c115904 */
.L_x_68:
[----:B0-----:R-:W2:Y:S01]  /*0220*/  LDG.E.STRONG.SYS R5, desc[UR4][R6.64] ;  /* 0x0000000406057981 */ /* 0x001ea2000c1f5900 */
[----:B------:R-:W-:Y:S05]  /*0230*/  YIELD ;  /* 0x0000000000007946 */ /* 0x000fea0003800000 */
[----:B--2---:R-:W-:-:S13]  /*0240*/  ISETP.NE.AND P1, PT, R5, R20, PT ;  /* 0x000000140500720c */ /* 0x004fda0003f25270 */
[----:B------:R-:W-:Y:S05]  /*0250*/  @P1 BRA `(.L_x_68) ;  /* 0xfffffffc00f01947 */ /* 0x000fea000383ffff */
.L_x_67:
        /* <DEDUP_REMOVED lines=13> */
.L_x_71:
[----:B-----5:R-:W-:-:S04]  /*0330*/  IMAD.WIDE R30, R15, 0x10, R24 ;  /* 0x000000100f1e7825 */ /* 0x020fc800078e0218 */
[----:B0-----:R-:W-:Y:S01]  /*0340*/  IMAD.WIDE R8, R15, 0x10, R26 ;  /* 0x000000100f087825 */ /* 0x001fe200078e021a */
[----:B------:R-:W2:Y:S05]  /*0350*/  LD.E.128 R4, desc[UR4][R30.64] ;  /* 0x000000041e047980 */ /* 0x000eaa000c101d00 */
[----:B------:R-:W3:Y:S01]  /*0360*/  LD.E.128 R8, desc[UR4][R8.64] ;  /* 0x0000000408087980 */ /* 0x000ee2000c101d00 */
[C---:B--2---:R-:W-:Y:S01]  /*0370*/  PRMT R16, R7.reuse, 0x7632, R16 ;  /* 0x0000763207107816 */ /* 0x044fe20000000010 */
[C---:B------:R-:W-:Y:S01]  /*0380*/  IMAD.U32 R20, R6.reuse, 0x10000, RZ ;  /* 0x0001000006147824 */ /* 0x040fe200078e00ff */
[----:B------:R-:W-:Y:S02]  /*0390*/  SHF.L.U32 R19, R7, 0x10, RZ ;  /* 0x0000001007137819 */ /* 0x000fe400000006ff */
[----:B------:R-:W-:Y:S01]  /*03a0*/  PRMT R7, R6, 0x7632, R7 ;  /* 0x0000763206077816 */ /* 0x000fe20000000007 */
[----:B------:R-:W-:Y:S01]  /*03b0*/  IMAD.U32 R6, R4, 0x10000, RZ ;  /* 0x0001000004067824 */ /* 0x000fe200078e00ff */
[C---:B------:R-:W-:Y:S01]  /*03c0*/  PRMT R17, R5.reuse, 0x7632, R17 ;  /* 0x0000763205117816 */ /* 0x040fe20000000011 */
[----:B---3--:R-:W-:Y:S01]  /*03d0*/  IMAD.U32 R33, R10, 0x10000, RZ ;  /* 0x000100000a217824 */ /* 0x008fe200078e00ff */
[----:B------:R-:W-:Y:S01]  /*03e0*/  SHF.L.U32 R28, R5, 0x10, RZ ;  /* 0x00000010051c7819 */ /* 0x000fe200000006ff */
[----:B------:R-:W-:Y:S01]  /*03f0*/  IMAD.U32 R7, R7, 0x10000, RZ ;  /* 0x0001000007077824 */ /* 0x000fe200078e00ff */
[----:B------:R-:W-:-:S02]  /*0400*/  PRMT R5, R4, 0x7632, R5 ;  /* 0x0000763204057816 */ /* 0x000fc40000000005 */
[----:B------:R-:W-:Y:S02]  /*0410*/  SHF.L.U32 R31, R9, 0x10, RZ ;  /* 0x00000010091f7819 */ /* 0x000fe400000006ff */
[----:B------:R-:W-:Y:S01]  /*0420*/  PRMT R4, R11, 0x7632, R4 ;  /* 0x000076320b047816 */ /* 0x000fe20000000004 */
[----:B------:R-:W-:Y:S01]  /*0430*/  IMAD.U32 R5, R5, 0x10000, RZ ;  /* 0x0001000005057824 */ /* 0x000fe200078e00ff */
[----:B------:R-:W-:Y:S01]  /*0440*/  SHF.L.U32 R30, R11, 0x10, RZ ;  /* 0x000000100b1e7819 */ /* 0x000fe200000006ff */
[----:B------:R-:W-:Y:S01]  /*0450*/  FADD.FTZ R28, R28, R31 ;  /* 0x0000001f1c1c7221 */ /* 0x000fe20000010000 */
[----:B------:R-:W-:Y:S02]  /*0460*/  PRMT R11, R10, 0x7632, R11 ;  /* 0x000076320a0b7816 */ /* 0x000fe4000000000b */
[C---:B------:R-:W-:Y:S02]  /*0470*/  PRMT R18, R8.reuse, 0x7632, R18 ;  /* 0x0000763208127816 */ /* 0x040fe40000000012 */
        /* <DEDUP_REMOVED lines=13> */
[----:B------:R-:W-:-:S02]  /*0550*/  FADD.FTZ R19, R20, R33 ;  /* 0x0000002114137221 */ /* 0x000fc40000010000 */
[----:B------:R-:W-:Y:S01]  /*0560*/  FADD.FTZ R17, R17, R10 ;  /* 0x0000000a11117221 */ /* 0x000fe20000010000 */
[----:B------:R-:W-:Y:S02]  /*0570*/  F2FP.BF16.F32.PACK_AB R7, R31, R8 ;  /* 0x000000081f07723e */ /* 0x000fe400000010ff */
[----:B------:R-:W-:Y:S01]  /*0580*/  F2FP.BF16.F32.PACK_AB R4, R4, R9 ;  /* 0x000000090404723e */ /* 0x000fe200000010ff */
[----:B-1----:R-:W-:Y:S01]  /*0590*/  IMAD.WIDE R8, R15, 0x10, R12 ;  /* 0x000000100f087825 */ /* 0x002fe200078e020c */
[----:B------:R-:W-:Y:S02]  /*05a0*/  F2FP.BF16.F32.PACK_AB R6, R6, R19 ;  /* 0x000000130606723e */ /* 0x000fe400000010ff */
[----:B------:R-:W-:Y:S01]  /*05b0*/  F2FP.BF16.F32.PACK_AB R5, R17, R28 ;  /* 0x0000001c1105723e */ /* 0x000fe200000010ff */
[----:B------:R-:W-:-:S04]  /*05c0*/  IMAD.IADD R15, R14, 0x1, R15 ;  /* 0x000000010e0f7824 */ /* 0x000fc800078e020f */
[----:B------:R0:W-:Y:S01]  /*05d0*/  STG.E.128 desc[UR4][R8.64], R4 ;  /* 0x0000000408007986 */ /* 0x0001e2000c101d04 */
[----:B------:R-:W-:-:S13]  /*05e0*/  ISETP.GE.AND P2, PT, R15, UR7, PT ;  /* 0x000000070f007c0c */ /* 0x000fda000bf46270 */
[----:B------:R-:W-:Y:S05]  /*05f0*/  @!P2 BRA `(.L_x_71) ;  /* 0xfffffffc004ca947 */ /* 0x000fea000383ffff */
.L_x_70:
[----:B------:R-:W-:Y:S05]  /*0600*/  BSYNC.RECONVERGENT B0 ;  /* 0x0000000000007941 */ /* 0x000fea0003800200 */
.L_x_69:
        /* <DEDUP_REMOVED lines=12> */
.L_x_73:
[----:B------:R-:W2:Y:S01]  /*06d0*/  LDG.E.STRONG.SYS R0, desc[UR4][R2.64+0x480] ;  /* 0x0004800402007981 */ /* 0x000ea2000c1f5900 */
[----:B------:R-:W-:Y:S05]  /*06e0*/  YIELD ;  /* 0x0000000000007946 */ /* 0x000fea0003800000 */
[----:B--2---:R-:W-:-:S13]  /*06f0*/  ISETP.NE.AND P0, PT, R0, R7, PT ;  /* 0x000000070000720c */ /* 0x004fda0003f05270 */
[----:B------:R-:W-:Y:S05]  /*0700*/  @P0 BRA `(.L_x_73) ;  /* 0xfffffffc00f00947 */ /* 0x000fea000383ffff */
[----:B------:R-:W-:Y:S05]  /*0710*/  BSYNC B0 ;  /* 0x0000000000007941 */ /* 0x000fea0003800000 */
.L_x_72:
[----:B------:R-:W-:Y:S05]  /*0720*/  @P1 EXIT ;  /* 0x000000000000194d */ /* 0x000fea0003800000 */
[----:B------:R-:W-:Y:S01]  /*0730*/  STG.E desc[UR4][R22.64+0x900], R7 ;  /* 0x0009000716007986 */ /* 0x000fe2000c101904 */
[----:B------:R-:W-:Y:S05]  /*0740*/  EXIT ;  /* 0x000000000000794d */ /* 0x000fea0003800000 */
.L_x_74:
        /* <DEDUP_REMOVED lines=11> */
.L_x_240:


//--------------------- .text._ZN4vllm26cross_device_reduce_2stageI6__halfLi8EEEvPNS_8RankDataENS_11RankSignalsEPNS_6SignalEPT_ii --------------------------
	.section	.text._ZN4vllm26cross_device_reduce_2stageI6__halfLi8EEEvPNS_8RankDataENS_11RankSignalsEPNS_6SignalEPT_ii,"ax",@progbits
	.align	128
        .global         _ZN4vllm26cross_device_reduce_2stageI6__halfLi8EEEvPNS_8RankDataENS_11RankSignalsEPNS_6SignalEPT_ii
        .type           _ZN4vllm26cross_device_reduce_2stageI6__halfLi8EEEvPNS_8RankDataENS_11RankSignalsEPNS_6SignalEPT_ii,@function
        .size           _ZN4vllm26cross_device_reduce_2stageI6__halfLi8EEEvPNS_8RankDataENS_11RankSignalsEPNS_6SignalEPT_ii,(.L_x_241 - _ZN4vllm26cross_device_reduce_2stageI6__halfLi8EEEvPNS_8RankDataENS_11RankSignalsEPNS_6SignalEPT_ii)
        .other          _ZN4vllm26cross_device_reduce_2stageI6__halfLi8EEEvPNS_8RankDataENS_11RankSignalsEPNS_6SignalEPT_ii,@"STO_CUDA_ENTRY STV_DEFAULT"
_ZN4vllm26cross_device_reduce_2stageI6__halfLi8EEEvPNS_8RankDataENS_11RankSignalsEPNS_6SignalEPT_ii:
.text._ZN4vllm26cross_device_reduce_2stageI6__halfLi8EEEvPNS_8RankDataENS_11RankSignalsEPNS_6SignalEPT_ii:
[----:B------:R-:W0:Y:S08]  /*0000*/  LDC R1, c[0x0][0x37c] ;  /* 0x0000df00ff017b82 */ /* 0x000e300000000800 */
[----:B------:R-:W1:Y:S01]  /*0010*/  LDC.64 R28, c[0x0][0x3e0] ;  /* 0x0000f800ff1c7b82 */ /* 0x000e620000000a00 */
[----:B------:R-:W2:Y:S01]  /*0020*/  S2R R0, SR_CTAID.X ;  /* 0x0000000000007919 */ /* 0x000ea20000002500 */
[----:B0-----:R-:W-:Y:S01]  /*0030*/  IADD3 R1, PT, PT, R1, -0x40, RZ ;  /* 0xffffffc001017810 */ /* 0x001fe20007ffe0ff */
[----:B------:R-:W0:Y:S05]  /*0040*/  LDCU.64 UR6, c[0x0][0x358] ;  /* 0x00006b00ff0677ac */ /* 0x000e2a0008000a00 */
[----:B------:R-:W3:Y:S08]  /*0050*/  LDC.64 R12, c[0x0][0x390] ;  /* 0x0000e400ff0c7b82 */ /* 0x000ef00000000a00 */
[----:B------:R-:W3:Y:S01]  /*0060*/  LDC.64 R14, c[0x0][0x398] ;  /* 0x0000e600ff0e7b82 */ /* 0x000ee20000000a00 */
[----:B-1----:R-:W-:-:S07]  /*0070*/  IADD3 R4, PT, PT, R28, 0x1, RZ ;  /* 0x000000011c047810 */ /* 0x002fce0007ffe0ff */
[----:B------:R-:W2:Y:S01]  /*0080*/  LDC.64 R2, c[0x0][0x3d0] ;  /* 0x0000f400ff027b82 */ /* 0x000ea20000000a00 */
[C---:B------:R-:W-:Y:S02]  /*0090*/  IADD3 R6, PT, PT, R28.reuse, 0x2, RZ ;  /* 0x000000021c067810 */ /* 0x040fe40007ffe0ff */
[----:B------:R-:W-:Y:S02]  /*00a0*/  SHF.R.S32.HI R5, RZ, 0x1f, R4 ;  /* 0x0000001fff057819 */ /* 0x000fe40000011404 */
[C---:B------:R-:W-:Y:S02]  /*00b0*/  IADD3 R8, PT, PT, R28.reuse, 0x3, RZ ;  /* 0x000000031c087810 */ /* 0x040fe40007ffe0ff */
[----:B------:R-:W-:Y:S01]  /*00c0*/  IADD3 R10, PT, PT, R28, 0x4, RZ ;  /* 0x000000041c0a7810 */ /* 0x000fe20007ffe0ff */
[----:B------:R-:W1:Y:S01]  /*00d0*/  LDC.64 R16, c[0x0][0x3a0] ;  /* 0x0000e800ff107b82 */ /* 0x000e620000000a00 */
[----:B------:R-:W-:Y:S02]  /*00e0*/  LEA.HI R5, R5, R4, RZ, 0x3 ;  /* 0x0000000405057211 */ /* 0x000fe400078f18ff */
[----:B------:R-:W-:-:S02]  /*00f0*/  SHF.R.S32.HI R7, RZ, 0x1f, R6 ;  /* 0x0000001fff077819 */ /* 0x000fc40000011406 */
[----:B------:R-:W-:Y:S02]  /*0100*/  SHF.R.S32.HI R9, RZ, 0x1f, R8 ;  /* 0x0000001fff097819 */ /* 0x000fe40000011408 */
[----:B------:R-:W-:Y:S01]  /*0110*/  SHF.R.S32.HI R11, RZ, 0x1f, R10 ;  /* 0x0000001fff0b7819 */ /* 0x000fe2000001140a */
[----:B------:R-:W1:Y:S01]  /*0120*/  LDC.64 R18, c[0x0][0x3a8] ;  /* 0x0000ea00ff127b82 */ /* 0x000e620000000a00 */
[----:B------:R-:W-:Y:S01]  /*0130*/  LOP3.LUT R5, R5, 0xfffffff8, RZ, 0xc0, !PT ;  /* 0xfffffff805057812 */ /* 0x000fe200078ec0ff */
[----:B---3--:R3:W-:Y:S01]  /*0140*/  STL.128 [R1], R12 ;  /* 0x0000000c01007387 */ /* 0x0087e20000100c00 */
[----:B------:R-:W-:Y:S02]  /*0150*/  LEA.HI R7, R7, R6, RZ, 0x3 ;  /* 0x0000000607077211 */ /* 0x000fe400078f18ff */
[----:B------:R-:W-:Y:S02]  /*0160*/  LEA.HI R9, R9, R8, RZ, 0x3 ;  /* 0x0000000809097211 */ /* 0x000fe400078f18ff */
[----:B------:R-:W-:Y:S01]  /*0170*/  LEA.HI R11, R11, R10, RZ, 0x3 ;  /* 0x0000000a0b0b7211 */ /* 0x000fe200078f18ff */
[----:B------:R-:W4:Y:S01]  /*0180*/  LDC.64 R20, c[0x0][0x3b0] ;  /* 0x0000ec00ff147b82 */ /* 0x000f220000000a00 */
[----:B------:R-:W-:Y:S01]  /*0190*/  IADD3 R72, PT, PT, R4, -R5, RZ ;  /* 0x8000000504487210 */ /* 0x000fe20007ffe0ff */
[----:B--2---:R-:W-:Y:S01]  /*01a0*/  IMAD.WIDE.U32 R30, R0, 0x4, R2 ;  /* 0x00000004001e7825 */ /* 0x004fe200078e0002 */
[----:B------:R-:W-:-:S02]  /*01b0*/  LOP3.LUT R7, R7, 0xfffffff8, RZ, 0xc0, !PT ;  /* 0xfffffff807077812 */ /* 0x000fc400078ec0ff */
[----:B------:R-:W-:Y:S02]  /*01c0*/  LOP3.LUT R9, R9, 0xfffffff8, RZ, 0xc0, !PT ;  /* 0xfffffff809097812 */ /* 0x000fe400078ec0ff */
[----:B------:R-:W-:Y:S01]  /*01d0*/  LOP3.LUT R11, R11, 0xfffffff8, RZ, 0xc0, !PT ;  /* 0xfffffff80b0b7812 */ /* 0x000fe200078ec0ff */
[----:B------:R-:W2:Y:S01]  /*01e0*/  LDC.64 R4, c[0x0][0x380] ;  /* 0x0000e000ff047b82 */ /* 0x000ea20000000a00 */
[C---:B------:R-:W-:Y:S02]  /*01f0*/  IADD3 R82, PT, PT, R28.reuse, 0x5, RZ ;  /* 0x000000051c527810 */ /* 0x040fe40007ffe0ff */
[C---:B------:R-:W-:Y:S02]  /*0200*/  IADD3 R80, PT, PT, R28.reuse, 0x6, RZ ;  /* 0x000000061c507810 */ /* 0x040fe40007ffe0ff */
[----:B------:R-:W-:Y:S02]  /*0210*/  IADD3 R78, PT, PT, R28, 0x7, RZ ;  /* 0x000000071c4e7810 */ /* 0x000fe40007ffe0ff */
[----:B------:R-:W-:Y:S01]  /*0220*/  IADD3 R74, PT, PT, R6, -R7, RZ ;  /* 0x80000007064a7210 */ /* 0x000fe20007ffe0ff */
[----:B------:R-:W4:Y:S01]  /*0230*/  LDC.64 R22, c[0x0][0x3b8] ;  /* 0x0000ee00ff167b82 */ /* 0x000f220000000a00 */
[----:B------:R-:W-:Y:S01]  /*0240*/  IADD3 R76, PT, PT, R8, -R9, RZ ;  /* 0x80000009084c7210 */ /* 0x000fe20007ffe0ff */
[----:B0-----:R-:W4:Y:S01]  /*0250*/  LDG.E R6, desc[UR6][R30.64+0x900] ;  /* 0x000900061e067981 */ /* 0x001f22000c1e1900 */
[----:B------:R-:W-:-:S02]  /*0260*/  IADD3 R86, PT, PT, R10, -R11, RZ ;  /* 0x8000000b0a567210 */ /* 0x000fc40007ffe0ff */
[----:B------:R-:W-:Y:S01]  /*0270*/  SHF.R.S32.HI R7, RZ, 0x1f, R28 ;  /* 0x0000001fff077819 */ /* 0x000fe2000001141c */
[----:B-1----:R0:W-:Y:S01]  /*0280*/  STL.128 [R1+0x10], R16 ;  /* 0x0000101001007387 */ /* 0x0021e20000100c00 */
[----:B------:R-:W-:Y:S01]  /*0290*/  SHF.R.S32.HI R9, RZ, 0x1f, R82 ;  /* 0x0000001fff097819 */ /* 0x000fe20000011452 */
[----:B------:R-:W1:Y:S01]  /*02a0*/  LDC.64 R24, c[0x0][0x3c0] ;  /* 0x0000f000ff187b82 */ /* 0x000e620000000a00 */
[----:B------:R-:W-:Y:S02]  /*02b0*/  SHF.R.S32.HI R11, RZ, 0x1f, R80 ;  /* 0x0000001fff0b7819 */ /* 0x000fe40000011450 */
[----:B---3--:R-:W-:Y:S02]  /*02c0*/  SHF.R.S32.HI R13, RZ, 0x1f, R78 ;  /* 0x0000001fff0d7819 */ /* 0x008fe4000001144e */
[----:B------:R-:W-:Y:S02]  /*02d0*/  LEA.HI R7, R7, R28, RZ, 0x3 ;  /* 0x0000001c07077211 */ /* 0x000fe400078f18ff */
[----:B------:R-:W-:Y:S01]  /*02e0*/  LEA.HI R9, R9, R82, RZ, 0x3 ;  /* 0x0000005209097211 */ /* 0x000fe200078f18ff */
[----:B------:R-:W1:Y:S01]  /*02f0*/  LDC.64 R26, c[0x0][0x3c8] ;  /* 0x0000f200ff1a7b82 */ /* 0x000e620000000a00 */
[----:B------:R-:W-:-:S02]  /*0300*/  LEA.HI R11, R11, R80, RZ, 0x3 ;  /* 0x000000500b0b7211 */ /* 0x000fc400078f18ff */
[----:B------:R-:W-:Y:S02]  /*0310*/  LEA.HI R13, R13, R78, RZ, 0x3 ;  /* 0x0000004e0d0d7211 */ /* 0x000fe400078f18ff */
[----:B------:R-:W-:Y:S02]  /*0320*/  LOP3.LUT R7, R7, 0xfffffff8, RZ, 0xc0, !PT ;  /* 0xfffffff807077812 */ /* 0x000fe400078ec0ff */
[----:B------:R-:W-:Y:S01]  /*0330*/  LOP3.LUT R9, R9, 0xfffffff8, RZ, 0xc0, !PT ;  /* 0xfffffff809097812 */ /* 0x000fe200078ec0ff */
[--C-:B--2---:R-:W-:Y:S01]  /*0340*/  IMAD.WIDE R58, R72, 0x8, R4.reuse ;  /* 0x00000008483a7825 */ /* 0x104fe200078e0204 */
[----:B------:R-:W-:Y:S01]  /*0350*/  LOP3.LUT R11, R11, 0xfffffff8, RZ, 0xc0, !PT ;  /* 0xfffffff80b0b7812 */ /* 0x000fe200078ec0ff */
[----:B----4-:R0:W-:Y:S01]  /*0360*/  STL.128 [R1+0x20], R20 ;  /* 0x0000201401007387 */ /* 0x0101e20000100c00 */
[----:B------:R-:W-:Y:S02]  /*0370*/  LOP3.LUT R13, R13, 0xfffffff8, RZ, 0xc0, !PT ;  /* 0xfffffff80d0d7812 */ /* 0x000fe400078ec0ff */
[----:B------:R-:W-:Y:S01]  /*0380*/  IADD3 R84, PT, PT, -R7, R28, RZ ;  /* 0x0000001c07547210 */ /* 0x000fe20007ffe1ff */
[----:B------:R-:W-:Y:S01]  /*0390*/  IMAD.WIDE R60, R74, 0x8, R4 ;  /* 0x000000084a3c7825 */ /* 0x000fe200078e0204 */
[----:B------:R-:W-:Y:S01]  /*03a0*/  IADD3 R82, PT, PT, R82, -R9, RZ ;  /* 0x8000000952527210 */ /* 0x000fe20007ffe0ff */
[----:B------:R-:W5:Y:S01]  /*03b0*/  LDG.E.64 R58, desc[UR6][R58.64] ;  /* 0x000000063a3a7981 */ /* 0x000f62000c1e1b00 */
[----:B------:R-:W-:-:S02]  /*03c0*/  IADD3 R80, PT, PT, R80, -R11, RZ ;  /* 0x8000000b50507210 */ /* 0x000fc40007ffe0ff */
[----:B------:R-:W-:Y:S01]  /*03d0*/  IADD3 R78, PT, PT, R78, -R13, RZ ;  /* 0x8000000d4e4e7210 */ /* 0x000fe20007ffe0ff */
[C-C-:B------:R-:W-:Y:S01]  /*03e0*/  IMAD.WIDE R42, R84.reuse, 0x8, R4.reuse ;  /* 0x00000008542a7825 */ /* 0x140fe200078e0204 */
[-C--:B------:R-:W-:Y:S01]  /*03f0*/  LEA R40, R84, R1.reuse, 0x3 ;  /* 0x0000000154287211 */ /* 0x080fe200078e18ff */
[----:B------:R-:W5:Y:S01]  /*0400*/  LDG.E.64 R60, desc[UR6][R60.64] ;  /* 0x000000063c3c7981 */ /* 0x000f62000c1e1b00 */
[-C--:B------:R-:W-:Y:S01]  /*0410*/  LEA R44, R72, R1.reuse, 0x3 ;  /* 0x00000001482c7211 */ /* 0x080fe200078e18ff */
[--C-:B------:R-:W-:Y:S01]  /*0420*/  IMAD.WIDE R62, R76, 0x8, R4.reuse ;  /* 0x000000084c3e7825 */ /* 0x100fe200078e0204 */
[-C--:B------:R-:W-:Y:S01]  /*0430*/  LEA R46, R74, R1.reuse, 0x3 ;  /* 0x000000014a2e7211 */ /* 0x080fe200078e18ff */
[----:B-1----:R0:W-:Y:S01]  /*0440*/  STL.128 [R1+0x30], R24 ;  /* 0x0000301801007387 */ /* 0x0021e20000100c00 */
[-C--:B------:R-:W-:Y:S01]  /*0450*/  LEA R48, R76, R1.reuse, 0x3 ;  /* 0x000000014c307211 */ /* 0x080fe200078e18ff */
[C-C-:B------:R-:W-:Y:S01]  /*0460*/  IMAD.WIDE R64, R86.reuse, 0x8, R4.reuse ;  /* 0x0000000856407825 */ /* 0x140fe200078e0204 */
[-C--:B------:R-:W-:Y:S01]  /*0470*/  LEA R50, R86, R1.reuse, 0x3 ;  /* 0x0000000156327211 */ /* 0x080fe200078e18ff */
[----:B------:R-:W5:Y:S01]  /*0480*/  LDL.64 R40, [R40] ;  /* 0x0000000028287983 */ /* 0x000f620000100a00 */
[CC--:B------:R-:W-:Y:S01]  /*0490*/  LEA R52, R82.reuse, R1.reuse, 0x3 ;  /* 0x0000000152347211 */ /* 0x0c0fe200078e18ff */
[--C-:B------:R-:W-:Y:S01]  /*04a0*/  IMAD.WIDE R66, R82, 0x8, R4.reuse ;  /* 0x0000000852427825 */ /* 0x100fe200078e0204 */
[-C--:B------:R-:W-:Y:S01]  /*04b0*/  LEA R54, R80, R1.reuse, 0x3 ;  /* 0x0000000150367211 */ /* 0x080fe200078e18ff */
[----:B------:R-:W5:Y:S01]  /*04c0*/  LDG.E.64 R42, desc[UR6][R42.64] ;  /* 0x000000062a2a7981 */ /* 0x000f62000c1e1b00 */
[----:B------:R-:W-:Y:S01]  /*04d0*/  LEA R56, R78, R1, 0x3 ;  /* 0x000000014e387211 */ /* 0x000fe200078e18ff */
[----:B------:R-:W-:-:S02]  /*04e0*/  IMAD.WIDE R68, R80, 0x8, R4 ;  /* 0x0000000850447825 */ /* 0x000fc400078e0204 */
[----:B------:R-:W5:Y:S02]  /*04f0*/  LDL.64 R44, [R44] ;  /* 0x000000002c2c7983 */ /* 0x000f640000100a00 */
[----:B------:R-:W-:Y:S02]  /*0500*/  IMAD.WIDE R70, R78, 0x8, R4 ;  /* 0x000000084e467825 */ /* 0x000fe400078e0204 */
[----:B------:R-:W5:Y:S04]  /*0510*/  LDL.64 R46, [R46] ;  /* 0x000000002e2e7983 */ /* 0x000f680000100a00 */
        /* <DEDUP_REMOVED lines=20> */
[----:B------:R-:W-:-:S10]  /*0660*/  IADD3 R9, PT, PT, R6, 0x1, RZ ;  /* 0x0000000106097810 */ /* 0x000fd40007ffe0ff */
[----:B0-----:R-:W-:Y:S05]  /*0670*/  @P0 BRA `(.L_x_75) ;  /* 0x0000000000280947 */ /* 0x001fea0003800000 */
[----:B------:R-:W-:-:S05]  /*0680*/  LEA R8, R75, R1, 0x3 ;  /* 0x000000014b087211 */ /* 0x000fca00078e18ff */
[----:B------:R-:W2:Y:S01]  /*0690*/  LDL.64 R4, [R8] ;  /* 0x0000000008047983 */ /* 0x000ea20000100a00 */
[----:B------:R-:W-:-:S04]  /*06a0*/  IMAD.WIDE.U32 R6, R75, 0x4, R2 ;  /* 0x000000044b067825 */ /* 0x000fc800078e0002 */
[----:B--2---:R-:W-:-:S04]  /*06b0*/  IMAD.WIDE.U32 R4, R0, 0x20, R4 ;  /* 0x0000002000047825 */ /* 0x004fc800078e0004 */
[----:B------:R-:W-:-:S05]  /*06c0*/  IMAD.WIDE R4, R28, 0x4, R4 ;  /* 0x000000041c047825 */ /* 0x000fca00078e0204 */
[----:B------:R0:W-:Y:S02]  /*06d0*/  STG.E.STRONG.SYS desc[UR6][R4.64], R9 ;  /* 0x0000000904007986 */ /* 0x0001e4000c115906 */
.L_x_76:
[----:B0-----:R-:W2:Y:S01]  /*06e0*/  LDG.E.STRONG.SYS R4, desc[UR6][R6.64] ;  /* 0x0000000606047981 */ /* 0x001ea2000c1f5900 */
[----:B------:R-:W-:Y:S05]  /*06f0*/  YIELD ;  /* 0x0000000000007946 */ /* 0x000fea0003800000 */
[----:B--2---:R-:W-:-:S13]  /*0700*/  ISETP.NE.AND P1, PT, R4, R9, PT ;  /* 0x000000090400720c */ /* 0x004fda0003f25270 */
[----:B------:R-:W-:Y:S05]  /*0710*/  @P1 BRA `(.L_x_76) ;  /* 0xfffffffc00f01947 */ /* 0x000fea000383ffff */
.L_x_75:
        /* <DEDUP_REMOVED lines=11> */
.L_x_79:
[----:B01---5:R-:W-:-:S04]  /*07d0*/  IMAD.WIDE R8, R81, 0x10, R58 ;  /* 0x0000001051087825 */ /* 0x023fc800078e023a */
[C---:B------:R-:W-:Y:S02]  /*07e0*/  IMAD.WIDE R4, R81.reuse, 0x10, R42 ;  /* 0x0000001051047825 */ /* 0x040fe400078e022a */
[----:B------:R-:W2:Y:S02]  /*07f0*/  LD.E.128 R8, desc[UR6][R8.64] ;  /* 0x0000000608087980 */ /* 0x000ea4000c101d00 */
[C---:B------:R-:W-:Y:S02]  /*0800*/  IMAD.WIDE R12, R81.reuse, 0x10, R60 ;  /* 0x00000010510c7825 */ /* 0x040fe400078e023c */
[----:B------:R-:W3:Y:S02]  /*0810*/  LD.E.128 R4, desc[UR6][R4.64] ;  /* 0x0000000604047980 */ /* 0x000ee4000c101d00 */
[C---:B------:R-:W-:Y:S02]  /*0820*/  IMAD.WIDE R16, R81.reuse, 0x10, R62 ;  /* 0x0000001051107825 */ /* 0x040fe400078e023e */
[----:B------:R-:W4:Y:S02]  /*0830*/  LD.E.128 R12, desc[UR6][R12.64] ;  /* 0x000000060c0c7980 */ /* 0x000f24000c101d00 */
[----:B------:R-:W-:-:S02]  /*0840*/  IMAD.WIDE R20, R81, 0x10, R64 ;  /* 0x0000001051147825 */ /* 0x000fc400078e0240 */
[----:B------:R-:W4:Y:S02]  /*0850*/  LD.E.128 R16, desc[UR6][R16.64] ;  /* 0x0000000610107980 */ /* 0x000f24000c101d00 */
[C---:B------:R-:W-:Y:S02]  /*0860*/  IMAD.WIDE R24, R81.reuse, 0x10, R66 ;  /* 0x0000001051187825 */ /* 0x040fe400078e0242 */
[----:B------:R-:W4:Y:S02]  /*0870*/  LD.E.128 R20, desc[UR6][R20.64] ;  /* 0x0000000614147980 */ /* 0x000f24000c101d00 */
[C---:B------:R-:W-:Y:S02]  /*0880*/  IMAD.WIDE R32, R81.reuse, 0x10, R68 ;  /* 0x0000001051207825 */ /* 0x040fe400078e0244 */
[----:B------:R-:W4:Y:S02]  /*0890*/  LD.E.128 R24, desc[UR6][R24.64] ;  /* 0x0000000618187980 */ /* 0x000f24000c101d00 */
[----:B------:R-:W-:-:S02]  /*08a0*/  IMAD.WIDE R36, R81, 0x10, R70 ;  /* 0x0000001051247825 */ /* 0x000fc400078e0246 */
[----:B------:R-:W4:Y:S04]  /*08b0*/  LD.E.128 R32, desc[UR6][R32.64] ;  /* 0x0000000620207980 */ /* 0x000f28000c101d00 */
[----:B------:R-:W4:Y:S01]  /*08c0*/  LD.E.128 R36, desc[UR6][R36.64] ;  /* 0x0000000624247980 */ /* 0x000f22000c101d00 */
[--C-:B--2---:R-:W-:Y:S02]  /*08d0*/  HADD2.F32 R90, -RZ, R8.reuse.H0_H0 ;  /* 0x20000008ff5a7230 */ /* 0x104fe40000004100 */
[----:B------:R-:W-:Y:S02]  /*08e0*/  HADD2.F32 R89, -RZ, R8.H1_H1 ;  /* 0x30000008ff597230 */ /* 0x000fe40000004100 */
[--C-:B---3--:R-:W-:Y:S02]  /*08f0*/  HADD2.F32 R85, -RZ, R5.reuse.H0_H0 ;  /* 0x20000005ff557230 */ /* 0x108fe40000004100 */
[----:B------:R-:W-:-:S02]  /*0900*/  HADD2.F32 R87, -RZ, R5.H1_H1 ;  /* 0x30000005ff577230 */ /* 0x000fc40000004100 */
[--C-:B------:R-:W-:Y:S02]  /*0910*/  HADD2.F32 R8, -RZ, R9.reuse.H0_H0 ;  /* 0x20000009ff087230 */ /* 0x100fe40000004100 */
[----:B------:R-:W-:Y:S02]  /*0920*/  HADD2.F32 R92, -RZ, R9.H1_H1 ;  /* 0x30000009ff5c7230 */ /* 0x000fe40000004100 */
[----:B------:R-:W-:Y:S02]  /*0930*/  HADD2.F32 R83, -RZ, R4.H0_H0 ;  /* 0x20000004ff537230 */ /* 0x000fe40000004100 */
[--C-:B------:R-:W-:Y:S02]  /*0940*/  HADD2.F32 R5, -RZ, R6.reuse.H0_H0 ;  /* 0x20000006ff057230 */ /* 0x100fe40000004100 */
[----:B------:R-:W-:Y:S02]  /*0950*/  HADD2.F32 R88, -RZ, R6.H1_H1 ;  /* 0x30000006ff587230 */ /* 0x000fe40000004100 */
[----:B------:R-:W-:-:S02]  /*0960*/  HADD2.F32 R9, -RZ, R10.H0_H0 ;  /* 0x2000000aff097230 */ /* 0x000fc40000004100 */
[----:B------:R-:W-:Y:S02]  /*0970*/  HADD2.F32 R4, -RZ, R4.H1_H1 ;  /* 0x30000004ff047230 */ /* 0x000fe40000004100 */
[--C-:B------:R-:W-:Y:S02]  /*0980*/  HADD2.F32 R6, -RZ, R7.reuse.H0_H0 ;  /* 0x20000007ff067230 */ /* 0x100fe40000004100 */
[----:B------:R-:W-:Y:S02]  /*0990*/  HADD2.F32 R93, -RZ, R10.H1_H1 ;  /* 0x3000000aff5d7230 */ /* 0x000fe40000004100 */
[----:B------:R-:W-:Y:S02]  /*09a0*/  HADD2.F32 R7, -RZ, R7.H1_H1 ;  /* 0x30000007ff077230 */ /* 0x000fe40000004100 */
[--C-:B------:R-:W-:Y:S02]  /*09b0*/  HADD2.F32 R91, -RZ, R11.reuse.H0_H0 ;  /* 0x2000000bff5b7230 */ /* 0x100fe40000004100 */
[----:B------:R-:W-:-:S02]  /*09c0*/  HADD2.F32 R10, -RZ, R11.H1_H1 ;  /* 0x3000000bff0a7230 */ /* 0x000fc40000004100 */
[----:B------:R-:W-:Y:S01]  /*09d0*/  FADD.FTZ R5, R5, R9 ;  /* 0x0000000905057221 */ /* 0x000fe20000010000 */
[----:B------:R-:W-:Y:S01]  /*09e0*/  FADD.FTZ R4, R4, R89 ;  /* 0x0000005904047221 */ /* 0x000fe20000010000 */
[----:B------:R-:W-:Y:S01]  /*09f0*/  FADD.FTZ R87, R87, R92 ;  /* 0x0000005c57577221 */ /* 0x000fe20000010000 */
[----:B----4-:R-:W-:Y:S02]  /*0a00*/  HADD2.F32 R9, -RZ, R15.H0_H0 ;  /* 0x2000000fff097230 */ /* 0x010fe40000004100 */
[----:B------:R-:W-:Y:S01]  /*0a10*/  FADD.FTZ R8, R85, R8 ;  /* 0x0000000855087221 */ /* 0x000fe20000010000 */
[----:B------:R-:W-:Y:S01]  /*0a20*/  FADD.FTZ R6, R6, R91 ;  /* 0x0000005b06067221 */ /* 0x000fe20000010000 */
[----:B------:R-:W-:Y:S01]  /*0a30*/  FADD.FTZ R7, R7, R10 ;  /* 0x0000000a07077221 */ /* 0x000fe20000010000 */
[--C-:B------:R-:W-:Y:S02]  /*0a40*/  HADD2.F32 R92, -RZ, R12.reuse.H0_H0 ;  /* 0x2000000cff5c7230 */ /* 0x100fe40000004100 */
[----:B------:R-:W-:-:S02]  /*0a50*/  HADD2.F32 R89, -RZ, R12.H1_H1 ;  /* 0x3000000cff597230 */ /* 0x000fc40000004100 */
[----:B------:R-:W-:Y:S02]  /*0a60*/  HADD2.F32 R85, -RZ, R13.H0_H0 ;  /* 0x2000000dff557230 */ /* 0x000fe40000004100 */
[--C-:B------:R-:W-:Y:S02]  /*0a70*/  HADD2.F32 R12, -RZ, R14.reuse.H0_H0 ;  /* 0x2000000eff0c7230 */ /* 0x100fe40000004100 */
[----:B------:R-:W-:Y:S02]  /*0a80*/  HADD2.F32 R10, -RZ, R15.H1_H1 ;  /* 0x3000000fff0a7230 */ /* 0x000fe40000004100 */
[----:B------:R-:W-:Y:S01]  /*0a90*/  FADD.FTZ R83, R83, R90 ;  /* 0x0000005a53537221 */ /* 0x000fe20000010000 */
[----:B------:R-:W-:Y:S02]  /*0aa0*/  HADD2.F32 R90, -RZ, R13.H1_H1 ;  /* 0x3000000dff5a7230 */ /* 0x000fe40000004100 */
[----:B------:R-:W-:Y:S01]  /*0ab0*/  FADD.FTZ R6, R6, R9 ;  /* 0x0000000906067221 */ /* 0x000fe20000010000 */
[----:B------:R-:W-:-:S02]  /*0ac0*/  HADD2.F32 R11, -RZ, R14.H1_H1 ;  /* 0x3000000eff0b7230 */ /* 0x000fc40000004100 */
[----:B------:R-:W-:Y:S01]  /*0ad0*/  FADD.FTZ R4, R4, R89 ;  /* 0x0000005904047221 */ /* 0x000fe20000010000 */
[----:B------:R-:W-:Y:S02]  /*0ae0*/  HADD2.F32 R9, -RZ, R16.H1_H1 ;  /* 0x30000010ff097230 */ /* 0x000fe40000004100 */
[----:B------:R-:W-:Y:S01]  /*0af0*/  FADD.FTZ R8, R8, R85 ;  /* 0x0000005508087221 */ /* 0x000fe20000010000 */
[----:B------:R-:W-:Y:S02]  /*0b00*/  HADD2.F32 R13, -RZ, R17.H0_H0 ;  /* 0x20000011ff0d7230 */ /* 0x000fe40000004100 */
[----:B------:R-:W-:Y:S01]  /*0b10*/  FADD.FTZ R5, R5, R12 ;  /* 0x0000000c05057221 */ /* 0x000fe20000010000 */
[----:B------:R-:W-:Y:S02]  /*0b20*/  HADD2.F32 R14, -RZ, R18.H0_H0 ;  /* 0x20000012ff0e7230 */ /* 0x000fe40000004100 */
[----:B------:R-:W-:Y:S01]  /*0b30*/  FADD.FTZ R7, R7, R10 ;  /* 0x0000000a07077221 */ /* 0x000fe20000010000 */
[----:B------:R-:W-:-:S02]  /*0b40*/  HADD2.F32 R10, -RZ, R16.H0_H0 ;  /* 0x20000010ff0a7230 */ /* 0x000fc40000004100 */
[----:B------:R-:W-:Y:S01]  /*0b50*/  FADD.FTZ R83, R83, R92 ;  /* 0x0000005c53537221 */ /* 0x000fe20000010000 */
[--C-:B------:R-:W-:Y:S02]  /*0b60*/  HADD2.F32 R15, -RZ, R19.reuse.H0_H0 ;  /* 0x20000013ff0f7230 */ /* 0x100fe40000004100 */
[----:B------:R-:W-:Y:S01]  /*0b70*/  FADD.FTZ R4, R4, R9 ;  /* 0x0000000904047221 */ /* 0x000fe20000010000 */
[----:B------:R-:W-:Y:S02]  /*0b80*/  HADD2.F32 R16, -RZ, R19.H1_H1 ;  /* 0x30000013ff107230 */ /* 0x000fe40000004100 */
[----:B------:R-:W-:Y:S01]  /*0b90*/  FADD.FTZ R8, R8, R13 ;  /* 0x0000000d08087221 */ /* 0x000fe20000010000 */
[----:B------:R-:W-:Y:S01]  /*0ba0*/  FADD.FTZ R5, R5, R14 ;  /* 0x0000000e05057221 */ /* 0x000fe20000010000 */
[----:B------:R-:W-:Y:S02]  /*0bb0*/  HADD2.F32 R9, -RZ, R20.H1_H1 ;  /* 0x30000014ff097230 */ /* 0x000fe40000004100 */
[----:B------:R-:W-:Y:S01]  /*0bc0*/  FADD.FTZ R83, R83, R10 ;  /* 0x0000000a53537221 */ /* 0x000fe20000010000 */
[----:B------:R-:W-:-:S02]  /*0bd0*/  HADD2.F32 R13, -RZ, R21.H0_H0 ;  /* 0x20000015ff0d7230 */ /* 0x000fc40000004100 */
[----:B------:R-:W-:Y:S02]  /*0be0*/  HADD2.F32 R14, -RZ, R22.H0_H0 ;  /* 0x20000016ff0e7230 */ /* 0x000fe40000004100 */
[----:B------:R-:W-:Y:S01]  /*0bf0*/  FADD.FTZ R6, R6, R15 ;  /* 0x0000000f06067221 */ /* 0x000fe20000010000 */
[----:B------:R-:W-:Y:S02]  /*0c00*/  HADD2.F32 R10, -RZ, R20.H0_H0 ;  /* 0x20000014ff0a7230 */ /* 0x000fe40000004100 */
[----:B------:R-:W-:Y:S01]  /*0c10*/  FADD.FTZ R88, R88, R93 ;  /* 0x0000005d58587221 */ /* 0x000fe20000010000 */
[----:B------:R-:W-:Y:S02]  /*0c20*/  HADD2.F32 R15, -RZ, R23.H0_H0 ;  /* 0x20000017ff0f7230 */ /* 0x000fe40000004100 */
[----:B------:R-:W-:Y:S01]  /*0c30*/  FADD.FTZ R7, R7, R16 ;  /* 0x0000001007077221 */ /* 0x000fe20000010000 */
[----:B------:R-:W-:Y:S02]  /*0c40*/  HADD2.F32 R12, -RZ, R17.H1_H1 ;  /* 0x30000011ff0c7230 */ /* 0x000fe40000004100 */
[----:B------:R-:W-:Y:S01]  /*0c50*/  FADD.FTZ R87, R87, R90 ;  /* 0x0000005a57577221 */ /* 0x000fe20000010000 */
[----:B------:R-:W-:-:S02]  /*0c60*/  HADD2.F32 R16, -RZ, R23.H1_H1 ;  /* 0x30000017ff107230 */ /* 0x000fc40000004100 */
[----:B------:R-:W-:Y:S01]  /*0c70*/  FADD.FTZ R4, R4, R9 ;  /* 0x0000000904047221 */ /* 0x000fe20000010000 */
[----:B------:R-:W-:Y:S01]  /*0c80*/  FADD.FTZ R8, R8, R13 ;  /* 0x0000000d08087221 */ /* 0x000fe20000010000 */
[----:B------:R-:W-:Y:S01]  /*0c90*/  FADD.FTZ R5, R5, R14 ;  /* 0x0000000e05057221 */ /* 0x000fe20000010000 */
[----:B------:R-:W-:Y:S02]  /*0ca0*/  HADD2.F32 R9, -RZ, R24.H1_H1 ;  /* 0x30000018ff097230 */ /* 0x000fe40000004100 */
[----:B------:R-:W-:Y:S01]  /*0cb0*/  FADD.FTZ R83, R83, R10 ;  /* 0x0000000a53537221 */ /* 0x000fe20000010000 */
[----:B------:R-:W-:Y:S02]  /*0cc0*/  HADD2.F32 R13, -RZ, R25.H0_H0 ;  /* 0x20000019ff0d7230 */ /* 0x000fe40000004100 */
[----:B------:R-:W-:Y:S02]  /*0cd0*/  HADD2.F32 R14, -RZ, R26.H0_H0 ;  /* 0x2000001aff0e7230 */ /* 0x000fe40000004100 */
[----:B------:R-:W-:Y:S01]  /*0ce0*/  FADD.FTZ R11, R88, R11 ;  /* 0x0000000b580b7221 */ /* 0x000fe20000010000 */
[----:B------:R-:W-:-:S02]  /*0cf0*/  HADD2.F32 R18, -RZ, R18.H1_H1 ;  /* 0x30000012ff127230 */ /* 0x000fc40000004100 */
        /* <DEDUP_REMOVED lines=9> */
[----:B------:R-:W-:Y:S02]  /*0d90*/  HADD2.F32 R16, -RZ, R27.H1_H1 ;  /* 0x3000001bff107230 */ /* 0x000fe40000004100 */
[----:B------:R-:W-:Y:S01]  /*0da0*/  FADD.FTZ R5, R5, R14 ;  /* 0x0000000e05057221 */ /* 0x000fe20000010000 */
[----:B------:R-:W-:Y:S01]  /*0db0*/  FADD.FTZ R11, R11, R18 ;  /* 0x000000120b0b7221 */ /* 0x000fe20000010000 */
[--C-:B------:R-:W-:Y:S02]  /*0dc0*/  HADD2.F32 R9, -RZ, R32.reuse.H0_H0 ;  /* 0x20000020ff097230 */ /* 0x100fe40000004100 */
[----:B------:R-:W-:Y:S01]  /*0dd0*/  FADD.FTZ R10, R83, R10 ;  /* 0x0000000a530a7221 */ /* 0x000fe20000010000 */
[----:B------:R-:W-:Y:S02]  /*0de0*/  HADD2.F32 R13, -RZ, R32.H1_H1 ;  /* 0x30000020ff0d7230 */ /* 0x000fe40000004100 */
[----:B------:R-:W-:-:S02]  /*0df0*/  HADD2.F32 R14, -RZ, R34.H0_H0 ;  /* 0x20000022ff0e7230 */ /* 0x000fc40000004100 */
[----:B------:R-:W-:Y:S01]  /*0e00*/  FADD.FTZ R6, R6, R15 ;  /* 0x0000000f06067221 */ /* 0x000fe20000010000 */
[----:B------:R-:W-:Y:S02]  /*0e10*/  HADD2.F32 R25, -RZ, R25.H1_H1 ;  /* 0x30000019ff197230 */ /* 0x000fe40000004100 */
[----:B------:R-:W-:Y:S01]  /*0e20*/  FADD.FTZ R12, R87, R12 ;  /* 0x0000000c570c7221 */ /* 0x000fe20000010000 */
[----:B------:R-:W-:Y:S02]  /*0e30*/  HADD2.F32 R26, -RZ, R26.H1_H1 ;  /* 0x3000001aff1a7230 */ /* 0x000fe40000004100 */
[----:B------:R-:W-:Y:S01]  /*0e40*/  FADD.FTZ R11, R11, R22 ;  /* 0x000000160b0b7221 */ /* 0x000fe20000010000 */
[----:B------:R-:W-:Y:S02]  /*0e50*/  HADD2.F32 R15, -RZ, R33.H0_H0 ;  /* 0x20000021ff0f7230 */ /* 0x000fe40000004100 */
[----:B------:R-:W-:Y:S01]  /*0e60*/  FADD.FTZ R7, R7, R16 ;  /* 0x0000001007077221 */ /* 0x000fe20000010000 */
[----:B------:R-:W-:-:S02]  /*0e70*/  HADD2.F32 R17, -RZ, R35.H0_H0 ;  /* 0x20000023ff117230 */ /* 0x000fc40000004100 */
[----:B------:R-:W-:Y:S01]  /*0e80*/  FADD.FTZ R9, R10, R9 ;  /* 0x000000090a097221 */ /* 0x000fe20000010000 */
[----:B------:R-:W-:Y:S02]  /*0e90*/  HADD2.F32 R16, -RZ, R35.H1_H1 ;  /* 0x30000023ff107230 */ /* 0x000fe40000004100 */
[----:B------:R-:W-:Y:S01]  /*0ea0*/  FADD.FTZ R4, R4, R13 ;  /* 0x0000000d04047221 */ /* 0x000fe20000010000 */
[----:B------:R-:W-:Y:S01]  /*0eb0*/  FADD.FTZ R5, R5, R14 ;  /* 0x0000000e05057221 */ /* 0x000fe20000010000 */
[----:B------:R-:W-:Y:S02]  /*0ec0*/  HADD2.F32 R33, -RZ, R33.H1_H1 ;  /* 0x30000021ff217230 */ /* 0x000fe40000004100 */
[----:B------:R-:W-:Y:S01]  /*0ed0*/  FADD.FTZ R12, R12, R25 ;  /* 0x000000190c0c7221 */ /* 0x000fe20000010000 */
[--C-:B------:R-:W-:Y:S02]  /*0ee0*/  HADD2.F32 R10, -RZ, R36.reuse.H0_H0 ;  /* 0x20000024ff0a7230 */ /* 0x100fe40000004100 */
[----:B------:R-:W-:-:S02]  /*0ef0*/  HADD2.F32 R13, -RZ, R36.H1_H1 ;  /* 0x30000024ff0d7230 */ /* 0x000fc40000004100 */
[----:B------:R-:W-:Y:S02]  /*0f00*/  HADD2.F32 R14, -RZ, R38.H0_H0 ;  /* 0x20000026ff0e7230 */ /* 0x000fe40000004100 */
[----:B------:R-:W-:Y:S01]  /*0f10*/  FADD.FTZ R11, R11, R26 ;  /* 0x0000001a0b0b7221 */ /* 0x000fe20000010000 */
[----:B------:R-:W-:Y:S02]  /*0f20*/  HADD2.F32 R34, -RZ, R34.H1_H1 ;  /* 0x30000022ff227230 */ /* 0x000fe40000004100 */
[----:B------:R-:W-:Y:S01]  /*0f30*/  FADD.FTZ R8, R8, R15 ;  /* 0x0000000f08087221 */ /* 0x000fe20000010000 */
[--C-:B------:R-:W-:Y:S02]  /*0f40*/  HADD2.F32 R15, -RZ, R37.reuse.H0_H0 ;  /* 0x20000025ff0f7230 */ /* 0x100fe40000004100 */
[----:B------:R-:W-:Y:S01]  /*0f50*/  FADD.FTZ R6, R6, R17 ;  /* 0x0000001106067221 */ /* 0x000fe20000010000 */
[----:B------:R-:W-:Y:S01]  /*0f60*/  FADD.FTZ R7, R7, R16 ;  /* 0x0000001007077221 */ /* 0x000fe20000010000 */
[----:B------:R-:W-:-:S02]  /*0f70*/  HADD2.F32 R37, -RZ, R37.H1_H1 ;  /* 0x30000025ff257230 */ /* 0x000fc40000004100 */
[----:B------:R-:W-:Y:S01]  /*0f80*/  FADD.FTZ R12, R12, R33 ;  /* 0x000000210c0c7221 */ /* 0x000fe20000010000 */
[----:B------:R-:W-:Y:S02]  /*0f90*/  HADD2.F32 R38, -RZ, R38.H1_H1 ;  /* 0x30000026ff267230 */ /* 0x000fe40000004100 */
[----:B------:R-:W-:Y:S01]  /*0fa0*/  FADD.FTZ R9, R9, R10 ;  /* 0x0000000a09097221 */ /* 0x000fe20000010000 */
[--C-:B------:R-:W-:Y:S02]  /*0fb0*/  HADD2.F32 R17, -RZ, R39.reuse.H0_H0 ;  /* 0x20000027ff117230 */ /* 0x100fe40000004100 */
[----:B------:R-:W-:Y:S01]  /*0fc0*/  FADD.FTZ R4, R4, R13 ;  /* 0x0000000d04047221 */ /* 0x000fe20000010000 */
[----:B------:R-:W-:Y:S02]  /*0fd0*/  HADD2.F32 R16, -RZ, R39.H1_H1 ;  /* 0x30000027ff107230 */ /* 0x000fe40000004100 */
[----:B------:R-:W-:Y:S01]  /*0fe0*/  FADD.FTZ R14, R5, R14 ;  /* 0x0000000e050e7221 */ /* 0x000fe20000010000 */
[----:B------:R-:W-:Y:S01]  /*0ff0*/  FADD.FTZ R11, R11, R34 ;  /* 0x000000220b0b7221 */ /* 0x000fe20000010000 */
[----:B------:R-:W-:Y:S01]  /*1000*/  IADD3 R5, PT, PT, -R77, RZ, RZ ;  /* 0x000000ff4d057210 */ /* 0x000fe20007ffe1ff */
[----:B------:R-:W-:Y:S01]  /*1010*/  FADD.FTZ R8, R8, R15 ;  /* 0x0000000f08087221 */ /* 0x000fe20000010000 */
[----:B------:R-:W-:Y:S01]  /*1020*/  FADD.FTZ R37, R12, R37 ;  /* 0x000000250c257221 */ /* 0x000fe20000010000 */
[----:B------:R-:W-:Y:S01]  /*1030*/  FADD.FTZ R11, R11, R38 ;  /* 0x000000260b0b7221 */ /* 0x000fe20000010000 */
[----:B------:R-:W-:Y:S01]  /*1040*/  FADD.FTZ R17, R6, R17 ;  /* 0x0000001106117221 */ /* 0x000fe20000010000 */
[----:B------:R-:W-:Y:S01]  /*1050*/  FADD.FTZ R16, R7, R16 ;  /* 0x0000001007107221 */ /* 0x000fe20000010000 */
[----:B------:R-:W-:Y:S01]  /*1060*/  F2FP.F16.F32.PACK_AB R4, R4, R9 ;  /* 0x000000090404723e */ /* 0x000fe200000000ff */
[----:B------:R-:W-:Y:S01]  /*1070*/  IMAD R9, R28, R5, R81 ;  /* 0x000000051c097224 */ /* 0x000fe200078e0251 */
[----:B------:R-:W-:-:S02]  /*1080*/  F2FP.F16.F32.PACK_AB R5, R37, R8 ;  /* 0x000000082505723e */ /* 0x000fc400000000ff */
[----:B------:R-:W-:Y:S01]  /*1090*/  F2FP.F16.F32.PACK_AB R6, R11, R14 ;  /* 0x0000000e0b06723e */ /* 0x000fe200000000ff */
[----:B------:R-:W-:Y:S01]  /*10a0*/  IMAD.WIDE R8, R9, 0x10, R40 ;  /* 0x0000001009087825 */ /* 0x000fe200078e0228 */
[----:B------:R-:W-:Y:S02]  /*10b0*/  F2FP.F16.F32.PACK_AB R7, R16, R17 ;  /* 0x000000111007723e */ /* 0x000fe400000000ff */
[----:B------:R-:W-:-:S03]  /*10c0*/  IADD3 R81, PT, PT, R81, UR4, RZ ;  /* 0x0000000451517c10 */ /* 0x000fc6000fffe0ff */
[----:B------:R1:W-:Y:S01]  /*10d0*/  ST.E.128 desc[UR6][R8.64+0xa00], R4 ;  /* 0x000a000408007985 */ /* 0x0003e2000c101d06 */
[----:B------:R-:W-:-:S13]  /*10e0*/  ISETP.GE.AND P2, PT, R81, R79, PT ;  /* 0x0000004f5100720c */ /* 0x000fda0003f46270 */
[----:B------:R-:W-:Y:S05]  /*10f0*/  @!P2 BRA `(.L_x_79) ;  /* 0xfffffff400b4a947 */ /* 0x000fea000383ffff */
.L_x_78:
[----:B------:R-:W-:Y:S05]  /*1100*/  BSYNC.RECONVERGENT B0 ;  /* 0x0000000000007941 */ /* 0x000fea0003800200 */
.L_x_77:
        /* <DEDUP_REMOVED lines=13> */
.L_x_81:
[----:B------:R-:W2:Y:S04]  /*11e0*/  LDG.E.STRONG.SYS R0, desc[UR6][R2.64+0x480] ;  /* 0x0004800602007981 */ /* 0x000ea8000c1f5900 */
[----:B--2---:R-:W-:Y:S01]  /*11f0*/  CCTL.IVALL ;  /* 0x00000000ff00798f */ /* 0x004fe20002000000 */
[----:B------:R-:W-:Y:S05]  /*1200*/  YIELD ;  /* 0x0000000000007946 */ /* 0x000fea0003800000 */
[----:B------:R-:W-:-:S13]  /*1210*/  ISETP.NE.AND P0, PT, R0, R7, PT ;  /* 0x000000070000720c */ /* 0x000fda0003f05270 */
[----:B------:R-:W-:Y:S05]  /*1220*/  @P0 BRA `(.L_x_81) ;  /* 0xfffffffc00ec0947 */ /* 0x000fea000383ffff */
.L_x_80:
        /* <DEDUP_REMOVED lines=15> */
.L_x_82:
[----:B------:R-:W-:-:S13]  /*1320*/  ISETP.GE.AND P1, PT, R73, R77, P2 ;  /* 0x0000004d4900720c */ /* 0x000fda0001726270 */
[C---:B-1-3-5:R-:W-:Y:S01]  /*1330*/  @!P1 IMAD.WIDE R4, R73.reuse, 0x10, R40 ;  /* 0x0000001049049825 */ /* 0x06afe200078e0228 */
        /* <DEDUP_REMOVED lines=65> */
.L_x_83:
        /* <DEDUP_REMOVED lines=11> */
.L_x_241:


//--------------------- .text._ZN4vllm26cross_device_reduce_1stageI6__halfLi8EEEvPNS_8RankDataENS_11RankSignalsEPNS_6SignalEPT_ii --------------------------
	.section	.text._ZN4vllm26cross_device_reduce_1stageI6__halfLi8EEEvPNS_8RankDataENS_11RankSignalsEPNS_6SignalEPT_ii,"ax",@progbits
	.align	128
        .global         _ZN4vllm26cross_device_reduce_1stageI6__halfLi8EEEvPNS_8RankDataENS_11RankSignalsEPNS_6SignalEPT_ii
        .type           _ZN4vllm26cross_device_reduce_1stageI6__halfLi8EEEvPNS_8RankDataENS_11RankSignalsEPNS_6SignalEPT_ii,@function
        .size           _ZN4vllm26cross_device_reduce_1stageI6__halfLi8EEEvPNS_8RankDataENS_11RankSignalsEPNS_6SignalEPT_ii,(.L_x_242 - _ZN4vllm26cross_device_reduce_1stageI6__halfLi8EEEvPNS_8RankDataENS_11RankSignalsEPNS_6SignalEPT_ii)
        .other          _ZN4vllm26cross_device_reduce_1stageI6__halfLi8EEEvPNS_8RankDataENS_11RankSignalsEPNS_6SignalEPT_ii,@"STO_CUDA_ENTRY STV_DEFAULT"
_ZN4vllm26cross_device_reduce_1stageI6__halfLi8EEEvPNS_8RankDataENS_11RankSignalsEPNS_6SignalEPT_ii:
.text._ZN4vllm26cross_device_reduce_1stageI6__halfLi8EEEvPNS_8RankDataENS_11RankSignalsEPNS_6SignalEPT_ii:
        /* <DEDUP_REMOVED lines=27> */
[----:B0-----:R-:W-:Y:S01]  /*01b0*/  IMAD.WIDE.U32 R2, R5, 0x20, R40 ;  /* 0x0000002005027825 */ /* 0x001fe200078e0028 */
[----:B--2---:R-:W-:Y:S01]  /*01c0*/  IADD3 R4, PT, PT, R4, 0x1, RZ ;  /* 0x0000000104047810 */ /* 0x004fe20007ffe0ff */
        /* <DEDUP_REMOVED lines=8> */
.L_x_85:
[----:B0-----:R-:W2:Y:S01]  /*0250*/  LDG.E.STRONG.SYS R9, desc[UR4][R10.64] ;  /* 0x000000040a097981 */ /* 0x001ea2000c1f5900 */
[----:B------:R-:W-:Y:S05]  /*0260*/  YIELD ;  /* 0x0000000000007946 */ /* 0x000fea0003800000 */
[----:B--2---:R-:W-:-:S13]  /*0270*/  ISETP.NE.AND P1, PT, R9, R4, PT ;  /* 0x000000040900720c */ /* 0x004fda0003f25270 */
[----:B------:R-:W-:Y:S05]  /*0280*/  @P1 BRA `(.L_x_85) ;  /* 0xfffffffc00f01947 */ /* 0x000fea000383ffff */
.L_x_84:
        /* <DEDUP_REMOVED lines=13> */
.L_x_88:
[----:B0----5:R-:W-:-:S04]  /*0360*/  IMAD.WIDE R8, R61, 0x10, R20 ;  /* 0x000000103d087825 */ /* 0x021fc800078e0214 */
        /* <DEDUP_REMOVED lines=17> */
[--C-:B------:R-:W-:Y:S02]  /*0480*/  HADD2.F32 R8, -RZ, R9.reuse.H0_H0 ;  /* 0x20000009ff087230 */ /* 0x100fe40000004100 */
[----:B------:R-:W-:-:S02]  /*0490*/  HADD2.F32 R62, -RZ, R9.H1_H1 ;  /* 0x30000009ff3e7230 */ /* 0x000fc40000004100 */
[--C-:B------:R-:W-:Y:S02]  /*04a0*/  HADD2.F32 R9, -RZ, R10.reuse.H0_H0 ;  /* 0x2000000aff097230 */ /* 0x100fe40000004100 */
[----:B------:R-:W-:Y:S02]  /*04b0*/  HADD2.F32 R63, -RZ, R10.H1_H1 ;  /* 0x3000000aff3f7230 */ /* 0x000fe40000004100 */
[--C-:B------:R-:W-:Y:S02]  /*04c0*/  HADD2.F32 R10, -RZ, R11.reuse.H0_H0 ;  /* 0x2000000bff0a7230 */ /* 0x100fe40000004100 */
[----:B------:R-:W-:Y:S02]  /*04d0*/  HADD2.F32 R64, -RZ, R11.H1_H1 ;  /* 0x3000000bff407230 */ /* 0x000fe40000004100 */
[--C-:B---3--:R-:W-:Y:S02]  /*04e0*/  HADD2.F32 R11, -RZ, R12.reuse.H0_H0 ;  /* 0x2000000cff0b7230 */ /* 0x108fe40000004100 */
[----:B------:R-:W-:-:S02]  /*04f0*/  HADD2.F32 R67, -RZ, R12.H1_H1 ;  /* 0x3000000cff437230 */ /* 0x000fc40000004100 */
[--C-:B------:R-:W-:Y:S02]  /*0500*/  HADD2.F32 R12, -RZ, R14.reuse.H0_H0 ;  /* 0x2000000eff0c7230 */ /* 0x100fe40000004100 */
[----:B------:R-:W-:Y:S01]  /*0510*/  FADD.FTZ R11, R56, R11 ;  /* 0x0000000b380b7221 */ /* 0x000fe20000010000 */
[----:B------:R-:W-:Y:S02]  /*0520*/  HADD2.F32 R14, -RZ, R14.H1_H1 ;  /* 0x3000000eff0e7230 */ /* 0x000fe40000004100 */
[----:B------:R-:W-:Y:S01]  /*0530*/  FADD.FTZ R60, R60, R67 ;  /* 0x000000433c3c7221 */ /* 0x000fe20000010000 */
[--C-:B------:R-:W-:Y:S02]  /*0540*/  HADD2.F32 R65, -RZ, R13.reuse.H0_H0 ;  /* 0x2000000dff417230 */ /* 0x100fe40000004100 */
[----:B------:R-:W-:Y:S01]  /*0550*/  FADD.FTZ R9, R9, R12 ;  /* 0x0000000c09097221 */ /* 0x000fe20000010000 */
[----:B------:R-:W-:Y:S02]  /*0560*/  HADD2.F32 R13, -RZ, R13.H1_H1 ;  /* 0x3000000dff0d7230 */ /* 0x000fe40000004100 */
[----:B------:R-:W-:Y:S01]  /*0570*/  FADD.FTZ R14, R63, R14 ;  /* 0x0000000e3f0e7221 */ /* 0x000fe20000010000 */
[----:B------:R-:W-:-:S02]  /*0580*/  HADD2.F32 R69, -RZ, R15.H0_H0 ;  /* 0x2000000fff457230 */ /* 0x000fc40000004100 */
[----:B------:R-:W-:Y:S01]  /*0590*/  FADD.FTZ R8, R8, R65 ;  /* 0x0000004108087221 */ /* 0x000fe20000010000 */
[----:B------:R-:W-:Y:S02]  /*05a0*/  HADD2.F32 R15, -RZ, R15.H1_H1 ;  /* 0x3000000fff0f7230 */ /* 0x000fe40000004100 */
[----:B------:R-:W-:Y:S01]  /*05b0*/  FADD.FTZ R13, R62, R13 ;  /* 0x0000000d3e0d7221 */ /* 0x000fe20000010000 */
[--C-:B----4-:R-:W-:Y:S02]  /*05c0*/  HADD2.F32 R56, -RZ, R16.reuse.H0_H0 ;  /* 0x20000010ff387230 */ /* 0x110fe40000004100 */
[----:B------:R-:W-:Y:S01]  /*05d0*/  FADD.FTZ R10, R10, R69 ;  /* 0x000000450a0a7221 */ /* 0x000fe20000010000 */
[----:B------:R-:W-:Y:S02]  /*05e0*/  HADD2.F32 R63, -RZ, R16.H1_H1 ;  /* 0x30000010ff3f7230 */ /* 0x000fe40000004100 */
[----:B------:R-:W-:Y:S01]  /*05f0*/  FADD.FTZ R15, R64, R15 ;  /* 0x0000000f400f7221 */ /* 0x000fe20000010000 */
[----:B------:R-:W-:-:S02]  /*0600*/  HADD2.F32 R65, -RZ, R17.H0_H0 ;  /* 0x20000011ff417230 */ /* 0x000fc40000004100 */
        /* <DEDUP_REMOVED lines=11> */
[----:B------:R-:W-:Y:S02]  /*06c0*/  HADD2.F32 R16, -RZ, R36.H0_H0 ;  /* 0x20000024ff107230 */ /* 0x000fe40000004100 */
[----:B------:R-:W-:Y:S01]  /*06d0*/  FADD.FTZ R9, R9, R62 ;  /* 0x0000003e09097221 */ /* 0x000fe20000010000 */
[--C-:B------:R-:W-:Y:S02]  /*06e0*/  HADD2.F32 R17, -RZ, R37.reuse.H0_H0 ;  /* 0x20000025ff117230 */ /* 0x100fe40000004100 */
[----:B------:R-:W-:Y:S01]  /*06f0*/  FADD.FTZ R14, R14, R67 ;  /* 0x000000430e0e7221 */ /* 0x000fe20000010000 */
[----:B------:R-:W-:-:S02]  /*0700*/  HADD2.F32 R18, -RZ, R37.H1_H1 ;  /* 0x30000025ff127230 */ /* 0x000fc40000004100 */
[----:B------:R-:W-:Y:S01]  /*0710*/  FADD.FTZ R11, R11, R16 ;  /* 0x000000100b0b7221 */ /* 0x000fe20000010000 */
[----:B------:R-:W-:Y:S02]  /*0720*/  HADD2.F32 R37, -RZ, R39.H0_H0 ;  /* 0x20000027ff257230 */ /* 0x000fe40000004100 */
[----:B------:R-:W-:Y:S01]  /*0730*/  FADD.FTZ R8, R8, R17 ;  /* 0x0000001108087221 */ /* 0x000fe20000010000 */
[----:B------:R-:W-:Y:S02]  /*0740*/  HADD2.F32 R15, -RZ, R36.H1_H1 ;  /* 0x30000024ff0f7230 */ /* 0x000fe40000004100 */
[----:B------:R-:W-:Y:S01]  /*0750*/  FADD.FTZ R13, R13, R18 ;  /* 0x000000120d0d7221 */ /* 0x000fe20000010000 */
[--C-:B------:R-:W-:Y:S02]  /*0760*/  HADD2.F32 R36, -RZ, R38.reuse.H0_H0 ;  /* 0x20000026ff247230 */ /* 0x100fe40000004100 */
[----:B------:R-:W-:Y:S01]  /*0770*/  FADD.FTZ R10, R10, R37 ;  /* 0x000000250a0a7221 */ /* 0x000fe20000010000 */
[----:B------:R-:W-:-:S02]  /*0780*/  HADD2.F32 R19, -RZ, R38.H1_H1 ;  /* 0x30000026ff137230 */ /* 0x000fc40000004100 */
[----:B------:R-:W-:Y:S01]  /*0790*/  FADD.FTZ R60, R60, R15 ;  /* 0x0000000f3c3c7221 */ /* 0x000fe20000010000 */
[----:B------:R-:W-:Y:S02]  /*07a0*/  HADD2.F32 R16, -RZ, R40.H0_H0 ;  /* 0x20000028ff107230 */ /* 0x000fe40000004100 */
[----:B------:R-:W-:Y:S01]  /*07b0*/  FADD.FTZ R9, R9, R36 ;  /* 0x0000002409097221 */ /* 0x000fe20000010000 */
[----:B------:R-:W-:Y:S02]  /*07c0*/  HADD2.F32 R37, -RZ, R43.H0_H0 ;  /* 0x2000002bff257230 */ /* 0x000fe40000004100 */
[----:B------:R-:W-:Y:S01]  /*07d0*/  FADD.FTZ R14, R14, R19 ;  /* 0x000000130e0e7221 */ /* 0x000fe20000010000 */
[--C-:B------:R-:W-:Y:S02]  /*07e0*/  HADD2.F32 R17, -RZ, R41.reuse.H0_H0 ;  /* 0x20000029ff117230 */ /* 0x100fe40000004100 */
[----:B------:R-:W-:Y:S01]  /*07f0*/  FADD.FTZ R11, R11, R16 ;  /* 0x000000100b0b7221 */ /* 0x000fe20000010000 */
[----:B------:R-:W-:-:S02]  /*0800*/  HADD2.F32 R18, -RZ, R41.H1_H1 ;  /* 0x30000029ff127230 */ /* 0x000fc40000004100 */
[----:B------:R-:W-:Y:S01]  /*0810*/  FADD.FTZ R10, R10, R37 ;  /* 0x000000250a0a7221 */ /* 0x000fe20000010000 */
[--C-:B------:R-:W-:Y:S02]  /*0820*/  HADD2.F32 R36, -RZ, R42.reuse.H0_H0 ;  /* 0x2000002aff247230 */ /* 0x100fe40000004100 */
[----:B------:R-:W-:Y:S01]  /*0830*/  FADD.FTZ R8, R8, R17 ;  /* 0x0000001108087221 */ /* 0x000fe20000010000 */
[----:B------:R-:W-:Y:S02]  /*0840*/  HADD2.F32 R19, -RZ, R42.H1_H1 ;  /* 0x3000002aff137230 */ /* 0x000fe40000004100 */
        /* <DEDUP_REMOVED lines=19> */
[----:B------:R-:W-:-:S02]  /*0980*/  HADD2.F32 R44, -RZ, R44.H1_H1 ;  /* 0x3000002cff2c7230 */ /* 0x000fc40000004100 */
[----:B------:R-:W-:Y:S01]  /*0990*/  FADD.FTZ R9, R9, R36 ;  /* 0x0000002409097221 */ /* 0x000fe20000010000 */
[----:B------:R-:W-:Y:S02]  /*09a0*/  HADD2.F32 R47, -RZ, R47.H1_H1 ;  /* 0x3000002fff2f7230 */ /* 0x000fe40000004100 */
[----:B------:R-:W-:Y:S01]  /*09b0*/  FADD.FTZ R14, R14, R19 ;  /* 0x000000130e0e7221 */ /* 0x000fe20000010000 */
[--C-:B------:R-:W-:Y:S02]  /*09c0*/  HADD2.F32 R16, -RZ, R48.reuse.H0_H0 ;  /* 0x20000030ff107230 */ /* 0x100fe40000004100 */
[----:B------:R-:W-:Y:S01]  /*09d0*/  FADD.FTZ R15, R15, R44 ;  /* 0x0000002c0f0f7221 */ /* 0x000fe20000010000 */
[----:B------:R-:W-:Y:S02]  /*09e0*/  HADD2.F32 R37, -RZ, R51.H0_H0 ;  /* 0x20000033ff257230 */ /* 0x000fe40000004100 */
[----:B------:R-:W-:Y:S01]  /*09f0*/  FADD.FTZ R12, R12, R47 ;  /* 0x0000002f0c0c7221 */ /* 0x000fe20000010000 */
[----:B------:R-:W-:-:S02]  /*0a00*/  HADD2.F32 R48, -RZ, R48.H1_H1 ;  /* 0x30000030ff307230 */ /* 0x000fc40000004100 */
[----:B------:R-:W-:Y:S01]  /*0a10*/  FADD.FTZ R11, R11, R16 ;  /* 0x000000100b0b7221 */ /* 0x000fe20000010000 */
[--C-:B------:R-:W-:Y:S02]  /*0a20*/  HADD2.F32 R17, -RZ, R49.reuse.H0_H0 ;  /* 0x20000031ff117230 */ /* 0x100fe40000004100 */
[----:B------:R-:W-:Y:S01]  /*0a30*/  FADD.FTZ R10, R10, R37 ;  /* 0x000000250a0a7221 */ /* 0x000fe20000010000 */
[----:B------:R-:W-:Y:S02]  /*0a40*/  HADD2.F32 R18, -RZ, R49.H1_H1 ;  /* 0x30000031ff127230 */ /* 0x000fe40000004100 */
[----:B------:R-:W-:Y:S01]  /*0a50*/  FADD.FTZ R15, R15, R48 ;  /* 0x000000300f0f7221 */ /* 0x000fe20000010000 */
[--C-:B------:R-:W-:Y:S02]  /*0a60*/  HADD2.F32 R36, -RZ, R50.reuse.H0_H0 ;  /* 0x20000032ff247230 */ /* 0x100fe40000004100 */
        /* <DEDUP_REMOVED lines=21> */
[----:B------:R-:W-:Y:S01]  /*0bc0*/  F2FP.F16.F32.PACK_AB R8, R52, R11 ;  /* 0x0000000b3408723e */ /* 0x000fe200000000ff */
[----:B------:R-:W-:Y:S01]  /*0bd0*/  FADD.FTZ R36, R9, R36 ;  /* 0x0000002409247221 */ /* 0x000fe20000010000 */
[----:B------:R-:W-:Y:S01]  /*0be0*/  F2FP.F16.F32.PACK_AB R11, R12, R37 ;  /* 0x000000250c0b723e */ /* 0x000fe200000000ff */
[----:B------:R-:W-:Y:S01]  /*0bf0*/  FADD.FTZ R19, R14, R19 ;  /* 0x000000130e137221 */ /* 0x000fe20000010000 */
[----:B------:R-:W-:Y:S01]  /*0c00*/  F2FP.F16.F32.PACK_AB R9, R18, R17 ;  /* 0x000000111209723e */ /* 0x000fe200000000ff */
[----:B-1----:R-:W-:Y:S01]  /*0c10*/  IMAD.WIDE R12, R61, 0x10, R58 ;  /* 0x000000103d0c7825 */ /* 0x002fe200078e023a */
[----:B------:R-:W-:-:S02]  /*0c20*/  IADD3 R61, PT, PT, R4, R61, RZ ;  /* 0x0000003d043d7210 */ /* 0x000fc40007ffe0ff */
[----:B------:R-:W-:Y:S02]  /*0c30*/  F2FP.F16.F32.PACK_AB R10, R19, R36 ;  /* 0x00000024130a723e */ /* 0x000fe400000000ff */
[----:B------:R-:W-:-:S03]  /*0c40*/  ISETP.GE.AND P2, PT, R61, UR7, PT ;  /* 0x000000073d007c0c */ /* 0x000fc6000bf46270 */
[----:B------:R0:W-:Y:S10]  /*0c50*/  STG.E.128 desc[UR4][R12.64], R8 ;  /* 0x000000080c007986 */ /* 0x0001f4000c101d04 */
[----:B------:R-:W-:Y:S05]  /*0c60*/  @!P2 BRA `(.L_x_88) ;  /* 0xfffffff400bca947 */ /* 0x000fea000383ffff */
.L_x_87:
[----:B------:R-:W-:Y:S05]  /*0c70*/  BSYNC.RECONVERGENT B0 ;  /* 0x0000000000007941 */ /* 0x000fea0003800200 */
.L_x_86:
        /* <DEDUP_REMOVED lines=12> */
.L_x_90:
[----:B------:R-:W2:Y:S01]  /*0d40*/  LDG.E.STRONG.SYS R0, desc[UR4][R2.64+0x480] ;  /* 0x0004800402007981 */ /* 0x000ea2000c1f5900 */
[----:B------:R-:W-:Y:S05]  /*0d50*/  YIELD ;  /* 0x0000000000007946 */ /* 0x000fea0003800000 */
[----:B--2---:R-:W-:-:S13]  /*0d60*/  ISETP.NE.AND P0, PT, R0, R5, PT ;  /* 0x000000050000720c */ /* 0x004fda0003f05270 */
[----:B------:R-:W-:Y:S05]  /*0d70*/  @P0 BRA `(.L_x_90) ;  /* 0xfffffffc00f00947 */ /* 0x000fea000383ffff */
[----:B------:R-:W-:Y:S05]  /*0d80*/  BSYNC B0 ;  /* 0x0000000000007941 */ /* 0x000fea0003800000 */
.L_x_89:
[----:B------:R-:W-:Y:S05]  /*0d90*/  @P1 EXIT ;  /* 0x000000000000194d */ /* 0x000fea0003800000 */
[----:B------:R-:W-:Y:S01]  /*0da0*/  STG.E desc[UR4][R6.64+0x900], R5 ;  /* 0x0009000506007986 */ /* 0x000fe2000c101904 */
[----:B------:R-:W-:Y:S05]  /*0db0*/  EXIT ;  /* 0x000000000000794d */ /* 0x000fea0003800000 */
.L_x_91:
        /* <DEDUP_REMOVED lines=12> */
.L_x_242:


//--------------------- .text._ZN4vllm26cross_device_reduce_2stageI6__halfLi6EEEvPNS_8RankDataENS_11RankSignalsEPNS_6SignalEPT_ii --------------------------
	.section	.text._ZN4vllm26cross_device_reduce_2stageI6__halfLi6EEEvPNS_8RankDataENS_11RankSignalsEPNS_6SignalEPT_ii,"ax",@progbits
	.align	128
        .global         _ZN4vllm26cross_device_reduce_2stageI6__halfLi6EEEvPNS_8RankDataENS_11RankSignalsEPNS_6SignalEPT_ii
        .type           _ZN4vllm26cross_device_reduce_2stageI6__halfLi6EEEvPNS_8RankDataENS_11RankSignalsEPNS_6SignalEPT_ii,@function
        .size           _ZN4vllm26cross_device_reduce_2stageI6__halfLi6EEEvPNS_8RankDataENS_11RankSignalsEPNS_6SignalEPT_ii,(.L_x_243 - _ZN4vllm26cross_device_reduce_2stageI6__halfLi6EEEvPNS_8RankDataENS_11RankSignalsEPNS_6SignalEPT_ii)
        .other          _ZN4vllm26cross_device_reduce_2stageI6__halfLi6EEEvPNS_8RankDataENS_11RankSignalsEPNS_6SignalEPT_ii,@"STO_CUDA_ENTRY STV_DEFAULT"
_ZN4vllm26cross_device_reduce_2stageI6__halfLi6EEEvPNS_8RankDataENS_11RankSignalsEPNS_6SignalEPT_ii:
.text._ZN4vllm26cross_device_reduce_2stageI6__halfLi6EEEvPNS_8RankDataENS_11RankSignalsEPNS_6SignalEPT_ii:
        /* <DEDUP_REMOVED lines=20> */
[----:B----4-:R1:W-:Y:S01]  /*0140*/  STL.128 [R1+0x10], R12 ;  /* 0x0000100c01007387 */ /* 0x0103e20000100c00 */
[C---:B------:R-:W-:Y:S01]  /*0150*/  IADD3 R8, PT, PT, R24.reuse, 0x3, RZ ;  /* 0x0000000318087810 */ /* 0x040fe20007ffe0ff */
[C---:B------:R-:W-:Y:S01]  /*0160*/  IMAD.HI R5, R24.reuse, 0x2aaaaaab, RZ ;  /* 0x2aaaaaab18057827 */ /* 0x040fe200078e02ff */
[----:B------:R-:W-:-:S02]  /*0170*/  IADD3 R10, PT, PT, R24, 0x4, RZ ;  /* 0x00000004180a7810 */ /* 0x000fc40007ffe0ff */
[----:B------:R-:W-:Y:S01]  /*0180*/  IADD3 R11, PT, PT, R24, 0x5, RZ ;  /* 0x00000005180b7810 */ /* 0x000fe20007ffe0ff */
[----:B------:R-:W0:Y:S01]  /*0190*/  LDC.64 R18, c[0x0][0x3b8] ;  /* 0x0000ee00ff127b82 */ /* 0x000e220000000a00 */
[----:B------:R-:W-:Y:S01]  /*01a0*/  IMAD R4, R9, -0x6, R4 ;  /* 0xfffffffa09047824 */ /* 0x000fe200078e0204 */
[----:B------:R-:W-:Y:S01]  /*01b0*/  LEA.HI R5, R5, R5, RZ, 0x1 ;  /* 0x0000000505057211 */ /* 0x000fe200078f08ff */
[----:B------:R-:W-:-:S04]  /*01c0*/  IMAD.HI R9, R8, 0x2aaaaaab, RZ ;  /* 0x2aaaaaab08097827 */ /* 0x000fc800078e02ff */
[----:B------:R-:W-:Y:S01]  /*01d0*/  IMAD R5, R5, -0x6, R24 ;  /* 0xfffffffa05057824 */ /* 0x000fe200078e0218 */
[----:B------:R-:W4:Y:S01]  /*01e0*/  LDC.64 R20, c[0x0][0x3c0] ;  /* 0x0000f000ff147b82 */ /* 0x000f220000000a00 */
[----:B------:R-:W-:Y:S01]  /*01f0*/  LEA.HI R9, R9, R9, RZ, 0x1 ;  /* 0x0000000909097211 */ /* 0x000fe200078f08ff */
[----:B-1----:R-:W-:-:S04]  /*0200*/  IMAD.HI R12, R10, 0x2aaaaaab, RZ ;  /* 0x2aaaaaab0a0c7827 */ /* 0x002fc800078e02ff */
[----:B------:R-:W-:Y:S01]  /*0210*/  IMAD.HI R14, R11, 0x2aaaaaab, RZ ;  /* 0x2aaaaaab0b0e7827 */ /* 0x000fe200078e02ff */
[----:B------:R-:W-:Y:S01]  /*0220*/  LEA.HI R13, R12, R12, RZ, 0x1 ;  /* 0x0000000c0c0d7211 */ /* 0x000fe200078f08ff */
[----:B------:R-:W4:Y:S01]  /*0230*/  LDC.64 R22, c[0x0][0x3c8] ;  /* 0x0000f200ff167b82 */ /* 0x000f220000000a00 */
[-C--:B------:R-:W-:Y:S01]  /*0240*/  LEA R38, R5, R1.reuse, 0x3 ;  /* 0x0000000105267211 */ /* 0x080fe200078e18ff */
[----:B------:R-:W-:Y:S01]  /*0250*/  IMAD R26, R9, -0x6, R8 ;  /* 0xfffffffa091a7824 */ /* 0x000fe200078e0208 */
[----:B------:R-:W-:Y:S01]  /*0260*/  LEA.HI R14, R14, R14, RZ, 0x1 ;  /* 0x0000000e0e0e7211 */ /* 0x000fe200078f08ff */
[----:B------:R-:W-:Y:S02]  /*0270*/  IMAD R60, R13, -0x6, R10 ;  /* 0xfffffffa0d3c7824 */ /* 0x000fe400078e020a */
[----:B--2---:R-:W-:Y:S01]  /*0280*/  IMAD.WIDE.U32 R36, R27, 0x4, R2 ;  /* 0x000000041b247825 */ /* 0x004fe200078e0002 */
[-C--:B------:R-:W-:Y:S01]  /*0290*/  LEA R40, R0, R1.reuse, 0x3 ;  /* 0x0000000100287211 */ /* 0x080fe200078e18ff */
[----:B0-----:R0:W-:Y:S02]  /*02a0*/  STL.128 [R1+0x20], R16 ;  /* 0x0000201001007387 */ /* 0x0011e40000100c00 */
[----:B------:R-:W-:Y:S01]  /*02b0*/  IMAD R61, R14, -0x6, R11 ;  /* 0xfffffffa0e3d7824 */ /* 0x000fe200078e020b */
[-C--:B------:R-:W-:Y:S01]  /*02c0*/  LEA R42, R4, R1.reuse, 0x3 ;  /* 0x00000001042a7211 */ /* 0x080fe200078e18ff */
[--C-:B---3--:R-:W-:Y:S01]  /*02d0*/  IMAD.WIDE R50, R5, 0x8, R6.reuse ;  /* 0x0000000805327825 */ /* 0x108fe200078e0206 */
[-C--:B------:R-:W-:Y:S01]  /*02e0*/  LEA R44, R26, R1.reuse, 0x3 ;  /* 0x000000011a2c7211 */ /* 0x080fe200078e18ff */
[----:B------:R-:W2:Y:S01]  /*02f0*/  LDG.E R10, desc[UR6][R36.64+0x900] ;  /* 0x00090006240a7981 */ /* 0x000ea2000c1e1900 */
[-C--:B------:R-:W-:Y:S01]  /*0300*/  LEA R46, R60, R1.reuse, 0x3 ;  /* 0x000000013c2e7211 */ /* 0x080fe200078e18ff */
[--C-:B------:R-:W-:Y:S01]  /*0310*/  IMAD.WIDE R52, R4, 0x8, R6.reuse ;  /* 0x0000000804347825 */ /* 0x100fe200078e0206 */
[----:B------:R-:W-:Y:S01]  /*0320*/  LEA R48, R61, R1, 0x3 ;  /* 0x000000013d307211 */ /* 0x000fe200078e18ff */
[----:B------:R-:W5:Y:S02]  /*0330*/  LDG.E.64 R50, desc[UR6][R50.64] ;  /* 0x0000000632327981 */ /* 0x000f64000c1e1b00 */
[----:B------:R-:W-:-:S02]  /*0340*/  IMAD.WIDE R54, R26, 0x8, R6 ;  /* 0x000000081a367825 */ /* 0x000fc400078e0206 */
[----:B------:R-:W5:Y:S02]  /*0350*/  LDG.E.64 R52, desc[UR6][R52.64] ;  /* 0x0000000634347981 */ /* 0x000f64000c1e1b00 */
[--C-:B------:R-:W-:Y:S02]  /*0360*/  IMAD.WIDE R56, R60, 0x8, R6.reuse ;  /* 0x000000083c387825 */ /* 0x100fe400078e0206 */
[----:B----4-:R0:W-:Y:S02]  /*0370*/  STL.128 [R1+0x30], R20 ;  /* 0x0000301401007387 */ /* 0x0101e40000100c00 */
[--C-:B------:R-:W-:Y:S02]  /*0380*/  IMAD.WIDE R58, R61, 0x8, R6.reuse ;  /* 0x000000083d3a7825 */ /* 0x100fe400078e0206 */
[----:B------:R-:W5:Y:S02]  /*0390*/  LDL.64 R38, [R38] ;  /* 0x0000000026267983 */ /* 0x000f640000100a00 */
[----:B------:R-:W-:-:S02]  /*03a0*/  IMAD.WIDE R8, R0, 0x8, R6 ;  /* 0x0000000800087825 */ /* 0x000fc400078e0206 */
[----:B------:R-:W5:Y:S04]  /*03b0*/  LDL.64 R40, [R40] ;  /* 0x0000000028287983 */ /* 0x000f680000100a00 */
[----:B------:R-:W5:Y:S04]  /*03c0*/  LDL.64 R42, [R42] ;  /* 0x000000002a2a7983 */ /* 0x000f680000100a00 */
[----:B------:R-:W5:Y:S04]  /*03d0*/  LDL.64 R44, [R44] ;  /* 0x000000002c2c7983 */ /* 0x000f680000100a00 */
[----:B------:R-:W5:Y:S04]  /*03e0*/  LDL.64 R46, [R46] ;  /* 0x000000002e2e7983 */ /* 0x000f680000100a00 */
[----:B------:R-:W5:Y:S04]  /*03f0*/  LDL.64 R48, [R48] ;  /* 0x0000000030307983 */ /* 0x000f680000100a00 */
[----:B------:R0:W5:Y:S04]  /*0400*/  LDG.E.64 R6, desc[UR6][R8.64] ;  /* 0x0000000608067981 */ /* 0x000168000c1e1b00 */
        /* <DEDUP_REMOVED lines=20> */
.L_x_93:
[----:B0-----:R-:W2:Y:S01]  /*0550*/  LDG.E.STRONG.SYS R8, desc[UR6][R10.64] ;  /* 0x000000060a087981 */ /* 0x001ea2000c1f5900 */
[----:B------:R-:W-:Y:S05]  /*0560*/  YIELD ;  /* 0x0000000000007946 */ /* 0x000fea0003800000 */
[----:B--2---:R-:W-:-:S13]  /*0570*/  ISETP.NE.AND P1, PT, R8, R13, PT ;  /* 0x0000000d0800720c */ /* 0x004fda0003f25270 */
[----:B------:R-:W-:Y:S05]  /*0580*/  @P1 BRA `(.L_x_93) ;  /* 0xfffffffc00f01947 */ /* 0x000fea000383ffff */
.L_x_92:
        /* <DEDUP_REMOVED lines=11> */
.L_x_96:
[----:B-1---5:R-:W-:-:S04]  /*0640*/  IMAD.WIDE R8, R67, 0x10, R50 ;  /* 0x0000001043087825 */ /* 0x022fc800078e0232 */
[C---:B0-----:R-:W-:Y:S02]  /*0650*/  IMAD.WIDE R12, R67.reuse, 0x10, R6 ;  /* 0x00000010430c7825 */ /* 0x041fe400078e0206 */
[----:B------:R-:W2:Y:S02]  /*0660*/  LD.E.128 R8, desc[UR6][R8.64] ;  /* 0x0000000608087980 */ /* 0x000ea4000c101d00 */
[C---:B------:R-:W-:Y:S02]  /*0670*/  IMAD.WIDE R16, R67.reuse, 0x10, R52 ;  /* 0x0000001043107825 */ /* 0x040fe400078e0234 */
[----:B------:R-:W3:Y:S02]  /*0680*/  LD.E.128 R12, desc[UR6][R12.64] ;  /* 0x000000060c0c7980 */ /* 0x000ee4000c101d00 */
[C---:B------:R-:W-:Y:S02]  /*0690*/  IMAD.WIDE R20, R67.reuse, 0x10, R54 ;  /* 0x0000001043147825 */ /* 0x040fe400078e0236 */
[----:B------:R-:W4:Y:S02]  /*06a0*/  LD.E.128 R16, desc[UR6][R16.64] ;  /* 0x0000000610107980 */ /* 0x000f24000c101d00 */
[----:B------:R-:W-:-:S02]  /*06b0*/  IMAD.WIDE R28, R67, 0x10, R56 ;  /* 0x00000010431c7825 */ /* 0x000fc400078e0238 */
[----:B------:R-:W4:Y:S02]  /*06c0*/  LD.E.128 R20, desc[UR6][R20.64] ;  /* 0x0000000614147980 */ /* 0x000f24000c101d00 */
[----:B------:R-:W-:Y:S02]  /*06d0*/  IMAD.WIDE R32, R67, 0x10, R58 ;  /* 0x0000001043207825 */ /* 0x000fe400078e023a */
[----:B------:R-:W4:Y:S04]  /*06e0*/  LD.E.128 R28, desc[UR6][R28.64] ;  /* 0x000000061c1c7980 */ /* 0x000f28000c101d00 */
[----:B------:R-:W4:Y:S01]  /*06f0*/  LD.E.128 R32, desc[UR6][R32.64] ;  /* 0x0000000620207980 */ /* 0x000f22000c101d00 */
[--C-:B--2---:R-:W-:Y:S02]  /*0700*/  HADD2.F32 R66, -RZ, R8.reuse.H0_H0 ;  /* 0x20000008ff427230 */ /* 0x104fe40000004100 */
[----:B------:R-:W-:-:S02]  /*0710*/  HADD2.F32 R68, -RZ, R8.H1_H1 ;  /* 0x30000008ff447230 */ /* 0x000fc40000004100 */
[--C-:B------:R-:W-:Y:S02]  /*0720*/  HADD2.F32 R8, -RZ, R9.reuse.H0_H0 ;  /* 0x20000009ff087230 */ /* 0x100fe40000004100 */
[----:B------:R-:W-:Y:S02]  /*0730*/  HADD2.F32 R69, -RZ, R9.H1_H1 ;  /* 0x30000009ff457230 */ /* 0x000fe40000004100 */
[--C-:B------:R-:W-:Y:S02]  /*0740*/  HADD2.F32 R9, -RZ, R10.reuse.H0_H0 ;  /* 0x2000000aff097230 */ /* 0x100fe40000004100 */
[----:B------:R-:W-:Y:S02]  /*0750*/  HADD2.F32 R70, -RZ, R10.H1_H1 ;  /* 0x3000000aff467230 */ /* 0x000fe40000004100 */
[--C-:B------:R-:W-:Y:S02]  /*0760*/  HADD2.F32 R10, -RZ, R11.reuse.H0_H0 ;  /* 0x2000000bff0a7230 */ /* 0x100fe40000004100 */
[----:B------:R-:W-:-:S02]  /*0770*/  HADD2.F32 R71, -RZ, R11.H1_H1 ;  /* 0x3000000bff477230 */ /* 0x000fc40000004100 */
[--C-:B---3--:R-:W-:Y:S02]  /*0780*/  HADD2.F32 R11, -RZ, R12.reuse.H0_H0 ;  /* 0x2000000cff0b7230 */ /* 0x108fe40000004100 */
[----:B------:R-:W-:Y:S02]  /*0790*/  HADD2.F32 R75, -RZ, R12.H1_H1 ;  /* 0x3000000cff4b7230 */ /* 0x000fe40000004100 */
        /* <DEDUP_REMOVED lines=12> */
[----:B----4-:R-:W-:-:S02]  /*0860*/  HADD2.F32 R66, -RZ, R16.H0_H0 ;  /* 0x20000010ff427230 */ /* 0x010fc40000004100 */
        /* <DEDUP_REMOVED lines=55> */
[----:B------:R-:W-:Y:S01]  /*0be0*/  HADD2.F32 R18, -RZ, R34.H0_H0 ;  /* 0x20000022ff127230 */ /* 0x000fe20000004100 */
[----:B------:R-:W-:Y:S01]  /*0bf0*/  IADD3 R13, PT, PT, -R64, RZ, RZ ;  /* 0x000000ff400d7210 */ /* 0x000fe20007ffe1ff */
[----:B------:R-:W-:-:S02]  /*0c00*/  HADD2.F32 R19, -RZ, R35.H0_H0 ;  /* 0x20000023ff137230 */ /* 0x000fc40000004100 */
[----:B------:R-:W-:Y:S01]  /*0c10*/  FADD.FTZ R15, R8, R15 ;  /* 0x0000000f080f7221 */ /* 0x000fe20000010000 */
[----:B------:R-:W-:Y:S02]  /*0c20*/  HADD2.F32 R34, -RZ, R34.H1_H1 ;  /* 0x30000022ff227230 */ /* 0x000fe40000004100 */
[----:B------:R-:W-:Y:S01]  /*0c30*/  FADD.FTZ R12, R12, R33 ;  /* 0x000000210c0c7221 */ /* 0x000fe20000010000 */
[----:B------:R-:W-:Y:S02]  /*0c40*/  HADD2.F32 R35, -RZ, R35.H1_H1 ;  /* 0x30000023ff237230 */ /* 0x000fe40000004100 */
[----:B------:R-:W-:Y:S01]  /*0c50*/  FADD.FTZ R18, R9, R18 ;  /* 0x0000001209127221 */ /* 0x000fe20000010000 */
[----:B------:R-:W-:Y:S01]  /*0c60*/  FADD.FTZ R19, R10, R19 ;  /* 0x000000130a137221 */ /* 0x000fe20000010000 */
[----:B------:R-:W-:Y:S01]  /*0c70*/  FADD.FTZ R17, R17, R34 ;  /* 0x0000002211117221 */ /* 0x000fe20000010000 */
[----:B------:R-:W-:Y:S02]  /*0c80*/  IMAD R13, R24, R13, R67 ;  /* 0x0000000d180d7224 */ /* 0x000fe400078e0243 */
[----:B------:R-:W-:Y:S01]  /*0c90*/  FADD.FTZ R14, R14, R35 ;  /* 0x000000230e0e7221 */ /* 0x000fe20000010000 */
[----:B------:R-:W-:-:S02]  /*0ca0*/  F2FP.F16.F32.PACK_AB R8, R32, R11 ;  /* 0x0000000b2008723e */ /* 0x000fc400000000ff */
[----:B------:R-:W-:Y:S01]  /*0cb0*/  F2FP.F16.F32.PACK_AB R9, R12, R15 ;  /* 0x0000000f0c09723e */ /* 0x000fe200000000ff */
[----:B------:R-:W-:Y:S01]  /*0cc0*/  IMAD.WIDE R12, R13, 0x10, R38 ;  /* 0x000000100d0c7825 */ /* 0x000fe200078e0226 */
[----:B------:R-:W-:Y:S02]  /*0cd0*/  F2FP.F16.F32.PACK_AB R10, R17, R18 ;  /* 0x00000012110a723e */ /* 0x000fe400000000ff */
[----:B------:R-:W-:Y:S02]  /*0ce0*/  F2FP.F16.F32.PACK_AB R11, R14, R19 ;  /* 0x000000130e0b723e */ /* 0x000fe400000000ff */
[----:B------:R-:W-:-:S03]  /*0cf0*/  IADD3 R67, PT, PT, R67, UR4, RZ ;  /* 0x0000000443437c10 */ /* 0x000fc6000fffe0ff */
[----:B------:R1:W-:Y:S01]  /*0d00*/  ST.E.128 desc[UR6][R12.64+0xa00], R8 ;  /* 0x000a00080c007985 */ /* 0x0003e2000c101d06 */
[----:B------:R-:W-:-:S13]  /*0d10*/  ISETP.GE.AND P2, PT, R67, R65, PT ;  /* 0x000000414300720c */ /* 0x000fda0003f46270 */
[----:B------:R-:W-:Y:S05]  /*0d20*/  @!P2 BRA `(.L_x_96) ;  /* 0xfffffff80044a947 */ /* 0x000fea000383ffff */
.L_x_95:
[----:B------:R-:W-:Y:S05]  /*0d30*/  BSYNC.RECONVERGENT B0 ;  /* 0x0000000000007941 */ /* 0x000fea0003800200 */
.L_x_94:
        /* <DEDUP_REMOVED lines=13> */
.L_x_98:
[----:B-1----:R-:W2:Y:S04]  /*0e10*/  LDG.E.STRONG.SYS R6, desc[UR6][R2.64+0x480] ;  /* 0x0004800602067981 */ /* 0x002ea8000c1f5900 */
[----:B--2---:R-:W-:Y:S01]  /*0e20*/  CCTL.IVALL ;  /* 0x00000000ff00798f */ /* 0x004fe20002000000 */
[----:B------:R-:W-:Y:S05]  /*0e30*/  YIELD ;  /* 0x0000000000007946 */ /* 0x000fea0003800000 */
[----:B------:R-:W-:-:S13]  /*0e40*/  ISETP.NE.AND P0, PT, R6, R9, PT ;  /* 0x000000090600720c */ /* 0x000fda0003f05270 */
[----:B------:R-:W-:Y:S05]  /*0e50*/  @P0 BRA `(.L_x_98) ;  /* 0xfffffffc00ec0947 */ /* 0x000fea000383ffff */
.L_x_97:
        /* <DEDUP_REMOVED lines=13> */
.L_x_99:
        /* <DEDUP_REMOVED lines=51> */
.L_x_100:
        /* <DEDUP_REMOVED lines=10> */
.L_x_243:


//--------------------- .text._ZN4vllm26cross_device_reduce_1stageI6__halfLi6EEEvPNS_8RankDataENS_11RankSignalsEPNS_6SignalEPT_ii --------------------------
	.section	.text._ZN4vllm26cross_device_reduce_1stageI6__halfLi6EEEvPNS_8RankDataENS_11RankSignalsEPNS_6SignalEPT_ii,"ax",@progbits
	.align	128
        .global         _ZN4vllm26cross_device_reduce_1stageI6__halfLi6EEEvPNS_8RankDataENS_11RankSignalsEPNS_6SignalEPT_ii
        .type           _ZN4vllm26cross_device_reduce_1stageI6__halfLi6EEEvPNS_8RankDataENS_11RankSignalsEPNS_6SignalEPT_ii,@function
        .size           _ZN4vllm26cross_device_reduce_1stageI6__halfLi6EEEvPNS_8RankDataENS_11RankSignalsEPNS_6SignalEPT_ii,(.L_x_244 - _ZN4vllm26cross_device_reduce_1stageI6__halfLi6EEEvPNS_8RankDataENS_11RankSignalsEPNS_6SignalEPT_ii)
        .other          _ZN4vllm26cross_device_reduce_1stageI6__halfLi6EEEvPNS_8RankDataENS_11RankSignalsEPNS_6SignalEPT_ii,@"STO_CUDA_ENTRY STV_DEFAULT"
_ZN4vllm26cross_device_reduce_1stageI6__halfLi6EEEvPNS_8RankDataENS_11RankSignalsEPNS_6SignalEPT_ii:
.text._ZN4vllm26cross_device_reduce_1stageI6__halfLi6EEEvPNS_8RankDataENS_11RankSignalsEPNS_6SignalEPT_ii:
        /* <DEDUP_REMOVED lines=36> */
.L_x_102:
[----:B0-----:R-:W2:Y:S01]  /*0240*/  LDG.E.STRONG.SYS R9, desc[UR4][R10.64] ;  /* 0x000000040a097981 */ /* 0x001ea2000c1f5900 */
[----:B------:R-:W-:Y:S05]  /*0250*/  YIELD ;  /* 0x0000000000007946 */ /* 0x000fea0003800000 */
[----:B--2---:R-:W-:-:S13]  /*0260*/  ISETP.NE.AND P1, PT, R9, R4, PT ;  /* 0x000000040900720c */ /* 0x004fda0003f25270 */
[----:B------:R-:W-:Y:S05]  /*0270*/  @P1 BRA `(.L_x_102) ;  /* 0xfffffffc00f01947 */ /* 0x000fea000383ffff */
.L_x_101:
        /* <DEDUP_REMOVED lines=13> */
.L_x_105:
        /* <DEDUP_REMOVED lines=15> */
[--C-:B---3--:R-:W-:Y:S02]  /*0440*/  HADD2.F32 R53, -RZ, R12.reuse.H0_H0 ;  /* 0x2000000cff357230 */ /* 0x108fe40000004100 */
[----:B------:R-:W-:Y:S02]  /*0450*/  HADD2.F32 R52, -RZ, R12.H1_H1 ;  /* 0x3000000cff347230 */ /* 0x000fe40000004100 */
[----:B------:R-:W-:Y:S02]  /*0460*/  HADD2.F32 R11, -RZ, R11.H1_H1 ;  /* 0x3000000bff0b7230 */ /* 0x000fe40000004100 */
[----:B------:R-:W-:Y:S01]  /*0470*/  FADD.FTZ R50, R50, R53 ;  /* 0x0000003532327221 */ /* 0x000fe20000010000 */
[----:B------:R-:W-:Y:S02]  /*0480*/  HADD2.F32 R12, -RZ, R15.H1_H1 ;  /* 0x3000000fff0c7230 */ /* 0x000fe40000004100 */
[----:B------:R-:W-:Y:S01]  /*0490*/  FADD.FTZ R51, R51, R52 ;  /* 0x0000003433337221 */ /* 0x000fe20000010000 */
[----:B------:R-:W-:-:S02]  /*04a0*/  HADD2.F32 R54, -RZ, R13.H0_H0 ;  /* 0x2000000dff367230 */ /* 0x000fc40000004100 */
[----:B------:R-:W-:Y:S02]  /*04b0*/  HADD2.F32 R55, -RZ, R13.H1_H1 ;  /* 0x3000000dff377230 */ /* 0x000fe40000004100 */
[----:B------:R-:W-:Y:S01]  /*04c0*/  FADD.FTZ R11, R11, R12 ;  /* 0x0000000c0b0b7221 */ /* 0x000fe20000010000 */
[--C-:B------:R-:W-:Y:S02]  /*04d0*/  HADD2.F32 R49, -RZ, R9.reuse.H0_H0 ;  /* 0x20000009ff317230 */ /* 0x100fe40000004100 */
[----:B------:R-:W-:Y:S02]  /*04e0*/  HADD2.F32 R48, -RZ, R9.H1_H1 ;  /* 0x30000009ff307230 */ /* 0x000fe40000004100 */
[----:B------:R-:W-:Y:S02]  /*04f0*/  HADD2.F32 R13, -RZ, R15.H0_H0 ;  /* 0x2000000fff0d7230 */ /* 0x000fe40000004100 */
[----:B------:R-:W-:Y:S01]  /*0500*/  FADD.FTZ R49, R49, R54 ;  /* 0x0000003631317221 */ /* 0x000fe20000010000 */
[----:B------:R-:W-:-:S02]  /*0510*/  HADD2.F32 R9, -RZ, R10.H0_H0 ;  /* 0x2000000aff097230 */ /* 0x000fc40000004100 */
[----:B------:R-:W-:Y:S01]  /*0520*/  FADD.FTZ R48, R48, R55 ;  /* 0x0000003730307221 */ /* 0x000fe20000010000 */
[----:B------:R-:W-:Y:S02]  /*0530*/  HADD2.F32 R56, -RZ, R14.H0_H0 ;  /* 0x2000000eff387230 */ /* 0x000fe40000004100 */
[----:B------:R-:W-:Y:S01]  /*0540*/  FADD.FTZ R8, R8, R13 ;  /* 0x0000000d08087221 */ /* 0x000fe20000010000 */
[----:B------:R-:W-:Y:S02]  /*0550*/  HADD2.F32 R10, -RZ, R10.H1_H1 ;  /* 0x3000000aff0a7230 */ /* 0x000fe40000004100 */
[----:B------:R-:W-:Y:S02]  /*0560*/  HADD2.F32 R57, -RZ, R14.H1_H1 ;  /* 0x3000000eff397230 */ /* 0x000fe40000004100 */
[----:B------:R-:W-:Y:S01]  /*0570*/  FADD.FTZ R9, R9, R56 ;  /* 0x0000003809097221 */ /* 0x000fe20000010000 */
[--C-:B----4-:R-:W-:Y:S02]  /*0580*/  HADD2.F32 R12, -RZ, R17.reuse.H0_H0 ;  /* 0x20000011ff0c7230 */ /* 0x110fe40000004100 */
[----:B------:R-:W-:-:S02]  /*0590*/  HADD2.F32 R17, -RZ, R17.H1_H1 ;  /* 0x30000011ff117230 */ /* 0x000fc40000004100 */
[----:B------:R-:W-:Y:S01]  /*05a0*/  FADD.FTZ R10, R10, R57 ;  /* 0x000000390a0a7221 */ /* 0x000fe20000010000 */
[----:B------:R-:W-:Y:S02]  /*05b0*/  HADD2.F32 R14, -RZ, R18.H0_H0 ;  /* 0x20000012ff0e7230 */ /* 0x000fe40000004100 */
[----:B------:R-:W-:Y:S01]  /*05c0*/  FADD.FTZ R49, R49, R12 ;  /* 0x0000000c31317221 */ /* 0x000fe20000010000 */
[--C-:B------:R-:W-:Y:S02]  /*05d0*/  HADD2.F32 R13, -RZ, R16.reuse.H0_H0 ;  /* 0x20000010ff0d7230 */ /* 0x100fe40000004100 */
[----:B------:R-:W-:Y:S01]  /*05e0*/  FADD.FTZ R48, R48, R17 ;  /* 0x0000001130307221 */ /* 0x000fe20000010000 */
[----:B------:R-:W-:Y:S02]  /*05f0*/  HADD2.F32 R16, -RZ, R16.H1_H1 ;  /* 0x30000010ff107230 */ /* 0x000fe40000004100 */
[----:B------:R-:W-:Y:S01]  /*0600*/  FADD.FTZ R9, R9, R14 ;  /* 0x0000000e09097221 */ /* 0x000fe20000010000 */
[----:B------:R-:W-:-:S02]  /*0610*/  HADD2.F32 R15, -RZ, R18.H1_H1 ;  /* 0x30000012ff0f7230 */ /* 0x000fc40000004100 */
[----:B------:R-:W-:Y:S01]  /*0620*/  FADD.FTZ R50, R50, R13 ;  /* 0x0000000d32327221 */ /* 0x000fe20000010000 */
[--C-:B------:R-:W-:Y:S02]  /*0630*/  HADD2.F32 R53, -RZ, R19.reuse.H0_H0 ;  /* 0x20000013ff357230 */ /* 0x100fe40000004100 */
[----:B------:R-:W-:Y:S01]  /*0640*/  FADD.FTZ R51, R51, R16 ;  /* 0x0000001033337221 */ /* 0x000fe20000010000 */
[----:B------:R-:W-:Y:S02]  /*0650*/  HADD2.F32 R18, -RZ, R19.H1_H1 ;  /* 0x30000013ff127230 */ /* 0x000fe40000004100 */
[----:B------:R-:W-:Y:S01]  /*0660*/  FADD.FTZ R10, R10, R15 ;  /* 0x0000000f0a0a7221 */ /* 0x000fe20000010000 */
[----:B------:R-:W-:Y:S02]  /*0670*/  HADD2.F32 R14, -RZ, R22.H0_H0 ;  /* 0x20000016ff0e7230 */ /* 0x000fe40000004100 */
[----:B------:R-:W-:Y:S01]  /*0680*/  FADD.FTZ R8, R8, R53 ;  /* 0x0000003508087221 */ /* 0x000fe20000010000 */
[----:B------:R-:W-:-:S02]  /*0690*/  HADD2.F32 R17, -RZ, R23.H0_H0 ;  /* 0x20000017ff117230 */ /* 0x000fc40000004100 */
        /* <DEDUP_REMOVED lines=19> */
[----:B------:R-:W-:Y:S02]  /*07d0*/  HADD2.F32 R16, -RZ, R41.H1_H1 ;  /* 0x30000029ff107230 */ /* 0x000fe40000004100 */
        /* <DEDUP_REMOVED lines=36> */
.L_x_104:
[----:B------:R-:W-:Y:S05]  /*0a20*/  BSYNC.RECONVERGENT B0 ;  /* 0x0000000000007941 */ /* 0x000fea0003800200 */
.L_x_103:
        /* <DEDUP_REMOVED lines=12> */
.L_x_107:
[----:B------:R-:W2:Y:S01]  /*0af0*/  LDG.E.STRONG.SYS R0, desc[UR4][R2.64+0x480] ;  /* 0x0004800402007981 */ /* 0x000ea2000c1f5900 */
[----:B------:R-:W-:Y:S05]  /*0b00*/  YIELD ;  /* 0x0000000000007946 */ /* 0x000fea0003800000 */
[----:B--2---:R-:W-:-:S13]  /*0b10*/  ISETP.NE.AND P0, PT, R0, R11, PT ;  /* 0x0000000b0000720c */ /* 0x004fda0003f05270 */
[----:B------:R-:W-:Y:S05]  /*0b20*/  @P0 BRA `(.L_x_107) ;  /* 0xfffffffc00f00947 */ /* 0x000fea000383ffff */
[----:B------:R-:W-:Y:S05]  /*0b30*/  BSYNC B0 ;  /* 0x0000000000007941 */ /* 0x000fea0003800000 */
.L_x_106:
[----:B------:R-:W-:Y:S05]  /*0b40*/  @P1 EXIT ;  /* 0x000000000000194d */ /* 0x000fea0003800000 */
[----:B------:R-:W-:Y:S01]  /*0b50*/  STG.E desc[UR4][R6.64+0x900], R11 ;  /* 0x0009000b06007986 */ /* 0x000fe2000c101904 */
[----:B------:R-:W-:Y:S05]  /*0b60*/  EXIT ;  /* 0x000000000000794d */ /* 0x000fea0003800000 */
.L_x_108:
        /* <DEDUP_REMOVED lines=9> */
.L_x_244:


//--------------------- .text._ZN4vllm26cross_device_reduce_2stageI6__halfLi4EEEvPNS_8RankDataENS_11RankSignalsEPNS_6SignalEPT_ii --------------------------
	.section	.text._ZN4vllm26cross_device_reduce_2stageI6__halfLi4EEEvPNS_8RankDataENS_11RankSignalsEPNS_6SignalEPT_ii,"ax",@progbits
	.align	128
        .global         _ZN4vllm26cross_device_reduce_2stageI6__halfLi4EEEvPNS_8RankDataENS_11RankSignalsEPNS_6SignalEPT_ii
        .type           _ZN4vllm26cross_device_reduce_2stageI6__halfLi4EEEvPNS_8RankDataENS_11RankSignalsEPNS_6SignalEPT_ii,@function
        .size           _ZN4vllm26cross_device_reduce_2stageI6__halfLi4EEEvPNS_8RankDataENS_11RankSignalsEPNS_6SignalEPT_ii,(.L_x_245 - _ZN4vllm26cross_device_reduce_2stageI6__halfLi4EEEvPNS_8RankDataENS_11RankSignalsEPNS_6SignalEPT_ii)
        .other          _ZN4vllm26cross_device_reduce_2stageI6__halfLi4EEEvPNS_8RankDataENS_11RankSignalsEPNS_6SignalEPT_ii,@"STO_CUDA_ENTRY STV_DEFAULT"
_ZN4vllm26cross_device_reduce_2stageI6__halfLi4EEEvPNS_8RankDataENS_11RankSignalsEPNS_6SignalEPT_ii:
.text._ZN4vllm26cross_device_reduce_2stageI6__halfLi4EEEvPNS_8RankDataENS_11RankSignalsEPNS_6SignalEPT_ii:
[----:B------:R-:W0:Y:S08]  /*0000*/  LDC R1, c[0x0][0x37c] ;  /* 0x0000df00ff017b82 */ /* 0x000e300000000800 */
[----:B------:R-:W1:Y:S01]  /*0010*/  LDC.64 R14, c[0x0][0x3e0] ;  /* 0x0000f800ff0e7b82 */ /* 0x000e620000000a00 */
[----:B------:R-:W2:Y:S01]  /*0020*/  S2R R2, SR_CTAID.X ;  /* 0x0000000000027919 */ /* 0x000ea20000002500 */
[----:B------:R-:W3:Y:S01]  /*0030*/  LDCU.64 UR4, c[0x0][0x358] ;  /* 0x00006b00ff0477ac */ /* 0x000ee20008000a00 */
[----:B0-----:R-:W-:-:S05]  /*0040*/  IADD3 R1, PT, PT, R1, -0x40, RZ ;  /* 0xffffffc001017810 */ /* 0x001fca0007ffe0ff */
[----:B------:R-:W0:Y:S08]  /*0050*/  LDC.64 R16, c[0x0][0x390] ;  /* 0x0000e400ff107b82 */ /* 0x000e300000000a00 */
[----:B------:R-:W0:Y:S01]  /*0060*/  LDC.64 R18, c[0x0][0x398] ;  /* 0x0000e600ff127b82 */ /* 0x000e220000000a00 */
[----:B-1----:R-:W-:-:S07]  /*0070*/  IADD3 R3, PT, PT, R14, 0x1, RZ ;  /* 0x000000010e037810 */ /* 0x002fce0007ffe0ff */
[----:B------:R-:W2:Y:S01]  /*0080*/  LDC.64 R12, c[0x0][0x3d0] ;  /* 0x0000f400ff0c7b82 */ /* 0x000ea20000000a00 */
[C---:B------:R-:W-:Y:S02]  /*0090*/  IADD3 R6, PT, PT, R14.reuse, 0x2, RZ ;  /* 0x000000020e067810 */ /* 0x040fe40007ffe0ff */
[----:B------:R-:W-:Y:S02]  /*00a0*/  SHF.R.S32.HI R0, RZ, 0x1f, R3 ;  /* 0x0000001fff007819 */ /* 0x000fe40000011403 */
[----:B------:R-:W-:Y:S02]  /*00b0*/  IADD3 R8, PT, PT, R14, 0x3, RZ ;  /* 0x000000030e087810 */ /* 0x000fe40007ffe0ff */
[----:B------:R-:W-:Y:S01]  /*00c0*/  LEA.HI R0, R0, R3, RZ, 0x2 ;  /* 0x0000000300007211 */ /* 0x000fe200078f10ff */
[----:B------:R-:W1:Y:S01]  /*00d0*/  LDC.64 R42, c[0x0][0x380] ;  /* 0x0000e000ff2a7b82 */ /* 0x000e620000000a00 */
[----:B------:R-:W-:Y:S02]  /*00e0*/  SHF.R.S32.HI R5, RZ, 0x1f, R6 ;  /* 0x0000001fff057819 */ /* 0x000fe40000011406 */
[----:B------:R-:W-:-:S02]  /*00f0*/  LOP3.LUT R0, R0, 0xfffffffc, RZ, 0xc0, !PT ;  /* 0xfffffffc00007812 */ /* 0x000fc400078ec0ff */
[----:B------:R-:W-:Y:S02]  /*0100*/  SHF.R.S32.HI R7, RZ, 0x1f, R8 ;  /* 0x0000001fff077819 */ /* 0x000fe40000011408 */
[----:B------:R-:W-:Y:S01]  /*0110*/  IADD3 R0, PT, PT, R3, -R0, RZ ;  /* 0x8000000003007210 */ /* 0x000fe20007ffe0ff */
[----:B------:R-:W4:Y:S01]  /*0120*/  LDC.64 R24, c[0x0][0x3a0] ;  /* 0x0000e800ff187b82 */ /* 0x000f220000000a00 */
[----:B------:R-:W-:Y:S01]  /*0130*/  SHF.R.S32.HI R3, RZ, 0x1f, R14 ;  /* 0x0000001fff037819 */ /* 0x000fe2000001140e */
[----:B0-----:R2:W-:Y:S01]  /*0140*/  STL.128 [R1], R16 ;  /* 0x0000001001007387 */ /* 0x0015e20000100c00 */
[----:B------:R-:W-:Y:S02]  /*0150*/  LEA.HI R5, R5, R6, RZ, 0x2 ;  /* 0x0000000605057211 */ /* 0x000fe400078f10ff */
[----:B------:R-:W-:Y:S02]  /*0160*/  LEA.HI R3, R3, R14, RZ, 0x2 ;  /* 0x0000000e03037211 */ /* 0x000fe400078f10ff */
[----:B------:R-:W-:Y:S01]  /*0170*/  LEA.HI R7, R7, R8, RZ, 0x2 ;  /* 0x0000000807077211 */ /* 0x000fe200078f10ff */
[----:B------:R-:W4:Y:S01]  /*0180*/  LDC.64 R26, c[0x0][0x3a8] ;  /* 0x0000ea00ff1a7b82 */ /* 0x000f220000000a00 */
[----:B------:R-:W-:-:S02]  /*0190*/  LOP3.LUT R3, R3, 0xfffffffc, RZ, 0xc0, !PT ;  /* 0xfffffffc03037812 */ /* 0x000fc400078ec0ff */
[----:B------:R-:W-:Y:S02]  /*01a0*/  LOP3.LUT R5, R5, 0xfffffffc, RZ, 0xc0, !PT ;  /* 0xfffffffc05057812 */ /* 0x000fe400078ec0ff */
[----:B------:R-:W-:Y:S02]  /*01b0*/  LOP3.LUT R7, R7, 0xfffffffc, RZ, 0xc0, !PT ;  /* 0xfffffffc07077812 */ /* 0x000fe400078ec0ff */
[----:B------:R-:W-:Y:S01]  /*01c0*/  IADD3 R4, PT, PT, -R3, R14, RZ ;  /* 0x0000000e03047210 */ /* 0x000fe20007ffe1ff */
[----:B------:R-:W0:Y:S01]  /*01d0*/  LDC.64 R28, c[0x0][0x3b0] ;  /* 0x0000ec00ff1c7b82 */ /* 0x000e220000000a00 */
[----:B------:R-:W-:Y:S01]  /*01e0*/  IADD3 R6, PT, PT, R6, -R5, RZ ;  /* 0x8000000506067210 */ /* 0x000fe20007ffe0ff */
[----:B--2---:R-:W-:Y:S01]  /*01f0*/  IMAD.WIDE.U32 R16, R2, 0x4, R12 ;  /* 0x0000000402107825 */ /* 0x004fe200078e000c */
[----:B------:R-:W-:-:S05]  /*0200*/  IADD3 R8, PT, PT, R8, -R7, RZ ;  /* 0x8000000708087210 */ /* 0x000fca0007ffe0ff */
[----:B------:R-:W0:Y:S08]  /*0210*/  LDC.64 R30, c[0x0][0x3b8] ;  /* 0x0000ee00ff1e7b82 */ /* 0x000e300000000a00 */
[----:B------:R-:W2:Y:S08]  /*0220*/  LDC.64 R20, c[0x0][0x3c0] ;  /* 0x0000f000ff147b82 */ /* 0x000eb00000000a00 */
[----:B------:R-:W2:Y:S01]  /*0230*/  LDC.64 R22, c[0x0][0x3c8] ;  /* 0x0000f200ff167b82 */ /* 0x000ea20000000a00 */
[C-C-:B-1----:R-:W-:Y:S01]  /*0240*/  IMAD.WIDE R54, R4.reuse, 0x8, R42.reuse ;  /* 0x0000000804367825 */ /* 0x142fe200078e022a */
[-C--:B------:R-:W-:Y:S01]  /*0250*/  LEA R52, R4, R1.reuse, 0x3 ;  /* 0x0000000104347211 */ /* 0x080fe200078e18ff */
[----:B---3--:R-:W3:Y:S01]  /*0260*/  LDG.E R7, desc[UR4][R16.64+0x900] ;  /* 0x0009000410077981 */ /* 0x008ee2000c1e1900 */
[CC--:B------:R-:W-:Y:S01]  /*0270*/  LEA R48, R0.reuse, R1.reuse, 0x3 ;  /* 0x0000000100307211 */ /* 0x0c0fe200078e18ff */
[--C-:B------:R-:W-:Y:S01]  /*0280*/  IMAD.WIDE R50, R0, 0x8, R42.reuse ;  /* 0x0000000800327825 */ /* 0x100fe200078e022a */
[-C--:B------:R-:W-:Y:S01]  /*0290*/  LEA R44, R6, R1.reuse, 0x3 ;  /* 0x00000001062c7211 */ /* 0x080fe200078e18ff */
[----:B----4-:R1:W-:Y:S01]  /*02a0*/  STL.128 [R1+0x10], R24 ;  /* 0x0000101801007387 */ /* 0x0103e20000100c00 */
[----:B------:R-:W-:Y:S01]  /*02b0*/  LEA R40, R8, R1, 0x3 ;  /* 0x0000000108287211 */ /* 0x000fe200078e18ff */
[----:B------:R-:W-:-:S02]  /*02c0*/  IMAD.WIDE R46, R6, 0x8, R42 ;  /* 0x00000008062e7825 */ /* 0x000fc400078e022a */
[----:B0-----:R1:W-:Y:S02]  /*02d0*/  STL.128 [R1+0x20], R28 ;  /* 0x0000201c01007387 */ /* 0x0013e40000100c00 */
[----:B------:R-:W-:Y:S02]  /*02e0*/  IMAD.WIDE R42, R8, 0x8, R42 ;  /* 0x00000008082a7825 */ /* 0x000fe400078e022a */
[----:B------:R-:W5:Y:S04]  /*02f0*/  LDG.E.64 R54, desc[UR4][R54.64] ;  /* 0x0000000436367981 */ /* 0x000f68000c1e1b00 */
[----:B------:R-:W5:Y:S04]  /*0300*/  LDG.E.64 R50, desc[UR4][R50.64] ;  /* 0x0000000432327981 */ /* 0x000f68000c1e1b00 */
[----:B------:R-:W5:Y:S04]  /*0310*/  LDG.E.64 R46, desc[UR4][R46.64] ;  /* 0x000000042e2e7981 */ /* 0x000f68000c1e1b00 */
[----:B--2---:R1:W-:Y:S04]  /*0320*/  STL.128 [R1+0x30], R20 ;  /* 0x0000301401007387 */ /* 0x0043e80000100c00 */
[----:B------:R-:W5:Y:S04]  /*0330*/  LDL.64 R52, [R52] ;  /* 0x0000000034347983 */ /* 0x000f680000100a00 */
[----:B------:R-:W5:Y:S04]  /*0340*/  LDL.64 R48, [R48] ;  /* 0x0000000030307983 */ /* 0x000f680000100a00 */
[----:B------:R-:W5:Y:S04]  /*0350*/  LDL.64 R44, [R44] ;  /* 0x000000002c2c7983 */ /* 0x000f680000100a00 */
[----:B------:R-:W5:Y:S04]  /*0360*/  LDL.64 R40, [R40] ;  /* 0x0000000028287983 */ /* 0x000f680000100a00 */
[----:B------:R-:W5:Y:S01]  /*0370*/  LDG.E.64 R42, desc[UR4][R42.64] ;  /* 0x000000042a2a7981 */ /* 0x000f62000c1e1b00 */
[----:B------:R-:W0:Y:S01]  /*0380*/  S2R R10, SR_TID.X ;  /* 0x00000000000a7919 */ /* 0x000e220000002100 */
[----:B------:R-:W2:Y:S01]  /*0390*/  LDCU UR6, c[0x0][0x360] ;  /* 0x00006c00ff0677ac */ /* 0x000ea20008000800 */
[----:B------:R-:W4:Y:S01]  /*03a0*/  LDC R9, c[0x0][0x370] ;  /* 0x0000dc00ff097b82 */ /* 0x000f220000000800 */
[----:B------:R-:W-:-:S04]  /*03b0*/  SHF.R.S32.HI R18, RZ, 0x1f, R15 ;  /* 0x0000001fff127819 */ /* 0x000fc8000001140f */
[----:B------:R-:W-:Y:S01]  /*03c0*/  LEA.HI R5, R18, R15, RZ, 0x2 ;  /* 0x0000000f12057211 */ /* 0x000fe200078f10ff */
[----:B------:R-:W-:-:S03]  /*03d0*/  IMAD.WIDE.U32 R18, R2, 0x20, R12 ;  /* 0x0000002002127825 */ /* 0x000fc600078e000c */
[----:B------:R-:W-:Y:S02]  /*03e0*/  SHF.R.S32.HI R5, RZ, 0x2, R5 ;  /* 0x00000002ff057819 */ /* 0x000fe40000011405 */
[----:B0-----:R-:W-:Y:S01]  /*03f0*/  ISETP.GT.U32.AND P0, PT, R10, 0x3, PT ;  /* 0x000000030a00780c */ /* 0x001fe20003f04070 */
[----:B--2---:R-:W-:Y:S02]  /*0400*/  IMAD R3, R2, UR6, R10 ;  /* 0x0000000602037c24 */ /* 0x004fe4000f8e020a */
[----:B----4-:R-:W-:Y:S01]  /*0410*/  IMAD R12, R9, UR6, RZ ;  /* 0x00000006090c7c24 */ /* 0x010fe2000f8e02ff */
[----:B---3--:R-:W-:-:S09]  /*0420*/  IADD3 R9, PT, PT, R7, 0x1, RZ ;  /* 0x0000000107097810 */ /* 0x008fd20007ffe0ff */
[----:B-1----:R-:W-:Y:S05]  /*0430*/  @P0 BRA `(.L_x_109) ;  /* 0x0000000000280947 */ /* 0x002fea0003800000 */
[----:B------:R-:W-:-:S05]  /*0440*/  LEA R7, R10, R1, 0x3 ;  /* 0x000000010a077211 */ /* 0x000fca00078e18ff */
[----:B------:R-:W2:Y:S01]  /*0450*/  LDL.64 R20, [R7] ;  /* 0x0000000007147983 */ /* 0x000ea20000100a00 */
[----:B------:R-:W-:-:S04]  /*0460*/  IMAD.WIDE.U32 R22, R10, 0x4, R18 ;  /* 0x000000040a167825 */ /* 0x000fc800078e0012 */
[----:B--2---:R-:W-:-:S04]  /*0470*/  IMAD.WIDE.U32 R20, R2, 0x20, R20 ;  /* 0x0000002002147825 */ /* 0x004fc800078e0014 */
[----:B------:R-:W-:-:S05]  /*0480*/  IMAD.WIDE R20, R14, 0x4, R20 ;  /* 0x000000040e147825 */ /* 0x000fca00078e0214 */
[----:B------:R0:W-:Y:S02]  /*0490*/  STG.E.STRONG.SYS desc[UR4][R20.64], R9 ;  /* 0x0000000914007986 */ /* 0x0001e4000c115904 */
.L_x_110:
[----:B0-----:R-:W2:Y:S01]  /*04a0*/  LDG.E.STRONG.SYS R20, desc[UR4][R22.64] ;  /* 0x0000000416147981 */ /* 0x001ea2000c1f5900 */
[----:B------:R-:W-:Y:S05]  /*04b0*/  YIELD ;  /* 0x0000000000007946 */ /* 0x000fea0003800000 */
[----:B--2---:R-:W-:-:S13]  /*04c0*/  ISETP.NE.AND P1, PT, R20, R9, PT ;  /* 0x000000091400720c */ /* 0x004fda0003f25270 */
[----:B------:R-:W-:Y:S05]  /*04d0*/  @P1 BRA `(.L_x_110) ;  /* 0xfffffffc00f01947 */ /* 0x000fea000383ffff */
.L_x_109:
        /* <DEDUP_REMOVED lines=12> */
[----:B0-----:R-:W-:Y:S01]  /*05a0*/  MOV R9, R20 ;  /* 0x0000001400097202 */ /* 0x001fe20000000f00 */
[----:B------:R-:W-:Y:S01]  /*05b0*/  HFMA2 R20, -RZ, RZ, 0, 0 ;  /* 0x00000000ff147431 */ /* 0x000fe200000001ff */
[----:B------:R-:W-:Y:S01]  /*05c0*/  IADD3 R23, PT, PT, RZ, -R12, RZ ;  /* 0x8000000cff177210 */ /* 0x000fe20007ffe0ff */
[----:B------:R-:W-:Y:S01]  /*05d0*/  BSSY.RECONVERGENT B1, `(.L_x_113) ;  /* 0x0000061000017945 */ /* 0x000fe20003800200 */
[C---:B------:R-:W-:Y:S02]  /*05e0*/  IADD3 R36, PT, PT, R12.reuse, R9, RZ ;  /* 0x000000090c247210 */ /* 0x040fe40007ffe0ff */
[----:B------:R-:W-:Y:S02]  /*05f0*/  ISETP.NE.U32.AND P4, PT, R12, RZ, PT ;  /* 0x000000ff0c00720c */ /* 0x000fe40003f85070 */
[CC--:B------:R-:W-:Y:S02]  /*0600*/  ISETP.GE.AND P2, PT, R36.reuse, R7.reuse, PT ;  /* 0x000000072400720c */ /* 0x0c0fe40003f46270 */
[----:B------:R-:W-:-:S02]  /*0610*/  VIMNMX R11, PT, PT, R36, R7, !PT ;  /* 0x00000007240b7248 */ /* 0x000fc40007fe0100 */
[----:B------:R-:W-:Y:S01]  /*0620*/  SEL R13, RZ, 0x1, P2 ;  /* 0x00000001ff0d7807 */ /* 0x000fe20001000000 */
[----:B-1----:R-:W0:Y:S03]  /*0630*/  MUFU.RCP R22, R22 ;  /* 0x0000001600167308 */ /* 0x002e260000001000 */
[----:B------:R-:W-:Y:S02]  /*0640*/  IADD3 R11, PT, PT, R11, -R36, -R13 ;  /* 0x800000240b0b7210 */ /* 0x000fe40007ffe80d */
[----:B0-----:R-:W-:-:S06]  /*0650*/  IADD3 R21, PT, PT, R22, 0xffffffe, RZ ;  /* 0x0ffffffe16157810 */ /* 0x001fcc0007ffe0ff */
[----:B------:R-:W0:Y:S02]  /*0660*/  F2I.FTZ.U32.TRUNC.NTZ R21, R21 ;  /* 0x0000001500157305 */ /* 0x000e24000021f000 */
[----:B0-----:R-:W-:-:S04]  /*0670*/  IMAD R23, R23, R21, RZ ;  /* 0x0000001517177224 */ /* 0x001fc800078e02ff */
[----:B------:R-:W-:-:S06]  /*0680*/  IMAD.HI.U32 R20, R21, R23, R20 ;  /* 0x0000001715147227 */ /* 0x000fcc00078e0014 */
[----:B------:R-:W-:-:S05]  /*0690*/  IMAD.HI.U32 R20, R20, R11, RZ ;  /* 0x0000000b14147227 */ /* 0x000fca00078e00ff */
[----:B------:R-:W-:-:S05]  /*06a0*/  IADD3 R21, PT, PT, -R20, RZ, RZ ;  /* 0x000000ff14157210 */ /* 0x000fca0007ffe1ff */
[----:B------:R-:W-:-:S05]  /*06b0*/  IMAD R11, R12, R21, R11 ;  /* 0x000000150c0b7224 */ /* 0x000fca00078e020b */
[----:B------:R-:W-:-:S13]  /*06c0*/  ISETP.GE.U32.AND P2, PT, R11, R12, PT ;  /* 0x0000000c0b00720c */ /* 0x000fda0003f46070 */
[----:B------:R-:W-:Y:S02]  /*06d0*/  @P2 IADD3 R11, PT, PT, -R12, R11, RZ ;  /* 0x0000000b0c0b2210 */ /* 0x000fe40007ffe1ff */
[----:B------:R-:W-:Y:S02]  /*06e0*/  @P2 IADD3 R20, PT, PT, R20, 0x1, RZ ;  /* 0x0000000114142810 */ /* 0x000fe40007ffe0ff */
[----:B------:R-:W-:-:S13]  /*06f0*/  ISETP.GE.U32.AND P3, PT, R11, R12, PT ;  /* 0x0000000c0b00720c */ /* 0x000fda0003f66070 */
[----:B------:R-:W-:Y:S02]  /*0700*/  @P3 IADD3 R20, PT, PT, R20, 0x1, RZ ;  /* 0x0000000114143810 */ /* 0x000fe40007ffe0ff */
[----:B------:R-:W-:-:S04]  /*0710*/  @!P4 LOP3.LUT R20, RZ, R12, RZ, 0x33, !PT ;  /* 0x0000000cff14c212 */ /* 0x000fc800078e33ff */
[----:B------:R-:W-:-:S04]  /*0720*/  IADD3 R13, PT, PT, R13, R20, RZ ;  /* 0x000000140d0d7210 */ /* 0x000fc80007ffe0ff */
[C---:B------:R-:W-:Y:S02]  /*0730*/  LOP3.LUT R11, R13.reuse, 0x1, RZ, 0xc0, !PT ;  /* 0x000000010d0b7812 */ /* 0x040fe400078ec0ff */
[----:B------:R-:W-:Y:S02]  /*0740*/  ISETP.NE.AND P3, PT, R13, RZ, PT ;  /* 0x000000ff0d00720c */ /* 0x000fe40003f65270 */
[----:B------:R-:W-:-:S13]  /*0750*/  ISETP.NE.U32.AND P2, PT, R11, 0x1, PT ;  /* 0x000000010b00780c */ /* 0x000fda0003f45070 */
[----:B------:R-:W-:Y:S05]  /*0760*/  @!P2 BRA `(.L_x_114) ;  /* 0x00000004001ca947 */ /* 0x000fea0003800000 */
[----:B-----5:R-:W-:-:S04]  /*0770*/  IMAD.WIDE R20, R9, 0x10, R54 ;  /* 0x0000001009147825 */ /* 0x020fc800078e0236 */
[C---:B------:R-:W-:Y:S02]  /*0780*/  IMAD.WIDE R24, R9.reuse, 0x10, R50 ;  /* 0x0000001009187825 */ /* 0x040fe400078e0232 */
[----:B------:R-:W2:Y:S02]  /*0790*/  LD.E.128 R20, desc[UR4][R20.64] ;  /* 0x0000000414147980 */ /* 0x000ea4000c101d00 */
[C---:B------:R-:W-:Y:S02]  /*07a0*/  IMAD.WIDE R28, R9.reuse, 0x10, R46 ;  /* 0x00000010091c7825 */ /* 0x040fe400078e022e */
[----:B------:R-:W3:Y:S02]  /*07b0*/  LD.E.128 R24, desc[UR4][R24.64] ;  /* 0x0000000418187980 */ /* 0x000ee4000c101d00 */
[----:B------:R-:W-:Y:S02]  /*07c0*/  IMAD.WIDE R32, R9, 0x10, R42 ;  /* 0x0000001009207825 */ /* 0x000fe400078e022a */
[----:B------:R-:W4:Y:S04]  /*07d0*/  LD.E.128 R28, desc[UR4][R28.64] ;  /* 0x000000041c1c7980 */ /* 0x000f28000c101d00 */
[----:B------:R-:W4:Y:S01]  /*07e0*/  LD.E.128 R32, desc[UR4][R32.64] ;  /* 0x0000000420207980 */ /* 0x000f22000c101d00 */
[----:B--2---:R-:W-:-:S02]  /*07f0*/  HADD2.F32 R9, -RZ, R20.H0_H0 ;  /* 0x20000014ff097230 */ /* 0x004fc40000004100 */
[----:B------:R-:W-:Y:S02]  /*0800*/  HADD2.F32 R11, -RZ, R20.H1_H1 ;  /* 0x30000014ff0b7230 */ /* 0x000fe40000004100 */
[----:B---3--:R-:W-:Y:S02]  /*0810*/  HADD2.F32 R38, -RZ, R24.H0_H0 ;  /* 0x20000018ff267230 */ /* 0x008fe40000004100 */
[--C-:B------:R-:W-:Y:S02]  /*0820*/  HADD2.F32 R56, -RZ, R25.reuse.H0_H0 ;  /* 0x20000019ff387230 */ /* 0x100fe40000004100 */
        /* <DEDUP_REMOVED lines=9> */
[----:B------:R-:W-:Y:S02]  /*08c0*/  HADD2.F32 R39, -RZ, R26.H1_H1 ;  /* 0x3000001aff277230 */ /* 0x000fe40000004100 */
[----:B------:R-:W-:Y:S01]  /*08d0*/  FADD.FTZ R11, R11, R24 ;  /* 0x000000180b0b7221 */ /* 0x000fe20000010000 */
[----:B------:R-:W-:-:S02]  /*08e0*/  HADD2.F32 R21, -RZ, R23.H0_H0 ;  /* 0x20000017ff157230 */ /* 0x000fc40000004100 */
[----:B------:R-:W-:Y:S01]  /*08f0*/  FADD.FTZ R20, R20, R25 ;  /* 0x0000001914147221 */ /* 0x000fe20000010000 */
[----:B------:R-:W-:Y:S02]  /*0900*/  HADD2.F32 R26, -RZ, R27.H0_H0 ;  /* 0x2000001bff1a7230 */ /* 0x000fe40000004100 */
[----:B------:R-:W-:Y:S02]  /*0910*/  HADD2.F32 R22, -RZ, R22.H1_H1 ;  /* 0x30000016ff167230 */ /* 0x000fe40000004100 */
[----:B------:R-:W-:Y:S02]  /*0920*/  HADD2.F32 R23, -RZ, R23.H1_H1 ;  /* 0x30000017ff177230 */ /* 0x000fe40000004100 */
[----:B------:R-:W-:Y:S01]  /*0930*/  FADD.FTZ R21, R21, R26 ;  /* 0x0000001a15157221 */ /* 0x000fe20000010000 */
[----:B------:R-:W-:Y:S02]  /*0940*/  HADD2.F32 R60, -RZ, R27.H1_H1 ;  /* 0x3000001bff3c7230 */ /* 0x000fe40000004100 */
[----:B------:R-:W-:Y:S01]  /*0950*/  FADD.FTZ R22, R22, R39 ;  /* 0x0000002716167221 */ /* 0x000fe20000010000 */
[----:B----4-:R-:W-:-:S02]  /*0960*/  HADD2.F32 R24, -RZ, R28.H0_H0 ;  /* 0x2000001cff187230 */ /* 0x010fc40000004100 */
[--C-:B------:R-:W-:Y:S02]  /*0970*/  HADD2.F32 R25, -RZ, R30.reuse.H0_H0 ;  /* 0x2000001eff197230 */ /* 0x100fe40000004100 */
        /* <DEDUP_REMOVED lines=34> */
[----:B------:R-:W-:Y:S01]  /*0ba0*/  IMAD.WIDE R24, R3, 0x10, R52 ;  /* 0x0000001003187825 */ /* 0x000fe200078e0234 */
[----:B------:R-:W-:-:S02]  /*0bb0*/  MOV R9, R36 ;  /* 0x0000002400097202 */ /* 0x000fc40000000f00 */
[----:B------:R-:W-:-:S05]  /*0bc0*/  F2FP.F16.F32.PACK_AB R23, R23, R30 ;  /* 0x0000001e1717723e */ /* 0x000fca00000000ff */
[----:B------:R0:W-:Y:S02]  /*0bd0*/  ST.E.128 desc[UR4][R24.64+0xa00], R20 ;  /* 0x000a001418007985 */ /* 0x0001e4000c101d04 */
.L_x_114:
[----:B------:R-:W-:Y:S05]  /*0be0*/  BSYNC.RECONVERGENT B1 ;  /* 0x0000000000017941 */ /* 0x000fea0003800200 */
.L_x_113:
[----:B------:R-:W-:Y:S05]  /*0bf0*/  @!P3 BRA `(.L_x_112) ;  /* 0x000000080044b947 */ /* 0x000fea0003800000 */
.L_x_115:
[----:B-----5:R-:W-:-:S04]  /*0c00*/  IMAD.WIDE R62, R9, 0x10, R50 ;  /* 0x00000010093e7825 */ /* 0x020fc800078e0232 */
[C---:B------:R-:W-:Y:S01]  /*0c10*/  IMAD.WIDE R64, R9.reuse, 0x10, R54 ;  /* 0x0000001009407825 */ /* 0x040fe200078e0236 */
[----:B0-----:R-:W2:Y:S03]  /*0c20*/  LD.E.128 R24, desc[UR4][R62.64] ;  /* 0x000000043e187980 */ /* 0x001ea6000c101d00 */
[C---:B------:R-:W-:Y:S01]  /*0c30*/  IMAD.WIDE R58, R9.reuse, 0x10, R46 ;  /* 0x00000010093a7825 */ /* 0x040fe200078e022e */
[----:B-1----:R-:W3:Y:S04]  /*0c40*/  LD.E.128 R20, desc[UR4][R64.64] ;  /* 0x0000000440147980 */ /* 0x002ee8000c101d00 */
[----:B------:R-:W4:Y:S01]  /*0c50*/  LD.E.128 R28, desc[UR4][R58.64] ;  /* 0x000000043a1c7980 */ /* 0x000f22000c101d00 */
[----:B------:R-:W-:-:S05]  /*0c60*/  IMAD.WIDE R56, R9, 0x10, R42 ;  /* 0x0000001009387825 */ /* 0x000fca00078e022a */
[----:B------:R-:W4:Y:S01]  /*0c70*/  LD.E.128 R32, desc[UR4][R56.64] ;  /* 0x0000000438207980 */ /* 0x000f22000c101d00 */
[--C-:B--2---:R-:W-:Y:S02]  /*0c80*/  HADD2.F32 R38, -RZ, R24.reuse.H0_H0 ;  /* 0x20000018ff267230 */ /* 0x104fe40000004100 */
[----:B------:R-:W-:Y:S02]  /*0c90*/  HADD2.F32 R39, -RZ, R24.H1_H1 ;  /* 0x30000018ff277230 */ /* 0x000fe40000004100 */
[----:B---3--:R-:W-:Y:S02]  /*0ca0*/  HADD2.F32 R13, -RZ, R21.H0_H0 ;  /* 0x20000015ff0d7230 */ /* 0x008fe40000004100 */
[----:B------:R-:W-:Y:S02]  /*0cb0*/  HADD2.F32 R24, -RZ, R25.H0_H0 ;  /* 0x20000019ff187230 */ /* 0x000fe40000004100 */
[----:B------:R-:W-:Y:S02]  /*0cc0*/  HADD2.F32 R36, -RZ, R21.H1_H1 ;  /* 0x30000015ff247230 */ /* 0x000fe40000004100 */
[----:B------:R-:W-:-:S02]  /*0cd0*/  HADD2.F32 R25, -RZ, R25.H1_H1 ;  /* 0x30000019ff197230 */ /* 0x000fc40000004100 */
[----:B------:R-:W-:Y:S02]  /*0ce0*/  HADD2.F32 R11, -RZ, R20.H0_H0 ;  /* 0x20000014ff0b7230 */ /* 0x000fe40000004100 */
[--C-:B------:R-:W-:Y:S02]  /*0cf0*/  HADD2.F32 R21, -RZ, R22.reuse.H0_H0 ;  /* 0x20000016ff157230 */ /* 0x100fe40000004100 */
[----:B------:R-:W-:Y:S02]  /*0d00*/  HADD2.F32 R37, -RZ, R22.H1_H1 ;  /* 0x30000016ff257230 */ /* 0x000fe40000004100 */
[----:B------:R-:W-:Y:S02]  /*0d10*/  HADD2.F32 R60, -RZ, R26.H0_H0 ;  /* 0x2000001aff3c7230 */ /* 0x000fe40000004100 */
[----:B------:R-:W-:Y:S01]  /*0d20*/  FADD.FTZ R13, R13, R24 ;  /* 0x000000180d0d7221 */ /* 0x000fe20000010000 */
[----:B------:R-:W-:Y:S02]  /*0d30*/  HADD2.F32 R20, -RZ, R20.H1_H1 ;  /* 0x30000014ff147230 */ /* 0x000fe40000004100 */
[----:B------:R-:W-:-:S02]  /*0d40*/  HADD2.F32 R22, -RZ, R23.H0_H0 ;  /* 0x20000017ff167230 */ /* 0x000fc40000004100 */
[----:B------:R-:W-:Y:S02]  /*0d50*/  HADD2.F32 R26, -RZ, R26.H1_H1 ;  /* 0x3000001aff1a7230 */ /* 0x000fe40000004100 */
[----:B------:R-:W-:Y:S01]  /*0d60*/  FADD.FTZ R25, R36, R25 ;  /* 0x0000001924197221 */ /* 0x000fe20000010000 */
[----:B------:R-:W-:Y:S02]  /*0d70*/  HADD2.F32 R23, -RZ, R23.H1_H1 ;  /* 0x30000017ff177230 */ /* 0x000fe40000004100 */
[--C-:B------:R-:W-:Y:S02]  /*0d80*/  HADD2.F32 R61, -RZ, R27.reuse.H0_H0 ;  /* 0x2000001bff3d7230 */ /* 0x100fe40000004100 */
[----:B------:R-:W-:Y:S02]  /*0d90*/  HADD2.F32 R66, -RZ, R27.H1_H1 ;  /* 0x3000001bff427230 */ /* 0x000fe40000004100 */
[----:B------:R-:W-:Y:S01]  /*0da0*/  FADD.FTZ R11, R11, R38 ;  /* 0x000000260b0b7221 */ /* 0x000fe20000010000 */
[----:B----4-:R-:W-:-:S02]  /*0db0*/  HADD2.F32 R24, -RZ, R28.H0_H0 ;  /* 0x2000001cff187230 */ /* 0x010fc40000004100 */
[----:B------:R-:W-:Y:S02]  /*0dc0*/  HADD2.F32 R27, -RZ, R28.H1_H1 ;  /* 0x3000001cff1b7230 */ /* 0x000fe40000004100 */
[--C-:B------:R-:W-:Y:S02]  /*0dd0*/  HADD2.F32 R28, -RZ, R29.reuse.H0_H0 ;  /* 0x2000001dff1c7230 */ /* 0x100fe40000004100 */
[----:B------:R-:W-:Y:S02]  /*0de0*/  HADD2.F32 R36, -RZ, R29.H1_H1 ;  /* 0x3000001dff247230 */ /* 0x000fe40000004100 */
[----:B------:R-:W-:Y:S01]  /*0df0*/  FADD.FTZ R20, R20, R39 ;  /* 0x0000002714147221 */ /* 0x000fe20000010000 */
[--C-:B------:R-:W-:Y:S02]  /*0e00*/  HADD2.F32 R38, -RZ, R30.reuse.H0_H0 ;  /* 0x2000001eff267230 */ /* 0x100fe40000004100 */
[----:B------:R-:W-:Y:S01]  /*0e10*/  FADD.FTZ R26, R37, R26 ;  /* 0x0000001a251a7221 */ /* 0x000fe20000010000 */
[----:B------:R-:W-:-:S02]  /*0e20*/  HADD2.F32 R29, -RZ, R30.H1_H1 ;  /* 0x3000001eff1d7230 */ /* 0x000fc40000004100 */
[----:B------:R-:W-:Y:S01]  /*0e30*/  FADD.FTZ R23, R23, R66 ;  /* 0x0000004217177221 */ /* 0x000fe20000010000 */
[--C-:B------:R-:W-:Y:S02]  /*0e40*/  HADD2.F32 R30, -RZ, R31.reuse.H1_H1 ;  /* 0x3000001fff1e7230 */ /* 0x100fe40000004100 */
[----:B------:R-:W-:Y:S01]  /*0e50*/  FADD.FTZ R21, R21, R60 ;  /* 0x0000003c15157221 */ /* 0x000fe20000010000 */
[----:B------:R-:W-:Y:S02]  /*0e60*/  HADD2.F32 R37, -RZ, R31.H0_H0 ;  /* 0x2000001fff257230 */ /* 0x000fe40000004100 */
[----:B------:R-:W-:Y:S01]  /*0e70*/  FADD.FTZ R22, R22, R61 ;  /* 0x0000003d16167221 */ /* 0x000fe20000010000 */
[----:B------:R-:W-:Y:S01]  /*0e80*/  FADD.FTZ R11, R11, R24 ;  /* 0x000000180b0b7221 */ /* 0x000fe20000010000 */
[----:B------:R-:W-:Y:S01]  /*0e90*/  FADD.FTZ R20, R20, R27 ;  /* 0x0000001b14147221 */ /* 0x000fe20000010000 */
[----:B------:R-:W-:Y:S01]  /*0ea0*/  FADD.FTZ R25, R25, R36 ;  /* 0x0000002419197221 */ /* 0x000fe20000010000 */
[----:B------:R-:W-:Y:S01]  /*0eb0*/  FADD.FTZ R26, R26, R29 ;  /* 0x0000001d1a1a7221 */ /* 0x000fe20000010000 */
[----:B------:R-:W-:Y:S01]  /*0ec0*/  FADD.FTZ R13, R13, R28 ;  /* 0x0000001c0d0d7221 */ /* 0x000fe20000010000 */
[----:B------:R-:W-:Y:S01]  /*0ed0*/  FADD.FTZ R23, R23, R30 ;  /* 0x0000001e17177221 */ /* 0x000fe20000010000 */
[----:B------:R-:W-:-:S02]  /*0ee0*/  HADD2.F32 R36, -RZ, R34.H0_H0 ;  /* 0x20000022ff247230 */ /* 0x000fc40000004100 */
[----:B------:R-:W-:Y:S01]  /*0ef0*/  FADD.FTZ R21, R21, R38 ;  /* 0x0000002615157221 */ /* 0x000fe20000010000 */
[----:B------:R-:W-:Y:S02]  /*0f00*/  HADD2.F32 R29, -RZ, R34.H1_H1 ;  /* 0x30000022ff1d7230 */ /* 0x000fe40000004100 */
[--C-:B------:R-:W-:Y:S02]  /*0f10*/  HADD2.F32 R24, -RZ, R32.reuse.H0_H0 ;  /* 0x20000020ff187230 */ /* 0x100fe40000004100 */
[----:B------:R-:W-:Y:S02]  /*0f20*/  HADD2.F32 R27, -RZ, R32.H1_H1 ;  /* 0x30000020ff1b7230 */ /* 0x000fe40000004100 */
[----:B------:R-:W-:Y:S01]  /*0f30*/  FADD.FTZ R22, R22, R37 ;  /* 0x0000002516167221 */ /* 0x000fe20000010000 */
[--C-:B------:R-:W-:Y:S01]  /*0f40*/  HADD2.F32 R31, -RZ, R35.reuse.H0_H0 ;  /* 0x20000023ff1f7230 */ /* 0x100fe20000004100 */
[----:B------:R-:W-:Y:S01]  /*0f50*/  IADD3 R61, PT, PT, -R5, RZ, RZ ;  /* 0x000000ff053d7210 */ /* 0x000fe20007ffe1ff */
[----:B------:R-:W-:-:S02]  /*0f60*/  HADD2.F32 R34, -RZ, R35.H1_H1 ;  /* 0x30000023ff227230 */ /* 0x000fc40000004100 */
[--C-:B------:R-:W-:Y:S02]  /*0f70*/  HADD2.F32 R28, -RZ, R33.reuse.H0_H0 ;  /* 0x20000021ff1c7230 */ /* 0x100fe40000004100 */
[----:B------:R-:W-:Y:S02]  /*0f80*/  HADD2.F32 R30, -RZ, R33.H1_H1 ;  /* 0x30000021ff1e7230 */ /* 0x000fe40000004100 */
[----:B------:R-:W-:Y:S01]  /*0f90*/  FADD.FTZ R21, R21, R36 ;  /* 0x0000002415157221 */ /* 0x000fe20000010000 */
        /* <DEDUP_REMOVED lines=8> */
[----:B------:R-:W-:-:S02]  /*1020*/  F2FP.F16.F32.PACK_AB R38, R26, R21 ;  /* 0x000000151a26723e */ /* 0x000fc400000000ff */
[----:B------:R-:W-:Y:S01]  /*1030*/  F2FP.F16.F32.PACK_AB R36, R20, R11 ;  /* 0x0000000b1424723e */ /* 0x000fe200000000ff */
[----:B------:R-:W-:Y:S01]  /*1040*/  IMAD.WIDE R60, R61, 0x10, R52 ;  /* 0x000000103d3c7825 */ /* 0x000fe200078e0234 */
[----:B------:R-:W-:Y:S02]  /*1050*/  F2FP.F16.F32.PACK_AB R39, R23, R22 ;  /* 0x000000161727723e */ /* 0x000fe400000000ff */
[----:B------:R-:W-:Y:S01]  /*1060*/  F2FP.F16.F32.PACK_AB R37, R30, R13 ;  /* 0x0000000d1e25723e */ /* 0x000fe200000000ff */
[----:B------:R-:W-:-:S04]  /*1070*/  IMAD.WIDE R20, R12, 0x10, R64 ;  /* 0x000000100c147825 */ /* 0x000fc800078e0240 */
[C---:B------:R-:W-:Y:S01]  /*1080*/  IMAD.WIDE R24, R12.reuse, 0x10, R62 ;  /* 0x000000100c187825 */ /* 0x040fe200078e023e */
[----:B------:R0:W-:Y:S04]  /*1090*/  ST.E.128 desc[UR4][R60.64+0xa00], R36 ;  /* 0x000a00243c007985 */ /* 0x0001e8000c101d04 */
[----:B------:R-:W2:Y:S01]  /*10a0*/  LD.E.128 R20, desc[UR4][R20.64] ;  /* 0x0000000414147980 */ /* 0x000ea2000c101d00 */
[----:B------:R-:W-:-:S03]  /*10b0*/  IMAD.WIDE R28, R12, 0x10, R58 ;  /* 0x000000100c1c7825 */ /* 0x000fc600078e023a */
[----:B------:R-:W3:Y:S01]  /*10c0*/  LD.E.128 R24, desc[UR4][R24.64] ;  /* 0x0000000418187980 */ /* 0x000ee2000c101d00 */
[----:B------:R-:W-:-:S03]  /*10d0*/  IMAD.WIDE R32, R12, 0x10, R56 ;  /* 0x000000100c207825 */ /* 0x000fc600078e0238 */
[----:B------:R-:W4:Y:S04]  /*10e0*/  LD.E.128 R28, desc[UR4][R28.64] ;  /* 0x000000041c1c7980 */ /* 0x000f28000c101d00 */
[----:B------:R-:W4:Y:S01]  /*10f0*/  LD.E.128 R32, desc[UR4][R32.64] ;  /* 0x0000000420207980 */ /* 0x000f22000c101d00 */
[C---:B0-----:R-:W-:Y:S01]  /*1100*/  IMAD.WIDE R60, R12.reuse, 0x10, R60 ;  /* 0x000000100c3c7825 */ /* 0x041fe200078e023c */
[----:B------:R-:W-:-:S04]  /*1110*/  LEA R9, R12, R9, 0x1 ;  /* 0x000000090c097211 */ /* 0x000fc800078e08ff */
[----:B------:R-:W-:Y:S01]  /*1120*/  ISETP.GE.AND P2, PT, R9, R7, PT ;  /* 0x000000070900720c */ /* 0x000fe20003f46270 */
[--C-:B--2---:R-:W-:Y:S02]  /*1130*/  HADD2.F32 R58, -RZ, R21.reuse.H0_H0 ;  /* 0x20000015ff3a7230 */ /* 0x104fe40000004100 */
[----:B------:R-:W-:Y:S02]  /*1140*/  HADD2.F32 R36, -RZ, R21.H1_H1 ;  /* 0x30000015ff247230 */ /* 0x000fe40000004100 */
[----:B------:R-:W-:Y:S02]  /*1150*/  HADD2.F32 R56, -RZ, R20.H0_H0 ;  /* 0x20000014ff387230 */ /* 0x000fe40000004100 */
[----:B---3--:R-:W-:Y:S02]  /*1160*/  HADD2.F32 R21, -RZ, R24.H0_H0 ;  /* 0x20000018ff157230 */ /* 0x008fe40000004100 */
[----:B------:R-:W-:Y:S02]  /*1170*/  HADD2.F32 R57, -RZ, R20.H1_H1 ;  /* 0x30000014ff397230 */ /* 0x000fe40000004100 */
[----:B------:R-:W-:-:S02]  /*1180*/  HADD2.F32 R24, -RZ, R24.H1_H1 ;  /* 0x30000018ff187230 */ /* 0x000fc40000004100 */
[--C-:B------:R-:W-:Y:S02]  /*1190*/  HADD2.F32 R38, -RZ, R26.reuse.H0_H0 ;  /* 0x2000001aff267230 */ /* 0x100fe40000004100 */
[----:B------:R-:W-:Y:S02]  /*11a0*/  HADD2.F32 R39, -RZ, R26.H1_H1 ;  /* 0x3000001aff277230 */ /* 0x000fe40000004100 */
[----:B------:R-:W-:Y:S02]  /*11b0*/  HADD2.F32 R11, -RZ, R23.H0_H0 ;  /* 0x20000017ff0b7230 */ /* 0x000fe40000004100 */
[----:B------:R-:W-:Y:S02]  /*11c0*/  HADD2.F32 R37, -RZ, R25.H0_H0 ;  /* 0x20000019ff257230 */ /* 0x000fe40000004100 */
[----:B------:R-:W-:Y:S02]  /*11d0*/  HADD2.F32 R26, -RZ, R27.H0_H0 ;  /* 0x2000001bff1a7230 */ /* 0x000fe40000004100 */
        /* <DEDUP_REMOVED lines=10> */
[--C-:B----4-:R-:W-:Y:S02]  /*1280*/  HADD2.F32 R27, -RZ, R28.reuse.H0_H0 ;  /* 0x2000001cff1b7230 */ /* 0x110fe40000004100 */
[--C-:B------:R-:W-:Y:S02]  /*1290*/  HADD2.F32 R37, -RZ, R29.reuse.H0_H0 ;  /* 0x2000001dff257230 */ /* 0x100fe40000004100 */
[----:B------:R-:W-:Y:S02]  /*12a0*/  HADD2.F32 R26, -RZ, R29.H1_H1 ;  /* 0x3000001dff1a7230 */ /* 0x000fe40000004100 */
[----:B------:R-:W-:Y:S02]  /*12b0*/  HADD2.F32 R28, -RZ, R28.H1_H1 ;  /* 0x3000001cff1c7230 */ /* 0x000fe40000004100 */
[--C-:B------:R-:W-:Y:S02]  /*12c0*/  HADD2.F32 R36, -RZ, R30.reuse.H0_H0 ;  /* 0x2000001eff247230 */ /* 0x100fe40000004100 */
[----:B------:R-:W-:-:S02]  /*12d0*/  HADD2.F32 R29, -RZ, R30.H1_H1 ;  /* 0x3000001eff1d7230 */ /* 0x000fc40000004100 */
[----:B------:R-:W-:Y:S01]  /*12e0*/  FADD.FTZ R13, R13, R38 ;  /* 0x000000260d0d7221 */ /* 0x000fe20000010000 */
[--C-:B------:R-:W-:Y:S02]  /*12f0*/  HADD2.F32 R30, -RZ, R31.reuse.H0_H0 ;  /* 0x2000001fff1e7230 */ /* 0x100fe40000004100 */
[----:B------:R-:W-:Y:S01]  /*1300*/  FADD.FTZ R22, R22, R39 ;  /* 0x0000002716167221 */ /* 0x000fe20000010000 */
[----:B------:R-:W-:Y:S02]  /*1310*/  HADD2.F32 R38, -RZ, R31.H1_H1 ;  /* 0x3000001fff267230 */ /* 0x000fe40000004100 */
[----:B------:R-:W-:Y:S01]  /*1320*/  FADD.FTZ R23, R23, R62 ;  /* 0x0000003e17177221 */ /* 0x000fe20000010000 */
[----:B------:R-:W-:Y:S01]  /*1330*/  FADD.FTZ R20, R20, R27 ;  /* 0x0000001b14147221 */ /* 0x000fe20000010000 */
[----:B------:R-:W-:Y:S01]  /*1340*/  FADD.FTZ R21, R21, R28 ;  /* 0x0000001c15157221 */ /* 0x000fe20000010000 */
[--C-:B------:R-:W-:Y:S02]  /*1350*/  HADD2.F32 R27, -RZ, R32.reuse.H0_H0 ;  /* 0x20000020ff1b7230 */ /* 0x100fe40000004100 */
[----:B------:R-:W-:Y:S01]  /*1360*/  FADD.FTZ R25, R25, R26 ;  /* 0x0000001a19197221 */ /* 0x000fe20000010000 */
[----:B------:R-:W-:Y:S01]  /*1370*/  FADD.FTZ R22, R22, R29 ;  /* 0x0000001d16167221 */ /* 0x000fe20000010000 */
[----:B------:R-:W-:Y:S01]  /*1380*/  FADD.FTZ R11, R11, R30 ;  /* 0x0000001e0b0b7221 */ /* 0x000fe20000010000 */
[----:B------:R-:W-:-:S02]  /*1390*/  HADD2.F32 R32, -RZ, R32.H1_H1 ;  /* 0x30000020ff207230 */ /* 0x000fc40000004100 */
[--C-:B------:R-:W-:Y:S02]  /*13a0*/  HADD2.F32 R28, -RZ, R34.reuse.H0_H0 ;  /* 0x20000022ff1c7230 */ /* 0x100fe40000004100 */
[----:B------:R-:W-:Y:S02]  /*13b0*/  HADD2.F32 R31, -RZ, R34.H1_H1 ;  /* 0x30000022ff1f7230 */ /* 0x000fe40000004100 */
[----:B------:R-:W-:Y:S01]  /*13c0*/  FADD.FTZ R24, R24, R37 ;  /* 0x0000002518187221 */ /* 0x000fe20000010000 */
[--C-:B------:R-:W-:Y:S02]  /*13d0*/  HADD2.F32 R29, -RZ, R33.reuse.H0_H0 ;  /* 0x20000021ff1d7230 */ /* 0x100fe40000004100 */
[----:B------:R-:W-:Y:S01]  /*13e0*/  FADD.FTZ R13, R13, R36 ;  /* 0x000000240d0d7221 */ /* 0x000fe20000010000 */
[----:B------:R-:W-:Y:S02]  /*13f0*/  HADD2.F32 R26, -RZ, R33.H1_H1 ;  /* 0x30000021ff1a7230 */ /* 0x000fe40000004100 */
[----:B------:R-:W-:Y:S01]  /*1400*/  FADD.FTZ R23, R23, R38 ;  /* 0x0000002617177221 */ /* 0x000fe20000010000 */
[----:B------:R-:W-:-:S02]  /*1410*/  HADD2.F32 R30, -RZ, R35.H0_H0 ;  /* 0x20000023ff1e7230 */ /* 0x000fc40000004100 */
        /* <DEDUP_REMOVED lines=9> */
[----:B------:R-:W-:-:S02]  /*14b0*/  F2FP.F16.F32.PACK_AB R20, R21, R20 ;  /* 0x000000141514723e */ /* 0x000fc400000000ff */
[----:B------:R-:W-:Y:S02]  /*14c0*/  F2FP.F16.F32.PACK_AB R21, R25, R24 ;  /* 0x000000181915723e */ /* 0x000fe400000000ff */
[----:B------:R-:W-:Y:S02]  /*14d0*/  F2FP.F16.F32.PACK_AB R22, R22, R13 ;  /* 0x0000000d1616723e */ /* 0x000fe400000000ff */
[----:B------:R-:W-:-:S05]  /*14e0*/  F2FP.F16.F32.PACK_AB R23, R34, R11 ;  /* 0x0000000b2217723e */ /* 0x000fca00000000ff */
[----:B------:R1:W-:Y:S01]  /*14f0*/  ST.E.128 desc[UR4][R60.64+0xa00], R20 ;  /* 0x000a00143c007985 */ /* 0x0003e2000c101d04 */
[----:B------:R-:W-:Y:S05]  /*1500*/  @!P2 BRA `(.L_x_115) ;  /* 0xfffffff400bca947 */ /* 0x000fea000383ffff */
.L_x_112:
[----:B------:R-:W-:Y:S05]  /*1510*/  BSYNC.RECONVERGENT B0 ;  /* 0x0000000000007941 */ /* 0x000fea0003800200 */
.L_x_111:
[----:B------:R-:W-:Y:S06]  /*1520*/  BAR.SYNC.DEFER_BLOCKING 0x0 ;  /* 0x0000000000007b1d */ /* 0x000fec0000010000 */
[----:B------:R-:W2:Y:S02]  /*1530*/  LDG.E R7, desc[UR4][R16.64+0x900] ;  /* 0x0009000410077981 */ /* 0x000ea4000c1e1900 */
[----:B--2---:R-:W-:Y:S01]  /*1540*/  IADD3 R7, PT, PT, R7, 0x1, RZ ;  /* 0x0000000107077810 */ /* 0x004fe20007ffe0ff */
[----:B------:R-:W-:Y:S06]  /*1550*/  @P0 BRA `(.L_x_116) ;  /* 0x0000000000380947 */ /* 0x000fec0003800000 */
[----:B0-----:R-:W-:-:S05]  /*1560*/  LEA R9, R10, R1, 0x3 ;  /* 0x000000010a097211 */ /* 0x001fca00078e18ff */
        /* <DEDUP_REMOVED lines=8> */
.L_x_117:
[----:B------:R-:W2:Y:S04]  /*15f0*/  LDG.E.STRONG.SYS R2, desc[UR4][R10.64+0x480] ;  /* 0x000480040a027981 */ /* 0x000ea8000c1f5900 */
[----:B--2---:R-:W-:Y:S01]  /*1600*/  CCTL.IVALL ;  /* 0x00000000ff00798f */ /* 0x004fe20002000000 */
[----:B------:R-:W-:Y:S05]  /*1610*/  YIELD ;  /* 0x0000000000007946 */ /* 0x000fea0003800000 */
[----:B------:R-:W-:-:S13]  /*1620*/  ISETP.NE.AND P0, PT, R2, R7, PT ;  /* 0x000000070200720c */ /* 0x000fda0003f05270 */
[----:B------:R-:W-:Y:S05]  /*1630*/  @P0 BRA `(.L_x_117) ;  /* 0xfffffffc00ec0947 */ /* 0x000fea000383ffff */
.L_x_116:
        /* <DEDUP_REMOVED lines=11> */
.L_x_118:
        /* <DEDUP_REMOVED lines=16> */
[C---:B------:R-:W-:Y:S01]  /*17f0*/  @!P1 IMAD.WIDE R24, R3.reuse, 0x10, R44 ;  /* 0x0000001003189825 */ /* 0x040fe200078e022c */
[----:B------:R-:W1:Y:S01]  /*1800*/  @!P1 LDC.64 R28, c[0x0][0x3d8] ;  /* 0x0000f600ff1c9b82 */ /* 0x000e620000000a00 */
[----:B--2---:R2:W-:Y:S04]  /*1810*/  @!P0 STG.E.128 desc[UR4][R14.64], R20 ;  /* 0x000000140e008986 */ /* 0x0045e8000c101d04 */
[----:B------:R-:W3:Y:S01]  /*1820*/  @!P1 LD.E.128 R24, desc[UR4][R24.64+0xa00] ;  /* 0x000a000418189980 */ /* 0x000ee2000c101d00 */
[----:B------:R-:W-:Y:S02]  /*1830*/  ISETP.NE.AND P0, PT, R8, 0x3, PT ;  /* 0x000000030800780c */ /* 0x000fe40003f05270 */
[----:B0-----:R-:W-:Y:S02]  /*1840*/  @!P1 IADD3 R11, PT, PT, R30, R3, RZ ;  /* 0x000000031e0b9210 */ /* 0x001fe40007ffe0ff */
[----:B------:R-:W-:-:S03]  /*1850*/  ISETP.GE.AND P0, PT, R3, R5, P0 ;  /* 0x000000050300720c */ /* 0x000fc60000706270 */
[----:B-1----:R-:W-:-:S10]  /*1860*/  @!P1 IMAD.WIDE R10, R11, 0x10, R28 ;  /* 0x000000100b0a9825 */ /* 0x002fd400078e021c */
        /* <DEDUP_REMOVED lines=11> */
.L_x_119:
        /* <DEDUP_REMOVED lines=14> */
.L_x_245:


//--------------------- .text._ZN4vllm26cross_device_reduce_1stageI6__halfLi4EEEvPNS_8RankDataENS_11RankSignalsEPNS_6SignalEPT_ii --------------------------
	.section	.text._ZN4vllm26cross_device_reduce_1stageI6__halfLi4EEEvPNS_8RankDataENS_11RankSignalsEPNS_6SignalEPT_ii,"ax",@progbits
	.align	128
        .global         _ZN4vllm26cross_device_reduce_1stageI6__halfLi4EEEvPNS_8RankDataENS_11RankSignalsEPNS_6SignalEPT_ii
        .type           _ZN4vllm26cross_device_reduce_1stageI6__halfLi4EEEvPNS_8RankDataENS_11RankSignalsEPNS_6SignalEPT_ii,@function
        .size           _ZN4vllm26cross_device_reduce_1stageI6__halfLi4EEEvPNS_8RankDataENS_11RankSignalsEPNS_6SignalEPT_ii,(.L_x_246 - _ZN4vllm26cross_device_reduce_1stageI6__halfLi4EEEvPNS_8RankDataENS_11RankSignalsEPNS_6SignalEPT_ii)
        .other          _ZN4vllm26cross_device_reduce_1stageI6__halfLi4EEEvPNS_8RankDataENS_11RankSignalsEPNS_6SignalEPT_ii,@"STO_CUDA_ENTRY STV_DEFAULT"
_ZN4vllm26cross_device_reduce_1stageI6__halfLi4EEEvPNS_8RankDataENS_11RankSignalsEPNS_6SignalEPT_ii:
.text._ZN4vllm26cross_device_reduce_1stageI6__halfLi4EEEvPNS_8RankDataENS_11RankSignalsEPNS_6SignalEPT_ii:
        /* <DEDUP_REMOVED lines=35> */
.L_x_121:
[----:B0-----:R-:W2:Y:S01]  /*0230*/  LDG.E.STRONG.SYS R4, desc[UR4][R6.64] ;  /* 0x0000000406047981 */ /* 0x001ea2000c1f5900 */
[----:B------:R-:W-:Y:S05]  /*0240*/  YIELD ;  /* 0x0000000000007946 */ /* 0x000fea0003800000 */
[----:B--2---:R-:W-:-:S13]  /*0250*/  ISETP.NE.AND P1, PT, R4, R33, PT ;  /* 0x000000210400720c */ /* 0x004fda0003f25270 */
[----:B------:R-:W-:Y:S05]  /*0260*/  @P1 BRA `(.L_x_121) ;  /* 0xfffffffc00f01947 */ /* 0x000fea000383ffff */
.L_x_120:
        /* <DEDUP_REMOVED lines=13> */
.L_x_124:
[----:B0----5:R-:W-:-:S04]  /*0340*/  IMAD.WIDE R6, R35, 0x10, R16 ;  /* 0x0000001023067825 */ /* 0x021fc800078e0210 */
        /* <DEDUP_REMOVED lines=9> */
[--C-:B------:R-:W-:Y:S02]  /*03e0*/  HADD2.F32 R4, -RZ, R5.reuse.H0_H0 ;  /* 0x20000005ff047230 */ /* 0x100fe40000004100 */
[----:B------:R-:W-:Y:S02]  /*03f0*/  HADD2.F32 R38, -RZ, R5.H1_H1 ;  /* 0x30000005ff267230 */ /* 0x000fe40000004100 */
[--C-:B------:R-:W-:Y:S02]  /*0400*/  HADD2.F32 R5, -RZ, R6.reuse.H0_H0 ;  /* 0x20000006ff057230 */ /* 0x100fe40000004100 */
[----:B------:R-:W-:Y:S02]  /*0410*/  HADD2.F32 R39, -RZ, R6.H1_H1 ;  /* 0x30000006ff277230 */ /* 0x000fe40000004100 */
[----:B------:R-:W-:-:S02]  /*0420*/  HADD2.F32 R6, -RZ, R7.H0_H0 ;  /* 0x20000007ff067230 */ /* 0x000fc40000004100 */
[----:B------:R-:W-:Y:S02]  /*0430*/  HADD2.F32 R40, -RZ, R7.H1_H1 ;  /* 0x30000007ff287230 */ /* 0x000fe40000004100 */
[----:B---3--:R-:W-:Y:S02]  /*0440*/  HADD2.F32 R7, -RZ, R8.H0_H0 ;  /* 0x20000008ff077230 */ /* 0x008fe40000004100 */
[--C-:B------:R-:W-:Y:S02]  /*0450*/  HADD2.F32 R41, -RZ, R9.reuse.H0_H0 ;  /* 0x20000009ff297230 */ /* 0x100fe40000004100 */
        /* <DEDUP_REMOVED lines=55> */
.L_x_123:
[----:B------:R-:W-:Y:S05]  /*07d0*/  BSYNC.RECONVERGENT B0 ;  /* 0x0000000000007941 */ /* 0x000fea0003800200 */
.L_x_122:
        /* <DEDUP_REMOVED lines=12> */
.L_x_126:
[----:B------:R-:W2:Y:S01]  /*08a0*/  LDG.E.STRONG.SYS R0, desc[UR4][R2.64+0x480] ;  /* 0x0004800402007981 */ /* 0x000ea2000c1f5900 */
[----:B------:R-:W-:Y:S05]  /*08b0*/  YIELD ;  /* 0x0000000000007946 */ /* 0x000fea0003800000 */
[----:B--2---:R-:W-:-:S13]  /*08c0*/  ISETP.NE.AND P0, PT, R0, R7, PT ;  /* 0x000000070000720c */ /* 0x004fda0003f05270 */
[----:B------:R-:W-:Y:S05]  /*08d0*/  @P0 BRA `(.L_x_126) ;  /* 0xfffffffc00f00947 */ /* 0x000fea000383ffff */
[----:B------:R-:W-:Y:S05]  /*08e0*/  BSYNC B0 ;  /* 0x0000000000007941 */ /* 0x000fea0003800000 */
.L_x_125:
[----:B------:R-:W-:Y:S05]  /*08f0*/  @P1 EXIT ;  /* 0x000000000000194d */ /* 0x000fea0003800000 */
[----:B------:R-:W-:Y:S01]  /*0900*/  STG.E desc[UR4][R24.64+0x900], R7 ;  /* 0x0009000718007986 */ /* 0x000fe2000c101904 */
[----:B------:R-:W-:Y:S05]  /*0910*/  EXIT ;  /* 0x000000000000794d */ /* 0x000fea0003800000 */
.L_x_127:
        /* <DEDUP_REMOVED lines=14> */
.L_x_246:


//--------------------- .text._ZN4vllm26cross_device_reduce_2stageI6__halfLi2EEEvPNS_8RankDataENS_11RankSignalsEPNS_6SignalEPT_ii --------------------------
	.section	.text._ZN4vllm26cross_device_reduce_2stageI6__halfLi2EEEvPNS_8RankDataENS_11RankSignalsEPNS_6SignalEPT_ii,"ax",@progbits
	.align	128
        .global         _ZN4vllm26cross_device_reduce_2stageI6__halfLi2EEEvPNS_8RankDataENS_11RankSignalsEPNS_6SignalEPT_ii
        .type           _ZN4vllm26cross_device_reduce_2stageI6__halfLi2EEEvPNS_8RankDataENS_11RankSignalsEPNS_6SignalEPT_ii,@function
        .size           _ZN4vllm26cross_device_reduce_2stageI6__halfLi2EEEvPNS_8RankDataENS_11RankSignalsEPNS_6SignalEPT_ii,(.L_x_247 - _ZN4vllm26cross_device_reduce_2stageI6__halfLi2EEEvPNS_8RankDataENS_11RankSignalsEPNS_6SignalEPT_ii)
        .other          _ZN4vllm26cross_device_reduce_2stageI6__halfLi2EEEvPNS_8RankDataENS_11RankSignalsEPNS_6SignalEPT_ii,@"STO_CUDA_ENTRY STV_DEFAULT"
_ZN4vllm26cross_device_reduce_2stageI6__halfLi2EEEvPNS_8RankDataENS_11RankSignalsEPNS_6SignalEPT_ii:
.text._ZN4vllm26cross_device_reduce_2stageI6__halfLi2EEEvPNS_8RankDataENS_11RankSignalsEPNS_6SignalEPT_ii:
[----:B------:R-:W0:Y:S08]  /*0000*/  LDC R1, c[0x0][0x37c] ;  /* 0x0000df00ff017b82 */ /* 0x000e300000000800 */
[----:B------:R-:W1:Y:S01]  /*0010*/  LDC.64 R10, c[0x0][0x3e0] ;  /* 0x0000f800ff0a7b82 */ /* 0x000e620000000a00 */
[----:B------:R-:W2:Y:S01]  /*0020*/  S2R R3, SR_CTAID.X ;  /* 0x0000000000037919 */ /* 0x000ea20000002500 */
[----:B------:R-:W3:Y:S01]  /*0030*/  LDCU.64 UR4, c[0x0][0x358] ;  /* 0x00006b00ff0477ac */ /* 0x000ee20008000a00 */
[----:B0-----:R-:W-:-:S05]  /*0040*/  IADD3 R1, PT, PT, R1, -0x40, RZ ;  /* 0xffffffc001017810 */ /* 0x001fca0007ffe0ff */
[----:B------:R-:W2:Y:S08]  /*0050*/  LDC.64 R8, c[0x0][0x3d0] ;  /* 0x0000f400ff087b82 */ /* 0x000eb00000000a00 */
[----:B------:R-:W0:Y:S08]  /*0060*/  LDC.64 R32, c[0x0][0x380] ;  /* 0x0000e000ff207b82 */ /* 0x000e300000000a00 */
[----:B------:R-:W4:Y:S01]  /*0070*/  LDC.64 R24, c[0x0][0x390] ;  /* 0x0000e400ff187b82 */ /* 0x000f220000000a00 */
[----:B-1----:R-:W-:-:S02]  /*0080*/  IADD3 R4, PT, PT, R10, 0x1, RZ ;  /* 0x000000010a047810 */ /* 0x002fc40007ffe0ff */
[----:B------:R-:W-:Y:S02]  /*0090*/  LEA.HI R0, R10, R10, RZ, 0x1 ;  /* 0x0000000a0a007211 */ /* 0x000fe400078f08ff */
[----:B------:R-:W-:Y:S02]  /*00a0*/  LEA.HI R2, R4, R4, RZ, 0x1 ;  /* 0x0000000404027211 */ /* 0x000fe400078f08ff */
[----:B------:R-:W-:Y:S01]  /*00b0*/  LOP3.LUT R5, R0, 0xfffffffe, RZ, 0xc0, !PT ;  /* 0xfffffffe00057812 */ /* 0x000fe200078ec0ff */
[----:B------:R-:W4:Y:S01]  /*00c0*/  LDC.64 R26, c[0x0][0x398] ;  /* 0x0000e600ff1a7b82 */ /* 0x000f220000000a00 */
[----:B------:R-:W-:Y:S01]  /*00d0*/  LOP3.LUT R7, R2, 0xfffffffe, RZ, 0xc0, !PT ;  /* 0xfffffffe02077812 */ /* 0x000fe200078ec0ff */
[----:B--2---:R-:W-:Y:S01]  /*00e0*/  IMAD.WIDE.U32 R28, R3, 0x4, R8 ;  /* 0x00000004031c7825 */ /* 0x004fe200078e0008 */
[----:B------:R-:W-:Y:S02]  /*00f0*/  IADD3 R2, PT, PT, -R5, R10, RZ ;  /* 0x0000000a05027210 */ /* 0x000fe40007ffe1ff */
[----:B------:R-:W-:-:S03]  /*0100*/  IADD3 R4, PT, PT, R4, -R7, RZ ;  /* 0x8000000704047210 */ /* 0x000fc60007ffe0ff */
[----:B------:R-:W1:Y:S08]  /*0110*/  LDC.64 R20, c[0x0][0x3a0] ;  /* 0x0000e800ff147b82 */ /* 0x000e700000000a00 */
[----:B------:R-:W1:Y:S08]  /*0120*/  LDC.64 R22, c[0x0][0x3a8] ;  /* 0x0000ea00ff167b82 */ /* 0x000e700000000a00 */
[----:B------:R-:W2:Y:S08]  /*0130*/  LDC.64 R16, c[0x0][0x3b0] ;  /* 0x0000ec00ff107b82 */ /* 0x000eb00000000a00 */
[----:B------:R-:W2:Y:S08]  /*0140*/  LDC.64 R18, c[0x0][0x3b8] ;  /* 0x0000ee00ff127b82 */ /* 0x000eb00000000a00 */
[----:B------:R-:W2:Y:S08]  /*0150*/  LDC.64 R12, c[0x0][0x3c0] ;  /* 0x0000f000ff0c7b82 */ /* 0x000eb00000000a00 */
[----:B------:R-:W2:Y:S01]  /*0160*/  LDC.64 R14, c[0x0][0x3c8] ;  /* 0x0000f200ff0e7b82 */ /* 0x000ea20000000a00 */
[C-C-:B0-----:R-:W-:Y:S01]  /*0170*/  IMAD.WIDE R36, R2.reuse, 0x8, R32.reuse ;  /* 0x0000000802247825 */ /* 0x141fe200078e0220 */
[-C--:B------:R-:W-:Y:S01]  /*0180*/  LEA R34, R2, R1.reuse, 0x3 ;  /* 0x0000000102227211 */ /* 0x080fe200078e18ff */
[----:B---3--:R-:W3:Y:S01]  /*0190*/  LDG.E R38, desc[UR4][R28.64+0x900] ;  /* 0x000900041c267981 */ /* 0x008ee2000c1e1900 */
[C---:B------:R-:W-:Y:S01]  /*01a0*/  LEA R30, R4.reuse, R1, 0x3 ;  /* 0x00000001041e7211 */ /* 0x040fe200078e18ff */
[----:B------:R-:W-:-:S02]  /*01b0*/  IMAD.WIDE R32, R4, 0x8, R32 ;  /* 0x0000000804207825 */ /* 0x000fc400078e0220 */
[----:B----4-:R-:W-:Y:S04]  /*01c0*/  STL.128 [R1], R24 ;  /* 0x0000001801007387 */ /* 0x010fe80000100c00 */
[----:B-1----:R0:W-:Y:S04]  /*01d0*/  STL.128 [R1+0x10], R20 ;  /* 0x0000101401007387 */ /* 0x0021e80000100c00 */
[----:B--2---:R3:W-:Y:S04]  /*01e0*/  STL.128 [R1+0x20], R16 ;  /* 0x0000201001007387 */ /* 0x0047e80000100c00 */
[----:B------:R-:W5:Y:S04]  /*01f0*/  LDG.E.64 R36, desc[UR4][R36.64] ;  /* 0x0000000424247981 */ /* 0x000f68000c1e1b00 */
[----:B------:R-:W5:Y:S04]  /*0200*/  LDG.E.64 R32, desc[UR4][R32.64] ;  /* 0x0000000420207981 */ /* 0x000f68000c1e1b00 */
[----:B------:R1:W-:Y:S04]  /*0210*/  STL.128 [R1+0x30], R12 ;  /* 0x0000300c01007387 */ /* 0x0003e80000100c00 */
[----:B------:R-:W5:Y:S04]  /*0220*/  LDL.64 R34, [R34] ;  /* 0x0000000022227983 */ /* 0x000f680000100a00 */
[----:B------:R-:W5:Y:S01]  /*0230*/  LDL.64 R30, [R30] ;  /* 0x000000001e1e7983 */ /* 0x000f620000100a00 */
[----:B------:R-:W2:Y:S01]  /*0240*/  S2R R0, SR_TID.X ;  /* 0x0000000000007919 */ /* 0x000ea20000002100 */
[----:B------:R-:W4:Y:S01]  /*0250*/  LDCU UR6, c[0x0][0x360] ;  /* 0x00006c00ff0677ac */ /* 0x000f220008000800 */
[----:B------:R-:W1:Y:S01]  /*0260*/  LDC R7, c[0x0][0x370] ;  /* 0x0000dc00ff077b82 */ /* 0x000e620000000800 */
[----:B------:R-:W-:-:S04]  /*0270*/  LEA.HI R5, R11, R11, RZ, 0x1 ;  /* 0x0000000b0b057211 */ /* 0x000fc800078f08ff */
[----:B------:R-:W-:Y:S01]  /*0280*/  SHF.R.S32.HI R5, RZ, 0x1, R5 ;  /* 0x00000001ff057819 */ /* 0x000fe20000011405 */
[----:B0-----:R-:W-:-:S04]  /*0290*/  IMAD.WIDE.U32 R22, R3, 0x20, R8 ;  /* 0x0000002003167825 */ /* 0x001fc800078e0008 */
[----:B------:R-:W-:Y:S01]  /*02a0*/  IMAD R9, R5, R10, RZ ;  /* 0x0000000a05097224 */ /* 0x000fe200078e02ff */
[----:B--2---:R-:W-:Y:S01]  /*02b0*/  ISETP.GT.U32.AND P0, PT, R0, 0x1, PT ;  /* 0x000000010000780c */ /* 0x004fe20003f04070 */
[----:B----4-:R-:W-:Y:S02]  /*02c0*/  IMAD R6, R3, UR6, R0 ;  /* 0x0000000603067c24 */ /* 0x010fe4000f8e0200 */
[----:B-1----:R-:W-:Y:S01]  /*02d0*/  IMAD R7, R7, UR6, RZ ;  /* 0x0000000607077c24 */ /* 0x002fe2000f8e02ff */
[----:B---3--:R-:W-:-:S09]  /*02e0*/  IADD3 R17, PT, PT, R38, 0x1, RZ ;  /* 0x0000000126117810 */ /* 0x008fd20007ffe0ff */
[----:B------:R-:W-:Y:S05]  /*02f0*/  @P0 BRA `(.L_x_128) ;  /* 0x0000000000280947 */ /* 0x000fea0003800000 */
[----:B------:R-:W-:-:S05]  /*0300*/  LEA R8, R0, R1, 0x3 ;  /* 0x0000000100087211 */ /* 0x000fca00078e18ff */
[----:B------:R-:W2:Y:S01]  /*0310*/  LDL.64 R12, [R8] ;  /* 0x00000000080c7983 */ /* 0x000ea20000100a00 */
[----:B------:R-:W-:-:S04]  /*0320*/  IMAD.WIDE.U32 R14, R0, 0x4, R22 ;  /* 0x00000004000e7825 */ /* 0x000fc800078e0016 */
[----:B--2---:R-:W-:-:S04]  /*0330*/  IMAD.WIDE.U32 R12, R3, 0x20, R12 ;  /* 0x00000020030c7825 */ /* 0x004fc800078e000c */
[----:B------:R-:W-:-:S05]  /*0340*/  IMAD.WIDE R12, R10, 0x4, R12 ;  /* 0x000000040a0c7825 */ /* 0x000fca00078e020c */
[----:B------:R0:W-:Y:S02]  /*0350*/  STG.E.STRONG.SYS desc[UR4][R12.64], R17 ;  /* 0x000000110c007986 */ /* 0x0001e4000c115904 */
.L_x_129:
[----:B------:R-:W2:Y:S01]  /*0360*/  LDG.E.STRONG.SYS R8, desc[UR4][R14.64] ;  /* 0x000000040e087981 */ /* 0x000ea2000c1f5900 */
[----:B------:R-:W-:Y:S05]  /*0370*/  YIELD ;  /* 0x0000000000007946 */ /* 0x000fea0003800000 */
[----:B--2---:R-:W-:-:S13]  /*0380*/  ISETP.NE.AND P1, PT, R8, R17, PT ;  /* 0x000000110800720c */ /* 0x004fda0003f25270 */
[----:B------:R-:W-:Y:S05]  /*0390*/  @P1 BRA `(.L_x_129) ;  /* 0xfffffffc00f01947 */ /* 0x000fea000383ffff */
.L_x_128:
        /* <DEDUP_REMOVED lines=12> */
[----:B------:R-:W-:Y:S01]  /*0460*/  IADD3 R15, PT, PT, R7, R20, RZ ;  /* 0x00000014070f7210 */ /* 0x000fe20007ffe0ff */
[----:B------:R-:W-:Y:S01]  /*0470*/  BSSY.RECONVERGENT B1, `(.L_x_132) ;  /* 0x0000047000017945 */ /* 0x000fe20003800200 */
[----:B------:R-:W-:Y:S02]  /*0480*/  IADD3 R19, PT, PT, RZ, -R7, RZ ;  /* 0x80000007ff137210 */ /* 0x000fe40007ffe0ff */
[CC--:B------:R-:W-:Y:S02]  /*0490*/  ISETP.GE.AND P2, PT, R15.reuse, R8.reuse, PT ;  /* 0x000000080f00720c */ /* 0x0c0fe40003f46270 */
[----:B------:R-:W-:Y:S02]  /*04a0*/  VIMNMX R14, PT, PT, R15, R8, !PT ;  /* 0x000000080f0e7248 */ /* 0x000fe40007fe0100 */
[----:B------:R-:W-:Y:S02]  /*04b0*/  SEL R16, RZ, 0x1, P2 ;  /* 0x00000001ff107807 */ /* 0x000fe40001000000 */
[----:B------:R-:W-:-:S02]  /*04c0*/  ISETP.NE.U32.AND P4, PT, R7, RZ, PT ;  /* 0x000000ff0700720c */ /* 0x000fc40003f85070 */
[----:B------:R-:W-:Y:S01]  /*04d0*/  IADD3 R14, PT, PT, R14, -R15, -R16 ;  /* 0x8000000f0e0e7210 */ /* 0x000fe20007ffe810 */
[----:B0-----:R-:W0:Y:S02]  /*04e0*/  MUFU.RCP R17, R17 ;  /* 0x0000001100117308 */ /* 0x001e240000001000 */
[----:B0-----:R-:W-:-:S06]  /*04f0*/  IADD3 R12, PT, PT, R17, 0xffffffe, RZ ;  /* 0x0ffffffe110c7810 */ /* 0x001fcc0007ffe0ff */
[----:B------:R0:W1:Y:S02]  /*0500*/  F2I.FTZ.U32.TRUNC.NTZ R13, R12 ;  /* 0x0000000c000d7305 */ /* 0x000064000021f000 */
[----:B0-----:R-:W-:Y:S02]  /*0510*/  HFMA2 R12, -RZ, RZ, 0, 0 ;  /* 0x00000000ff0c7431 */ /* 0x001fe400000001ff */
[----:B-1----:R-:W-:-:S04]  /*0520*/  IMAD R19, R19, R13, RZ ;  /* 0x0000000d13137224 */ /* 0x002fc800078e02ff */
        /* <DEDUP_REMOVED lines=12> */
[----:B------:R-:W-:Y:S02]  /*05f0*/  ISETP.GE.U32.AND P2, PT, R14, 0x3, PT ;  /* 0x000000030e00780c */ /* 0x000fe40003f46070 */
[----:B------:R-:W-:-:S13]  /*0600*/  ISETP.NE.AND P3, PT, R12, 0x3, PT ;  /* 0x000000030c00780c */ /* 0x000fda0003f65270 */
[----:B------:R-:W-:Y:S05]  /*0610*/  @!P3 BRA `(.L_x_133) ;  /* 0x0000000000b0b947 */ /* 0x000fea0003800000 */
[----:B------:R-:W-:Y:S01]  /*0620*/  IMAD.WIDE R12, R9, 0x10, RZ ;  /* 0x00000010090c7825 */ /* 0x000fe200078e02ff */
[----:B------:R-:W-:Y:S02]  /*0630*/  IADD3 R14, PT, PT, R14, 0x1, RZ ;  /* 0x000000010e0e7810 */ /* 0x000fe40007ffe0ff */
[----:B-----5:R-:W-:Y:S02]  /*0640*/  IADD3 R24, P3, PT, R34, -R12, RZ ;  /* 0x8000000c22187210 */ /* 0x020fe40007f7e0ff */
[----:B------:R-:W-:Y:S02]  /*0650*/  LOP3.LUT R14, R14, 0x3, RZ, 0xc0, !PT ;  /* 0x000000030e0e7812 */ /* 0x000fe400078ec0ff */
[----:B------:R-:W-:Y:S02]  /*0660*/  IADD3.X R25, PT, PT, R35, ~R13, RZ, P3, !PT ;  /* 0x8000000d23197210 */ /* 0x000fe40001ffe4ff */
[----:B------:R-:W-:-:S07]  /*0670*/  IADD3 R21, PT, PT, -R14, RZ, RZ ;  /* 0x000000ff0e157210 */ /* 0x000fce0007ffe1ff */
.L_x_134:
[----:B0-----:R-:W-:-:S04]  /*0680*/  IMAD.WIDE R16, R20, 0x10, R32 ;  /* 0x0000001014107825 */ /* 0x001fc800078e0220 */
[----:B------:R-:W-:Y:S02]  /*0690*/  IMAD.WIDE R26, R20, 0x10, R36 ;  /* 0x00000010141a7825 */ /* 0x000fe400078e0224 */
[----:B------:R-:W2:Y:S04]  /*06a0*/  LD.E.128 R16, desc[UR4][R16.64] ;  /* 0x0000000410107980 */ /* 0x000ea8000c101d00 */
[----:B------:R2:W3:Y:S01]  /*06b0*/  LD.E.128 R12, desc[UR4][R26.64] ;  /* 0x000000041a0c7980 */ /* 0x0004e2000c101d00 */
[----:B------:R-:W-:-:S04]  /*06c0*/  IADD3 R21, PT, PT, R21, 0x1, RZ ;  /* 0x0000000115157810 */ /* 0x000fc80007ffe0ff */
[----:B------:R-:W-:Y:S01]  /*06d0*/  ISETP.NE.AND P3, PT, R21, RZ, PT ;  /* 0x000000ff1500720c */ /* 0x000fe20003f65270 */
[--C-:B--2---:R-:W-:Y:S02]  /*06e0*/  HADD2.F32 R27, -RZ, R16.reuse.H0_H0 ;  /* 0x20000010ff1b7230 */ /* 0x104fe40000004100 */
[----:B------:R-:W-:Y:S02]  /*06f0*/  HADD2.F32 R26, -RZ, R16.H1_H1 ;  /* 0x30000010ff1a7230 */ /* 0x000fe40000004100 */
[--C-:B---3--:R-:W-:Y:S02]  /*0700*/  HADD2.F32 R38, -RZ, R12.reuse.H0_H0 ;  /* 0x2000000cff267230 */ /* 0x108fe40000004100 */
[----:B------:R-:W-:Y:S02]  /*0710*/  HADD2.F32 R39, -RZ, R12.H1_H1 ;  /* 0x3000000cff277230 */ /* 0x000fe40000004100 */
[--C-:B------:R-:W-:Y:S02]  /*0720*/  HADD2.F32 R40, -RZ, R13.reuse.H0_H0 ;  /* 0x2000000dff287230 */ /* 0x100fe40000004100 */
[----:B------:R-:W-:-:S02]  /*0730*/  HADD2.F32 R41, -RZ, R13.H1_H1 ;  /* 0x3000000dff297230 */ /* 0x000fc40000004100 */
[--C-:B------:R-:W-:Y:S02]  /*0740*/  HADD2.F32 R12, -RZ, R14.reuse.H0_H0 ;  /* 0x2000000eff0c7230 */ /* 0x100fe40000004100 */
[--C-:B------:R-:W-:Y:S02]  /*0750*/  HADD2.F32 R43, -RZ, R17.reuse.H0_H0 ;  /* 0x20000011ff2b7230 */ /* 0x100fe40000004100 */
[----:B------:R-:W-:Y:S02]  /*0760*/  HADD2.F32 R16, -RZ, R17.H1_H1 ;  /* 0x30000011ff107230 */ /* 0x000fe40000004100 */
[----:B------:R-:W-:Y:S02]  /*0770*/  HADD2.F32 R14, -RZ, R14.H1_H1 ;  /* 0x3000000eff0e7230 */ /* 0x000fe40000004100 */
[----:B------:R-:W-:Y:S02]  /*0780*/  HADD2.F32 R13, -RZ, R15.H0_H0 ;  /* 0x2000000fff0d7230 */ /* 0x000fe40000004100 */
[----:B------:R-:W-:-:S02]  /*0790*/  HADD2.F32 R17, -RZ, R18.H0_H0 ;  /* 0x20000012ff117230 */ /* 0x000fc40000004100 */
[----:B------:R-:W-:Y:S02]  /*07a0*/  HADD2.F32 R45, -RZ, R18.H1_H1 ;  /* 0x30000012ff2d7230 */ /* 0x000fe40000004100 */
[----:B------:R-:W-:Y:S02]  /*07b0*/  HADD2.F32 R15, -RZ, R15.H1_H1 ;  /* 0x3000000fff0f7230 */ /* 0x000fe40000004100 */
        /* <DEDUP_REMOVED lines=10> */
[----:B------:R-:W-:Y:S01]  /*0860*/  F2FP.F16.F32.PACK_AB R14, R14, R17 ;  /* 0x000000110e0e723e */ /* 0x000fe200000000ff */
[----:B------:R-:W-:Y:S01]  /*0870*/  IMAD.WIDE R16, R20, 0x10, R24 ;  /* 0x0000001014107825 */ /* 0x000fe200078e0218 */
[----:B------:R-:W-:-:S02]  /*0880*/  F2FP.F16.F32.PACK_AB R12, R26, R27 ;  /* 0x0000001b1a0c723e */ /* 0x000fc400000000ff */
[----:B------:R-:W-:Y:S02]  /*0890*/  F2FP.F16.F32.PACK_AB R13, R41, R40 ;  /* 0x00000028290d723e */ /* 0x000fe400000000ff */
[----:B------:R-:W-:-:S05]  /*08a0*/  F2FP.F16.F32.PACK_AB R15, R15, R18 ;  /* 0x000000120f0f723e */ /* 0x000fca00000000ff */
[----:B------:R0:W-:Y:S01]  /*08b0*/  ST.E.128 desc[UR4][R16.64+0xa00], R12 ;  /* 0x000a000c10007985 */ /* 0x0001e2000c101d04 */
[----:B------:R-:W-:Y:S01]  /*08c0*/  IADD3 R20, PT, PT, R7, R20, RZ ;  /* 0x0000001407147210 */ /* 0x000fe20007ffe0ff */
[----:B------:R-:W-:Y:S06]  /*08d0*/  @P3 BRA `(.L_x_134) ;  /* 0xfffffffc00683947 */ /* 0x000fec000383ffff */
.L_x_133:
[----:B------:R-:W-:Y:S05]  /*08e0*/  BSYNC.RECONVERGENT B1 ;  /* 0x0000000000017941 */ /* 0x000fea0003800200 */
.L_x_132:
[----:B------:R-:W-:Y:S05]  /*08f0*/  @!P2 BRA `(.L_x_131) ;  /* 0x000000080030a947 */ /* 0x000fea0003800000 */
.L_x_135:
[----:B-----5:R-:W-:-:S04]  /*0900*/  IMAD.WIDE R40, R20, 0x10, R36 ;  /* 0x0000001014287825 */ /* 0x020fc800078e0224 */
[----:B------:R-:W-:Y:S01]  /*0910*/  IMAD.WIDE R38, R20, 0x10, R32 ;  /* 0x0000001014267825 */ /* 0x000fe200078e0220 */
[----:B0-2---:R0:W2:Y:S04]  /*0920*/  LD.E.128 R12, desc[UR4][R40.64] ;  /* 0x00000004280c7980 */ /* 0x0050a8000c101d00 */
[----:B------:R1:W3:Y:S01]  /*0930*/  LD.E.128 R16, desc[UR4][R38.64] ;  /* 0x0000000426107980 */ /* 0x0002e2000c101d00 */
[----:B0-----:R-:W-:-:S04]  /*0940*/  IMAD.WIDE R40, R7, 0x10, R40 ;  /* 0x0000001007287825 */ /* 0x001fc800078e0228 */
[----:B-1----:R-:W-:-:S04]  /*0950*/  IMAD.WIDE R38, R7, 0x10, R38 ;  /* 0x0000001007267825 */ /* 0x002fc800078e0226 */
[--C-:B--2---:R-:W-:Y:S02]  /*0960*/  HADD2.F32 R25, -RZ, R14.reuse.H0_H0 ;  /* 0x2000000eff197230 */ /* 0x104fe40000004100 */
        /* <DEDUP_REMOVED lines=11> */
[--C-:B------:R-:W-:Y:S02]  /*0a20*/  HADD2.F32 R18, -RZ, R16.reuse.H0_H0 ;  /* 0x20000010ff127230 */ /* 0x100fe40000004100 */
[----:B------:R-:W-:Y:S01]  /*0a30*/  FADD.FTZ R27, R24, R45 ;  /* 0x0000002d181b7221 */ /* 0x000fe20000010000 */
[----:B------:R-:W-:Y:S01]  /*0a40*/  HADD2.F32 R19, -RZ, R16.H1_H1 ;  /* 0x30000010ff137230 */ /* 0x000fe20000004100 */
[----:B------:R-:W-:Y:S01]  /*0a50*/  IADD3 R43, PT, PT, -R9, R20, RZ ;  /* 0x00000014092b7210 */ /* 0x000fe20007ffe1ff */
[----:B------:R-:W-:Y:S01]  /*0a60*/  HADD2.F32 R21, -RZ, R12.H0_H0 ;  /* 0x2000000cff157230 */ /* 0x000fe20000004100 */
[----:B------:R-:W-:Y:S01]  /*0a70*/  F2FP.F16.F32.PACK_AB R26, R26, R25 ;  /* 0x000000191a1a723e */ /* 0x000fe200000000ff */
[----:B------:R-:W-:Y:S01]  /*0a80*/  HADD2.F32 R13, -RZ, R13.H1_H1 ;  /* 0x3000000dff0d7230 */ /* 0x000fe20000004100 */
[----:B------:R-:W-:Y:S01]  /*0a90*/  F2FP.F16.F32.PACK_AB R27, R27, R14 ;  /* 0x0000000e1b1b723e */ /* 0x000fe200000000ff */
[----:B------:R-:W-:-:S02]  /*0aa0*/  HADD2.F32 R16, -RZ, R17.H0_H0 ;  /* 0x20000011ff107230 */ /* 0x000fc40000004100 */
[----:B------:R-:W-:Y:S01]  /*0ab0*/  FADD.FTZ R18, R21, R18 ;  /* 0x0000001215127221 */ /* 0x000fe20000010000 */
[----:B------:R-:W-:Y:S02]  /*0ac0*/  HADD2.F32 R42, -RZ, R17.H1_H1 ;  /* 0x30000011ff2a7230 */ /* 0x000fe40000004100 */
[----:B------:R-:W-:Y:S02]  /*0ad0*/  HADD2.F32 R12, -RZ, R12.H1_H1 ;  /* 0x3000000cff0c7230 */ /* 0x000fe40000004100 */
[----:B------:R-:W-:Y:S01]  /*0ae0*/  FADD.FTZ R15, R15, R16 ;  /* 0x000000100f0f7221 */ /* 0x000fe20000010000 */
[----:B------:R-:W-:Y:S02]  /*0af0*/  FADD.FTZ R42, R13, R42 ;  /* 0x0000002a0d2a7221 */ /* 0x000fe40000010000 */
[----:B------:R-:W-:-:S03]  /*0b00*/  FADD.FTZ R19, R12, R19 ;  /* 0x000000130c137221 */ /* 0x000fc60000010000 */
[----:B------:R-:W-:Y:S01]  /*0b10*/  F2FP.F16.F32.PACK_AB R25, R42, R15 ;  /* 0x0000000f2a19723e */ /* 0x000fe200000000ff */
[----:B------:R-:W-:Y:S01]  /*0b20*/  IMAD.WIDE R42, R43, 0x10, R34 ;  /* 0x000000102b2a7825 */ /* 0x000fe200078e0222 */
[----:B------:R-:W-:-:S05]  /*0b30*/  F2FP.F16.F32.PACK_AB R24, R19, R18 ;  /* 0x000000121318723e */ /* 0x000fca00000000ff */
[----:B------:R0:W-:Y:S04]  /*0b40*/  ST.E.128 desc[UR4][R42.64+0xa00], R24 ;  /* 0x000a00182a007985 */ /* 0x0001e8000c101d04 */
[----:B------:R1:W2:Y:S04]  /*0b50*/  LD.E.128 R12, desc[UR4][R40.64] ;  /* 0x00000004280c7980 */ /* 0x0002a8000c101d00 */
[----:B------:R3:W4:Y:S01]  /*0b60*/  LD.E.128 R16, desc[UR4][R38.64] ;  /* 0x0000000426107980 */ /* 0x000722000c101d00 */
[----:B-1----:R-:W-:-:S04]  /*0b70*/  IMAD.WIDE R40, R7, 0x10, R40 ;  /* 0x0000001007287825 */ /* 0x002fc800078e0228 */
[----:B0-----:R-:W-:-:S04]  /*0b80*/  IMAD.WIDE R42, R7, 0x10, R42 ;  /* 0x00000010072a7825 */ /* 0x001fc800078e022a */
[----:B---3--:R-:W-:-:S04]  /*0b90*/  IMAD.WIDE R38, R7, 0x10, R38 ;  /* 0x0000001007267825 */ /* 0x008fc800078e0226 */
[--C-:B--2---:R-:W-:Y:S02]  /*0ba0*/  HADD2.F32 R21, -RZ, R12.reuse.H0_H0 ;  /* 0x2000000cff157230 */ /* 0x104fe40000004100 */
[----:B------:R-:W-:Y:S02]  /*0bb0*/  HADD2.F32 R44, -RZ, R12.H1_H1 ;  /* 0x3000000cff2c7230 */ /* 0x000fe40000004100 */
[--C-:B------:R-:W-:Y:S02]  /*0bc0*/  HADD2.F32 R12, -RZ, R13.reuse.H0_H0 ;  /* 0x2000000dff0c7230 */ /* 0x100fe40000004100 */
[----:B------:R-:W-:Y:S02]  /*0bd0*/  HADD2.F32 R45, -RZ, R13.H1_H1 ;  /* 0x3000000dff2d7230 */ /* 0x000fe40000004100 */
[--C-:B------:R-:W-:Y:S02]  /*0be0*/  HADD2.F32 R13, -RZ, R14.reuse.H0_H0 ;  /* 0x2000000eff0d7230 */ /* 0x100fe40000004100 */
[----:B------:R-:W-:-:S02]  /*0bf0*/  HADD2.F32 R46, -RZ, R14.H1_H1 ;  /* 0x3000000eff2e7230 */ /* 0x000fc40000004100 */
[----:B------:R-:W-:Y:S02]  /*0c00*/  HADD2.F32 R14, -RZ, R15.H0_H0 ;  /* 0x2000000fff0e7230 */ /* 0x000fe40000004100 */
[--C-:B----4-:R-:W-:Y:S02]  /*0c10*/  HADD2.F32 R24, -RZ, R16.reuse.H0_H0 ;  /* 0x20000010ff187230 */ /* 0x110fe40000004100 */
[----:B------:R-:W-:Y:S02]  /*0c20*/  HADD2.F32 R25, -RZ, R16.H1_H1 ;  /* 0x30000010ff197230 */ /* 0x000fe40000004100 */
        /* <DEDUP_REMOVED lines=8> */
[----:B------:R-:W-:Y:S01]  /*0cb0*/  HADD2.F32 R47, -RZ, R18.H1_H1 ;  /* 0x30000012ff2f7230 */ /* 0x000fe20000004100 */
[----:B------:R-:W-:Y:S01]  /*0cc0*/  F2FP.F16.F32.PACK_AB R24, R25, R24 ;  /* 0x000000181918723e */ /* 0x000fe200000000ff */
[--C-:B------:R-:W-:Y:S02]  /*0cd0*/  HADD2.F32 R17, -RZ, R19.reuse.H0_H0 ;  /* 0x20000013ff117230 */ /* 0x100fe40000004100 */
[----:B------:R-:W-:Y:S01]  /*0ce0*/  FADD.FTZ R13, R13, R48 ;  /* 0x000000300d0d7221 */ /* 0x000fe20000010000 */
[----:B------:R-:W-:Y:S02]  /*0cf0*/  HADD2.F32 R16, -RZ, R19.H1_H1 ;  /* 0x30000013ff107230 */ /* 0x000fe40000004100 */
[----:B------:R-:W-:Y:S01]  /*0d00*/  FADD.FTZ R26, R46, R47 ;  /* 0x0000002f2e1a7221 */ /* 0x000fe20000010000 */
[----:B------:R-:W-:Y:S01]  /*0d10*/  F2FP.F16.F32.PACK_AB R25, R45, R12 ;  /* 0x0000000c2d19723e */ /* 0x000fe200000000ff */
[----:B------:R-:W-:Y:S01]  /*0d20*/  FADD.FTZ R14, R14, R17 ;  /* 0x000000110e0e7221 */ /* 0x000fe20000010000 */
[----:B------:R-:W-:-:S02]  /*0d30*/  FADD.FTZ R15, R15, R16 ;  /* 0x000000100f0f7221 */ /* 0x000fc40000010000 */
[----:B------:R-:W-:-:S03]  /*0d40*/  F2FP.F16.F32.PACK_AB R26, R26, R13 ;  /* 0x0000000d1a1a723e */ /* 0x000fc600000000ff */
[----:B------:R-:W-:-:S05]  /*0d50*/  F2FP.F16.F32.PACK_AB R27, R15, R14 ;  /* 0x0000000e0f1b723e */ /* 0x000fca00000000ff */
[----:B------:R0:W-:Y:S04]  /*0d60*/  ST.E.128 desc[UR4][R42.64+0xa00], R24 ;  /* 0x000a00182a007985 */ /* 0x0001e8000c101d04 */
[----:B------:R-:W2:Y:S04]  /*0d70*/  LD.E.128 R12, desc[UR4][R40.64] ;  /* 0x00000004280c7980 */ /* 0x000ea8000c101d00 */
[----:B------:R-:W3:Y:S01]  /*0d80*/  LD.E.128 R16, desc[UR4][R38.64] ;  /* 0x0000000426107980 */ /* 0x000ee2000c101d00 */
[----:B0-----:R-:W-:-:S04]  /*0d90*/  IMAD.WIDE R42, R7, 0x10, R42 ;  /* 0x00000010072a7825 */ /* 0x001fc800078e022a */
[--C-:B--2---:R-:W-:Y:S02]  /*0da0*/  HADD2.F32 R21, -RZ, R12.reuse.H0_H0 ;  /* 0x2000000cff157230 */ /* 0x104fe40000004100 */
[----:B------:R-:W-:Y:S02]  /*0db0*/  HADD2.F32 R44, -RZ, R12.H1_H1 ;  /* 0x3000000cff2c7230 */ /* 0x000fe40000004100 */
[--C-:B------:R-:W-:Y:S02]  /*0dc0*/  HADD2.F32 R12, -RZ, R13.reuse.H0_H0 ;  /* 0x2000000dff0c7230 */ /* 0x100fe40000004100 */
[----:B------:R-:W-:Y:S02]  /*0dd0*/  HADD2.F32 R45, -RZ, R13.H1_H1 ;  /* 0x3000000dff2d7230 */ /* 0x000fe40000004100 */
[--C-:B------:R-:W-:Y:S02]  /*0de0*/  HADD2.F32 R13, -RZ, R14.reuse.H0_H0 ;  /* 0x2000000eff0d7230 */ /* 0x100fe40000004100 */
[----:B------:R-:W-:-:S02]  /*0df0*/  HADD2.F32 R46, -RZ, R14.H1_H1 ;  /* 0x3000000eff2e7230 */ /* 0x000fc40000004100 */
[----:B------:R-:W-:Y:S02]  /*0e00*/  HADD2.F32 R14, -RZ, R15.H0_H0 ;  /* 0x2000000fff0e7230 */ /* 0x000fe40000004100 */
[--C-:B---3--:R-:W-:Y:S02]  /*0e10*/  HADD2.F32 R24, -RZ, R16.reuse.H0_H0 ;  /* 0x20000010ff187230 */ /* 0x108fe40000004100 */
        /* <DEDUP_REMOVED lines=18> */
[----:B------:R-:W-:Y:S01]  /*0f40*/  F2FP.F16.F32.PACK_AB R27, R15, R14 ;  /* 0x0000000e0f1b723e */ /* 0x000fe200000000ff */
[C---:B------:R-:W-:Y:S02]  /*0f50*/  IMAD.WIDE R14, R7.reuse, 0x10, R40 ;  /* 0x00000010070e7825 */ /* 0x040fe400078e0228 */
[----:B------:R-:W-:Y:S02]  /*0f60*/  F2FP.F16.F32.PACK_AB R26, R26, R13 ;  /* 0x0000000d1a1a723e */ /* 0x000fe400000000ff */
[----:B------:R-:W-:-:S03]  /*0f70*/  IMAD.WIDE R16, R7, 0x10, R38 ;  /* 0x0000001007107825 */ /* 0x000fc600078e0226 */
[----:B------:R0:W-:Y:S04]  /*0f80*/  ST.E.128 desc[UR4][R42.64+0xa00], R24 ;  /* 0x000a00182a007985 */ /* 0x0001e8000c101d04 */
[----:B------:R-:W2:Y:S04]  /*0f90*/  LD.E.128 R12, desc[UR4][R14.64] ;  /* 0x000000040e0c7980 */ /* 0x000ea8000c101d00 */
[----:B------:R-:W3:Y:S01]  /*0fa0*/  LD.E.128 R16, desc[UR4][R16.64] ;  /* 0x0000000410107980 */ /* 0x000ee2000c101d00 */
[----:B------:R-:W-:-:S04]  /*0fb0*/  LEA R20, R7, R20, 0x2 ;  /* 0x0000001407147211 */ /* 0x000fc800078e10ff */
[----:B------:R-:W-:Y:S01]  /*0fc0*/  ISETP.GE.AND P2, PT, R20, R8, PT ;  /* 0x000000081400720c */ /* 0x000fe20003f46270 */
[----:B0-----:R-:W-:-:S04]  /*0fd0*/  IMAD.WIDE R42, R7, 0x10, R42 ;  /* 0x00000010072a7825 */ /* 0x001fc800078e022a */
[--C-:B--2---:R-:W-:Y:S02]  /*0fe0*/  HADD2.F32 R39, -RZ, R14.reuse.H0_H0 ;  /* 0x2000000eff277230 */ /* 0x104fe40000004100 */
[----:B------:R-:W-:Y:S02]  /*0ff0*/  HADD2.F32 R40, -RZ, R14.H1_H1 ;  /* 0x3000000eff287230 */ /* 0x000fe40000004100 */
[--C-:B------:R-:W-:Y:S02]  /*1000*/  HADD2.F32 R41, -RZ, R15.reuse.H0_H0 ;  /* 0x2000000fff297230 */ /* 0x100fe40000004100 */
[----:B------:R-:W-:Y:S02]  /*1010*/  HADD2.F32 R44, -RZ, R15.H1_H1 ;  /* 0x3000000fff2c7230 */ /* 0x000fe40000004100 */
[--C-:B---3--:R-:W-:Y:S02]  /*1020*/  HADD2.F32 R24, -RZ, R18.reuse.H0_H0 ;  /* 0x20000012ff187230 */ /* 0x108fe40000004100 */
[----:B------:R-:W-:-:S02]  /*1030*/  HADD2.F32 R25, -RZ, R18.H1_H1 ;  /* 0x30000012ff197230 */ /* 0x000fc40000004100 */
[----:B------:R-:W-:Y:S02]  /*1040*/  HADD2.F32 R21, -RZ, R12.H0_H0 ;  /* 0x2000000cff157230 */ /* 0x000fe40000004100 */
[----:B------:R-:W-:Y:S01]  /*1050*/  FADD.FTZ R24, R39, R24 ;  /* 0x0000001827187221 */ /* 0x000fe20000010000 */
[----:B------:R-:W-:Y:S02]  /*1060*/  HADD2.F32 R38, -RZ, R13.H0_H0 ;  /* 0x2000000dff267230 */ /* 0x000fe40000004100 */
[----:B------:R-:W-:Y:S01]  /*1070*/  FADD.FTZ R25, R40, R25 ;  /* 0x0000001928197221 */ /* 0x000fe20000010000 */
[--C-:B------:R-:W-:Y:S02]  /*1080*/  HADD2.F32 R18, -RZ, R19.reuse.H0_H0 ;  /* 0x20000013ff127230 */ /* 0x100fe40000004100 */
[----:B------:R-:W-:Y:S02]  /*1090*/  HADD2.F32 R27, -RZ, R19.H1_H1 ;  /* 0x30000013ff1b7230 */ /* 0x000fe40000004100 */
[----:B------:R-:W-:-:S02]  /*10a0*/  HADD2.F32 R14, -RZ, R16.H0_H0 ;  /* 0x20000010ff0e7230 */ /* 0x000fc40000004100 */
[----:B------:R-:W-:Y:S01]  /*10b0*/  FADD.FTZ R18, R41, R18 ;  /* 0x0000001229127221 */ /* 0x000fe20000010000 */
[----:B------:R-:W-:Y:S02]  /*10c0*/  HADD2.F32 R15, -RZ, R16.H1_H1 ;  /* 0x30000010ff0f7230 */ /* 0x000fe40000004100 */
[----:B------:R-:W-:Y:S01]  /*10d0*/  FADD.FTZ R27, R44, R27 ;  /* 0x0000001b2c1b7221 */ /* 0x000fe20000010000 */
[----:B------:R-:W-:Y:S02]  /*10e0*/  HADD2.F32 R12, -RZ, R12.H1_H1 ;  /* 0x3000000cff0c7230 */ /* 0x000fe40000004100 */
[----:B------:R-:W-:Y:S01]  /*10f0*/  FADD.FTZ R21, R21, R14 ;  /* 0x0000000e15157221 */ /* 0x000fe20000010000 */
[----:B------:R-:W-:Y:S01]  /*1100*/  HADD2.F32 R13, -RZ, R13.H1_H1 ;  /* 0x3000000dff0d7230 */ /* 0x000fe20000004100 */
[----:B------:R-:W-:Y:S01]  /*1110*/  F2FP.F16.F32.PACK_AB R14, R25, R24 ;  /* 0x00000018190e723e */ /* 0x000fe200000000ff */
[--C-:B------:R-:W-:Y:S02]  /*1120*/  HADD2.F32 R19, -RZ, R17.reuse.H0_H0 ;  /* 0x20000011ff137230 */ /* 0x100fe40000004100 */
[----:B------:R-:W-:Y:S01]  /*1130*/  FADD.FTZ R12, R12, R15 ;  /* 0x0000000f0c0c7221 */ /* 0x000fe20000010000 */
[----:B------:R-:W-:Y:S01]  /*1140*/  HADD2.F32 R16, -RZ, R17.H1_H1 ;  /* 0x30000011ff107230 */ /* 0x000fe20000004100 */
[----:B------:R-:W-:Y:S01]  /*1150*/  F2FP.F16.F32.PACK_AB R15, R27, R18 ;  /* 0x000000121b0f723e */ /* 0x000fe200000000ff */
[----:B------:R-:W-:-:S02]  /*1160*/  FADD.FTZ R19, R38, R19 ;  /* 0x0000001326137221 */ /* 0x000fc40000010000 */
[----:B------:R-:W-:Y:S01]  /*1170*/  F2FP.F16.F32.PACK_AB R12, R12, R21 ;  /* 0x000000150c0c723e */ /* 0x000fe200000000ff */
[----:B------:R-:W-:-:S05]  /*1180*/  FADD.FTZ R16, R13, R16 ;  /* 0x000000100d107221 */ /* 0x000fca0000010000 */
[----:B------:R-:W-:-:S05]  /*1190*/  F2FP.F16.F32.PACK_AB R13, R16, R19 ;  /* 0x00000013100d723e */ /* 0x000fca00000000ff */
[----:B------:R2:W-:Y:S01]  /*11a0*/  ST.E.128 desc[UR4][R42.64+0xa00], R12 ;  /* 0x000a000c2a007985 */ /* 0x0005e2000c101d04 */
[----:B------:R-:W-:Y:S05]  /*11b0*/  @!P2 BRA `(.L_x_135) ;  /* 0xfffffff400d0a947 */ /* 0x000fea000383ffff */
.L_x_131:
[----:B------:R-:W-:Y:S05]  /*11c0*/  BSYNC.RECONVERGENT B0 ;  /* 0x0000000000007941 */ /* 0x000fea0003800200 */
.L_x_130:
[----:B------:R-:W-:Y:S06]  /*11d0*/  BAR.SYNC.DEFER_BLOCKING 0x0 ;  /* 0x0000000000007b1d */ /* 0x000fec0000010000 */
[----:B------:R-:W0:Y:S02]  /*11e0*/  LDG.E R8, desc[UR4][R28.64+0x900] ;  /* 0x000900041c087981 */ /* 0x000e24000c1e1900 */
[----:B0-2---:R-:W-:Y:S01]  /*11f0*/  IADD3 R13, PT, PT, R8, 0x1, RZ ;  /* 0x00000001080d7810 */ /* 0x005fe20007ffe0ff */
        /* <DEDUP_REMOVED lines=10> */
.L_x_137:
[----:B------:R-:W2:Y:S04]  /*12a0*/  LDG.E.STRONG.SYS R0, desc[UR4][R22.64+0x480] ;  /* 0x0004800416007981 */ /* 0x000ea8000c1f5900 */
[----:B--2---:R-:W-:Y:S01]  /*12b0*/  CCTL.IVALL ;  /* 0x00000000ff00798f */ /* 0x004fe20002000000 */
[----:B------:R-:W-:Y:S05]  /*12c0*/  YIELD ;  /* 0x0000000000007946 */ /* 0x000fea0003800000 */
[----:B------:R-:W-:-:S13]  /*12d0*/  ISETP.NE.AND P0, PT, R0, R13, PT ;  /* 0x0000000d0000720c */ /* 0x000fda0003f05270 */
[----:B------:R-:W-:Y:S05]  /*12e0*/  @P0 BRA `(.L_x_137) ;  /* 0xfffffffc00ec0947 */ /* 0x000fea000383ffff */
.L_x_136:
[----:B------:R-:W-:Y:S05]  /*12f0*/  WARPSYNC.ALL ;  /* 0x0000000000007948 */ /* 0x000fea0003800000 */
[----:B------:R-:W-:Y:S01]  /*1300*/  BAR.SYNC.DEFER_BLOCKING 0x0 ;  /* 0x0000000000007b1d */ /* 0x000fe20000010000 */
[----:B------:R-:W-:-:S04]  /*1310*/  IADD3 R11, PT, PT, -R5, R11, RZ ;  /* 0x0000000b050b7210 */ /* 0x000fc80007ffe1ff */
[----:B------:R-:W-:Y:S01]  /*1320*/  ISETP.GE.AND P0, PT, R6, R11, PT ;  /* 0x0000000b0600720c */ /* 0x000fe20003f06270 */
[----:B------:R2:W-:-:S12]  /*1330*/  @!P1 STG.E desc[UR4][R28.64+0x900], R13 ;  /* 0x0009000d1c009986 */ /* 0x0005d8000c101904 */
[----:B--2---:R-:W-:Y:S05]  /*1340*/  @P0 EXIT ;  /* 0x000000000000094d */ /* 0x004fea0003800000 */
[----:B------:R-:W2:Y:S01]  /*1350*/  I2F.U32.RP R12, R7 ;  /* 0x00000007000c7306 */ /* 0x000ea20000209000 */
[-C--:B------:R-:W-:Y:S01]  /*1360*/  IADD3 R0, PT, PT, R6, R7.reuse, RZ ;  /* 0x0000000706007210 */ /* 0x080fe20007ffe0ff */
[----:B------:R-:W-:Y:S01]  /*1370*/  BSSY.RECONVERGENT B0, `(.L_x_138) ;  /* 0x000002c000007945 */ /* 0x000fe20003800200 */
[----:B0-----:R-:W-:Y:S02]  /*1380*/  IADD3 R13, PT, PT, RZ, -R7, RZ ;  /* 0x80000007ff0d7210 */ /* 0x001fe40007ffe0ff */
[CC--:B------:R-:W-:Y:S02]  /*1390*/  ISETP.GE.AND P0, PT, R0.reuse, R11.reuse, PT ;  /* 0x0000000b0000720c */ /* 0x0c0fe40003f06270 */
[----:B------:R-:W-:Y:S02]  /*13a0*/  MOV R8, RZ ;  /* 0x000000ff00087202 */ /* 0x000fe40000000f00 */
[----:B------:R-:W-:Y:S02]  /*13b0*/  VIMNMX R3, PT, PT, R0, R11, !PT ;  /* 0x0000000b00037248 */ /* 0x000fe40007fe0100 */
[----:B------:R-:W-:-:S02]  /*13c0*/  SEL R10, RZ, 0x1, P0 ;  /* 0x00000001ff0a7807 */ /* 0x000fc40000000000 */
[----:B------:R-:W-:Y:S01]  /*13d0*/  ISETP.NE.U32.AND P2, PT, R7, RZ, PT ;  /* 0x000000ff0700720c */ /* 0x000fe20003f45070 */
[----:B--2---:R-:W0:Y:S02]  /*13e0*/  MUFU.RCP R12, R12 ;  /* 0x0000000c000c7308 */ /* 0x004e240000001000 */
[----:B0-----:R-:W-:-:S06]  /*13f0*/  IADD3 R9, PT, PT, R12, 0xffffffe, RZ ;  /* 0x0ffffffe0c097810 */ /* 0x001fcc0007ffe0ff */
[----:B------:R-:W0:Y:S02]  /*1400*/  F2I.FTZ.U32.TRUNC.NTZ R9, R9 ;  /* 0x0000000900097305 */ /* 0x000e24000021f000 */
[----:B0-----:R-:W-:-:S04]  /*1410*/  IMAD R13, R13, R9, RZ ;  /* 0x000000090d0d7224 */ /* 0x001fc800078e02ff */
[----:B------:R-:W-:Y:S01]  /*1420*/  IMAD.HI.U32 R13, R9, R13, R8 ;  /* 0x0000000d090d7227 */ /* 0x000fe200078e0008 */
[----:B------:R-:W-:-:S05]  /*1430*/  IADD3 R8, PT, PT, R3, -R0, -R10 ;  /* 0x8000000003087210 */ /* 0x000fca0007ffe80a */
        /* <DEDUP_REMOVED lines=31> */
.L_x_139:
[----:B------:R-:W-:Y:S05]  /*1630*/  BSYNC.RECONVERGENT B0 ;  /* 0x0000000000007941 */ /* 0x000fea0003800200 */
.L_x_138:
[----:B------:R-:W-:Y:S05]  /*1640*/  @!P2 EXIT ;  /* 0x000000000000a94d */ /* 0x000fea0003800000 */
[----:B------:R-:W-:Y:S01]  /*1650*/  ISETP.NE.AND P0, PT, R2, 0x1, PT ;  /* 0x000000010200780c */ /* 0x000fe20003f05270 */
[C---:B------:R-:W-:Y:S02]  /*1660*/  IMAD R3, R5.reuse, R2, RZ ;  /* 0x0000000205037224 */ /* 0x040fe400078e02ff */
[----:B------:R-:W-:-:S10]  /*1670*/  IMAD R0, R5, R4, RZ ;  /* 0x0000000405007224 */ /* 0x000fd400078e02ff */
.L_x_140:
[----:B------:R-:W-:-:S13]  /*1680*/  ISETP.GE.AND P0, PT, R6, R5, P0 ;  /* 0x000000050600720c */ /* 0x000fda0000706270 */
[----:B0-2--5:R-:W-:Y:S01]  /*1690*/  @!P0 IMAD.WIDE R12, R6, 0x10, R34 ;  /* 0x00000010060c8825 */ /* 0x025fe200078e0222 */
[----:B------:R-:W0:Y:S05]  /*16a0*/  @!P0 LDC.64 R8, c[0x0][0x3d8] ;  /* 0x0000f600ff088b82 */ /* 0x000e2a0000000a00 */
[----:B------:R-:W2:Y:S01]  /*16b0*/  @!P0 LD.E.128 R12, desc[UR4][R12.64+0xa00] ;  /* 0x000a00040c0c8980 */ /* 0x000ea2000c101d00 */
[----:B------:R-:W-:Y:S02]  /*16c0*/  ISETP.NE.AND P1, PT, R4, 0x1, PT ;  /* 0x000000010400780c */ /* 0x000fe40003f25270 */
[----:B-1----:R-:W-:Y:S02]  /*16d0*/  @!P0 IADD3 R17, PT, PT, R3, R6, RZ ;  /* 0x0000000603118210 */ /* 0x002fe40007ffe0ff */
[----:B------:R-:W-:-:S02]  /*16e0*/  ISETP.GE.AND P2, PT, R6, R5, P1 ;  /* 0x000000050600720c */ /* 0x000fc40000f46270 */
[----:B------:R-:W-:-:S11]  /*16f0*/  IADD3 R10, PT, PT, R7, R6, RZ ;  /* 0x00000006070a7210 */ /* 0x000fd60007ffe0ff */
[----:B------:R-:W1:Y:S01]  /*1700*/  @!P2 LDC.64 R24, c[0x0][0x3d8] ;  /* 0x0000f600ff18ab82 */ /* 0x000e620000000a00 */
[----:B0-----:R-:W-:-:S04]  /*1710*/  @!P0 IMAD.WIDE R8, R17, 0x10, R8 ;  /* 0x0000001011088825 */ /* 0x001fc800078e0208 */
[----:B------:R-:W-:Y:S01]  /*1720*/  @!P2 IMAD.WIDE R16, R6, 0x10, R30 ;  /* 0x000000100610a825 */ /* 0x000fe200078e021e */
[----:B--2---:R0:W-:Y:S05]  /*1730*/  @!P0 STG.E.128 desc[UR4][R8.64], R12 ;  /* 0x0000000c08008986 */ /* 0x0041ea000c101d04 */
[----:B------:R-:W2:Y:S01]  /*1740*/  @!P2 LD.E.128 R16, desc[UR4][R16.64+0xa00] ;  /* 0x000a00041010a980 */ /* 0x000ea2000c101d00 */
[----:B------:R-:W-:Y:S02]  /*1750*/  ISETP.NE.AND P0, PT, R2, 0x1, PT ;  /* 0x000000010200780c */ /* 0x000fe40003f05270 */
[----:B------:R-:W-:Y:S02]  /*1760*/  @!P2 IADD3 R21, PT, PT, R0, R6, RZ ;  /* 0x000000060015a210 */ /* 0x000fe40007ffe0ff */
[----:B------:R-:W-:-:S03]  /*1770*/  ISETP.GE.AND P3, PT, R10, R5, P0 ;  /* 0x000000050a00720c */ /* 0x000fc60000766270 */
[----:B-1----:R-:W-:-:S10]  /*1780*/  @!P2 IMAD.WIDE R24, R21, 0x10, R24 ;  /* 0x000000101518a825 */ /* 0x002fd400078e0218 */
        /* <DEDUP_REMOVED lines=11> */
[-C--:B------:R-:W-:Y:S02]  /*1840*/  @!P1 IADD3 R29, PT, PT, R0, R10.reuse, RZ ;  /* 0x0000000a001d9210 */ /* 0x080fe40007ffe0ff */
[----:B------:R-:W-:-:S03]  /*1850*/  IADD3 R6, PT, PT, R7, R10, RZ ;  /* 0x0000000a07067210 */ /* 0x000fc60007ffe0ff */
[----:B-1----:R-:W-:-:S05]  /*1860*/  @!P1 IMAD.WIDE R16, R29, 0x10, R26 ;  /* 0x000000101d109825 */ /* 0x002fca00078e021a */
[----:B---3--:R2:W-:Y:S01]  /*1870*/  @!P1 STG.E.128 desc[UR4][R16.64], R12 ;  /* 0x0000000c10009986 */ /* 0x0085e2000c101d04 */
[----:B------:R-:W-:-:S13]  /*1880*/  ISETP.GE.AND P1, PT, R6, R11, PT ;  /* 0x0000000b0600720c */ /* 0x000fda0003f26270 */
[----:B------:R-:W-:Y:S05]  /*1890*/  @!P1 BRA `(.L_x_140) ;  /* 0xfffffffc00789947 */ /* 0x000fea000383ffff */
[----:B------:R-:W-:Y:S05]  /*18a0*/  EXIT ;  /* 0x000000000000794d */ /* 0x000fea0003800000 */
.L_x_141:
        /* <DEDUP_REMOVED lines=13> */
.L_x_247:


//--------------------- .text._ZN4vllm26cross_device_reduce_1stageI6__halfLi2EEEvPNS_8RankDataENS_11RankSignalsEPNS_6SignalEPT_ii --------------------------
	.section	.text._ZN4vllm26cross_device_reduce_1stageI6__halfLi2EEEvPNS_8RankDataENS_11RankSignalsEPNS_6SignalEPT_ii,"ax",@progbits
	.align	128
        .global         _ZN4vllm26cross_device_reduce_1stageI6__halfLi2EEEvPNS_8RankDataENS_11RankSignalsEPNS_6SignalEPT_ii
        .type           _ZN4vllm26cross_device_reduce_1stageI6__halfLi2EEEvPNS_8RankDataENS_11RankSignalsEPNS_6SignalEPT_ii,@function
        .size           _ZN4vllm26cross_device_reduce_1stageI6__halfLi2EEEvPNS_8RankDataENS_11RankSignalsEPNS_6SignalEPT_ii,(.L_x_248 - _ZN4vllm26cross_device_reduce_1stageI6__halfLi2EEEvPNS_8RankDataENS_11RankSignalsEPNS_6SignalEPT_ii)
        .other          _ZN4vllm26cross_device_reduce_1stageI6__halfLi2EEEvPNS_8RankDataENS_11RankSignalsEPNS_6SignalEPT_ii,@"STO_CUDA_ENTRY STV_DEFAULT"
_ZN4vllm26cross_device_reduce_1stageI6__halfLi2EEEvPNS_8RankDataENS_11RankSignalsEPNS_6SignalEPT_ii:
.text._ZN4vllm26cross_device_reduce_1stageI6__halfLi2EEEvPNS_8RankDataENS_11RankSignalsEPNS_6SignalEPT_ii:
        /* <DEDUP_REMOVED lines=23> */
[----:B------:R-:W-:Y:S01]  /*0170*/  MOV R0, R1 ;  /* 0x0000000100007202 */ /* 0x000fe20000000f00 */
[----:B------:R-:W-:Y:S01]  /*0180*/  IMAD.WIDE.U32 R2, R21, 0x20, R2 ;  /* 0x0000002015027825 */ /* 0x000fe200078e0002 */
[----:B--2---:R-:W-:-:S07]  /*0190*/  IADD3 R20, PT, PT, R20, 0x1, RZ ;  /* 0x0000000114147810 */ /* 0x004fce0007ffe0ff */
[----:B---3--:R-:W-:Y:S05]  /*01a0*/  @P0 BRA `(.L_x_142) ;  /* 0x00000000002c0947 */ /* 0x008fea0003800000 */
[----:B------:R-:W-:Y:S01]  /*01b0*/  LEA R8, R29, R0, 0x3 ;  /* 0x000000001d087211 */ /* 0x000fe200078e18ff */
[----:B------:R-:W0:Y:S04]  /*01c0*/  LDC R7, c[0x0][0x3e0] ;  /* 0x0000f800ff077b82 */ /* 0x000e280000000800 */
[----:B------:R-:W2:Y:S02]  /*01d0*/  LDL.64 R4, [R8] ;  /* 0x0000000008047983 */ /* 0x000ea40000100a00 */
[----:B--2---:R-:W-:-:S04]  /*01e0*/  IMAD.WIDE.U32 R4, R21, 0x20, R4 ;  /* 0x0000002015047825 */ /* 0x004fc800078e0004 */
[----:B0-----:R-:W-:-:S04]  /*01f0*/  IMAD.WIDE R4, R7, 0x4, R4 ;  /* 0x0000000407047825 */ /* 0x001fc800078e0204 */
[----:B------:R-:W-:Y:S01]  /*0200*/  IMAD.WIDE.U32 R6, R29, 0x4, R2 ;  /* 0x000000041d067825 */ /* 0x000fe200078e0002 */
[----:B------:R0:W-:Y:S06]  /*0210*/  STG.E.STRONG.SYS desc[UR4][R4.64], R20 ;  /* 0x0000001404007986 */ /* 0x0001ec000c115904 */
.L_x_143:
[----:B0-----:R-:W2:Y:S01]  /*0220*/  LDG.E.STRONG.SYS R5, desc[UR4][R6.64] ;  /* 0x0000000406057981 */ /* 0x001ea2000c1f5900 */
[----:B------:R-:W-:Y:S05]  /*0230*/  YIELD ;  /* 0x0000000000007946 */ /* 0x000fea0003800000 */
[----:B--2---:R-:W-:-:S13]  /*0240*/  ISETP.NE.AND P1, PT, R5, R20, PT ;  /* 0x000000140500720c */ /* 0x004fda0003f25270 */
[----:B------:R-:W-:Y:S05]  /*0250*/  @P1 BRA `(.L_x_143) ;  /* 0xfffffffc00f01947 */ /* 0x000fea000383ffff */
.L_x_142:
        /* <DEDUP_REMOVED lines=13> */
.L_x_146:
[----:B-----5:R-:W-:-:S04]  /*0330*/  IMAD.WIDE R30, R15, 0x10, R24 ;  /* 0x000000100f1e7825 */ /* 0x020fc800078e0218 */
[----:B0-----:R-:W-:Y:S01]  /*0340*/  IMAD.WIDE R8, R15, 0x10, R26 ;  /* 0x000000100f087825 */ /* 0x001fe200078e021a */
[----:B------:R-:W2:Y:S05]  /*0350*/  LD.E.128 R4, desc[UR4][R30.64] ;  /* 0x000000041e047980 */ /* 0x000eaa000c101d00 */
[----:B------:R-:W3:Y:S01]  /*0360*/  LD.E.128 R8, desc[UR4][R8.64] ;  /* 0x0000000408087980 */ /* 0x000ee2000c101d00 */
[--C-:B--2---:R-:W-:Y:S02]  /*0370*/  HADD2.F32 R16, -RZ, R4.reuse.H0_H0 ;  /* 0x20000004ff107230 */ /* 0x104fe40000004100 */
[----:B------:R-:W-:Y:S02]  /*0380*/  HADD2.F32 R17, -RZ, R4.H1_H1 ;  /* 0x30000004ff117230 */ /* 0x000fe40000004100 */
[----:B------:R-:W-:-:S02]  /*0390*/  HADD2.F32 R4, -RZ, R5.H0_H0 ;  /* 0x20000005ff047230 */ /* 0x000fc40000004100 */
[----:B------:R-:W-:Y:S02]  /*03a0*/  HADD2.F32 R18, -RZ, R5.H1_H1 ;  /* 0x30000005ff127230 */ /* 0x000fe40000004100 */
[--C-:B------:R-:W-:Y:S02]  /*03b0*/  HADD2.F32 R5, -RZ, R6.reuse.H0_H0 ;  /* 0x20000006ff057230 */ /* 0x100fe40000004100 */
[----:B------:R-:W-:Y:S02]  /*03c0*/  HADD2.F32 R19, -RZ, R6.H1_H1 ;  /* 0x30000006ff137230 */ /* 0x000fe40000004100 */
[----:B------:R-:W-:Y:S02]  /*03d0*/  HADD2.F32 R6, -RZ, R7.H0_H0 ;  /* 0x20000007ff067230 */ /* 0x000fe40000004100 */
[--C-:B---3--:R-:W-:Y:S02]  /*03e0*/  HADD2.F32 R31, -RZ, R8.reuse.H0_H0 ;  /* 0x20000008ff1f7230 */ /* 0x108fe40000004100 */
[----:B------:R-:W-:-:S02]  /*03f0*/  HADD2.F32 R20, -RZ, R8.H1_H1 ;  /* 0x30000008ff147230 */ /* 0x000fc40000004100 */
        /* <DEDUP_REMOVED lines=8> */
[--C-:B------:R-:W-:Y:S01]  /*0480*/  HADD2.F32 R9, -RZ, R11.reuse.H0_H0 ;  /* 0x2000000bff097230 */ /* 0x100fe20000004100 */
[----:B------:R-:W-:Y:S01]  /*0490*/  F2FP.F16.F32.PACK_AB R4, R17, R16 ;  /* 0x000000101104723e */ /* 0x000fe200000000ff */
[----:B------:R-:W-:-:S02]  /*04a0*/  HADD2.F32 R8, -RZ, R11.H1_H1 ;  /* 0x3000000bff087230 */ /* 0x000fc40000004100 */
[----:B------:R-:W-:Y:S01]  /*04b0*/  FADD.FTZ R28, R5, R28 ;  /* 0x0000001c051c7221 */ /* 0x000fe20000010000 */
[----:B------:R-:W-:Y:S02]  /*04c0*/  HADD2.F32 R10, -RZ, R10.H1_H1 ;  /* 0x3000000aff0a7230 */ /* 0x000fe40000004100 */
[----:B------:R-:W-:Y:S01]  /*04d0*/  FADD.FTZ R9, R6, R9 ;  /* 0x0000000906097221 */ /* 0x000fe20000010000 */
[----:B------:R-:W-:Y:S01]  /*04e0*/  F2FP.F16.F32.PACK_AB R5, R18, R33 ;  /* 0x000000211205723e */ /* 0x000fe200000000ff */
[----:B------:R-:W-:Y:S01]  /*04f0*/  FADD.FTZ R8, R7, R8 ;  /* 0x0000000807087221 */ /* 0x000fe20000010000 */
[----:B------:R-:W-:-:S04]  /*0500*/  FADD.FTZ R19, R19, R10 ;  /* 0x0000000a13137221 */ /* 0x000fc80000010000 */
[----:B------:R-:W-:Y:S01]  /*0510*/  F2FP.F16.F32.PACK_AB R7, R8, R9 ;  /* 0x000000090807723e */ /* 0x000fe200000000ff */
[----:B-1----:R-:W-:Y:S01]  /*0520*/  IMAD.WIDE R8, R15, 0x10, R12 ;  /* 0x000000100f087825 */ /* 0x002fe200078e020c */
[----:B------:R-:W-:Y:S02]  /*0530*/  F2FP.F16.F32.PACK_AB R6, R19, R28 ;  /* 0x0000001c1306723e */ /* 0x000fe400000000ff */
[----:B------:R-:W-:-:S03]  /*0540*/  IADD3 R15, PT, PT, R14, R15, RZ ;  /* 0x0000000f0e0f7210 */ /* 0x000fc60007ffe0ff */
[----:B------:R0:W-:Y:S01]  /*0550*/  STG.E.128 desc[UR4][R8.64], R4 ;  /* 0x0000000408007986 */ /* 0x0001e2000c101d04 */
[----:B------:R-:W-:-:S13]  /*0560*/  ISETP.GE.AND P2, PT, R15, UR7, PT ;  /* 0x000000070f007c0c */ /* 0x000fda000bf46270 */
[----:B------:R-:W-:Y:S05]  /*0570*/  @!P2 BRA `(.L_x_146) ;  /* 0xfffffffc006ca947 */ /* 0x000fea000383ffff */
.L_x_145:
[----:B------:R-:W-:Y:S05]  /*0580*/  BSYNC.RECONVERGENT B0 ;  /* 0x0000000000007941 */ /* 0x000fea0003800200 */
.L_x_144:
        /* <DEDUP_REMOVED lines=12> */
.L_x_148:
[----:B------:R-:W2:Y:S01]  /*0650*/  LDG.E.STRONG.SYS R0, desc[UR4][R2.64+0x480] ;  /* 0x0004800402007981 */ /* 0x000ea2000c1f5900 */
[----:B------:R-:W-:Y:S05]  /*0660*/  YIELD ;  /* 0x0000000000007946 */ /* 0x000fea0003800000 */
[----:B--2---:R-:W-:-:S13]  /*0670*/  ISETP.NE.AND P0, PT, R0, R7, PT ;  /* 0x000000070000720c */ /* 0x004fda0003f05270 */
[----:B------:R-:W-:Y:S05]  /*0680*/  @P0 BRA `(.L_x_148) ;  /* 0xfffffffc00f00947 */ /* 0x000fea000383ffff */
[----:B------:R-:W-:Y:S05]  /*0690*/  BSYNC B0 ;  /* 0x0000000000007941 */ /* 0x000fea0003800000 */
.L_x_147:
[----:B------:R-:W-:Y:S05]  /*06a0*/  @P1 EXIT ;  /* 0x000000000000194d */ /* 0x000fea0003800000 */
[----:B------:R-:W-:Y:S01]  /*06b0*/  STG.E desc[UR4][R22.64+0x900], R7 ;  /* 0x0009000716007986 */ /* 0x000fe2000c101904 */
[----:B------:R-:W-:Y:S05]  /*06c0*/  EXIT ;  /* 0x000000000000794d */ /* 0x000fea0003800000 */
.L_x_149:
        /* <DEDUP_REMOVED lines=11> */
.L_x_248:


//--------------------- .text._ZN4vllm26cross_device_reduce_2stageIfLi8EEEvPNS_8RankDataENS_11RankSignalsEPNS_6SignalEPT_ii --------------------------
	.section	.text._ZN4vllm26cross_device_reduce_2stageIfLi8EEEvPNS_8RankDataENS_11RankSignalsEPNS_6SignalEPT_ii,"ax",@progbits
	.align	128
        .global         _ZN4vllm26cross_device_reduce_2stageIfLi8EEEvPNS_8RankDataENS_11RankSignalsEPNS_6SignalEPT_ii
        .type           _ZN4vllm26cross_device_reduce_2stageIfLi8EEEvPNS_8RankDataENS_11RankSignalsEPNS_6SignalEPT_ii,@function
        .size           _ZN4vllm26cross_device_reduce_2stageIfLi8EEEvPNS_8RankDataENS_11RankSignalsEPNS_6SignalEPT_ii,(.L_x_249 - _ZN4vllm26cross_device_reduce_2stageIfLi8EEEvPNS_8RankDataENS_11RankSignalsEPNS_6SignalEPT_ii)
        .other          _ZN4vllm26cross_device_reduce_2stageIfLi8EEEvPNS_8RankDataENS_11RankSignalsEPNS_6SignalEPT_ii,@"STO_CUDA_ENTRY STV_DEFAULT"
_ZN4vllm26cross_device_reduce_2stageIfLi8EEEvPNS_8RankDataENS_11RankSignalsEPNS_6SignalEPT_ii:
.text._ZN4vllm26cross_device_reduce_2stageIfLi8EEEvPNS_8RankDataENS_11RankSignalsEPNS_6SignalEPT_ii:
[----:B------:R-:W0:Y:S08]  /*0000*/  LDC R1, c[0x0][0x37c] ;  /* 0x0000df00ff017b82 */ /* 0x000e300000000800 */
[----:B------:R-:W1:Y:S01]  /*0010*/  LDC.64 R22, c[0x0][0x3e0] ;  /* 0x0000f800ff167b82 */ /* 0x000e620000000a00 */
[----:B0-----:R-:W-:Y:S01]  /*0020*/  IADD3 R1, PT, PT, R1, -0x40, RZ ;  /* 0xffffffc001017810 */ /* 0x001fe20007ffe0ff */
[----:B------:R-:W0:Y:S01]  /*0030*/  S2R R0, SR_CTAID.X ;  /* 0x0000000000007919 */ /* 0x000e220000002500 */
[----:B------:R-:W2:Y:S05]  /*0040*/  LDCU.64 UR4, c[0x0][0x358] ;  /* 0x00006b00ff0477ac */ /* 0x000eaa0008000a00 */
[----:B------:R-:W3:Y:S08]  /*0050*/  LDC.64 R4, c[0x0][0x390] ;  /* 0x0000e400ff047b82 */ /* 0x000ef00000000a00 */
[----:B------:R-:W3:Y:S01]  /*0060*/  LDC.64 R6, c[0x0][0x398] ;  /* 0x0000e600ff067b82 */ /* 0x000ee20000000a00 */
[----:B-1----:R-:W-:-:S07]  /*0070*/  IADD3 R16, PT, PT, R22, 0x1, RZ ;  /* 0x0000000116107810 */ /* 0x002fce0007ffe0ff */
[----:B------:R-:W1:Y:S01]  /*0080*/  LDC.64 R24, c[0x0][0x3a0] ;  /* 0x0000e800ff187b82 */ /* 0x000e620000000a00 */
[C---:B------:R-:W-:Y:S02]  /*0090*/  IADD3 R14, PT, PT, R22.reuse, 0x2, RZ ;  /* 0x00000002160e7810 */ /* 0x040fe40007ffe0ff */
[C---:B------:R-:W-:Y:S02]  /*00a0*/  IADD3 R12, PT, PT, R22.reuse, 0x3, RZ ;  /* 0x00000003160c7810 */ /* 0x040fe40007ffe0ff */
[----:B------:R-:W-:Y:S02]  /*00b0*/  IADD3 R10, PT, PT, R22, 0x4, RZ ;  /* 0x00000004160a7810 */ /* 0x000fe40007ffe0ff */
[----:B------:R-:W-:Y:S01]  /*00c0*/  SHF.R.S32.HI R3, RZ, 0x1f, R16 ;  /* 0x0000001fff037819 */ /* 0x000fe20000011410 */
[----:B------:R-:W1:Y:S01]  /*00d0*/  LDC.64 R26, c[0x0][0x3a8] ;  /* 0x0000ea00ff1a7b82 */ /* 0x000e620000000a00 */
[----:B------:R-:W-:Y:S02]  /*00e0*/  SHF.R.S32.HI R9, RZ, 0x1f, R10 ;  /* 0x0000001fff097819 */ /* 0x000fe4000001140a */
[----:B------:R-:W-:-:S02]  /*00f0*/  LEA.HI R3, R3, R16, RZ, 0x3 ;  /* 0x0000001003037211 */ /* 0x000fc400078f18ff */
[----:B------:R-:W-:Y:S01]  /*0100*/  LEA.HI R9, R9, R10, RZ, 0x3 ;  /* 0x0000000a09097211 */ /* 0x000fe200078f18ff */
[----:B---3--:R3:W-:Y:S02]  /*0110*/  STL.128 [R1], R4 ;  /* 0x0000000401007387 */ /* 0x0087e40000100c00 */
[----:B------:R-:W0:Y:S01]  /*0120*/  LDC.64 R34, c[0x0][0x3d0] ;  /* 0x0000f400ff227b82 */ /* 0x000e220000000a00 */
[----:B------:R-:W-:Y:S02]  /*0130*/  LOP3.LUT R3, R3, 0xfffffff8, RZ, 0xc0, !PT ;  /* 0xfffffff803037812 */ /* 0x000fe400078ec0ff */
[----:B------:R-:W-:Y:S02]  /*0140*/  LOP3.LUT R9, R9, 0xfffffff8, RZ, 0xc0, !PT ;  /* 0xfffffff809097812 */ /* 0x000fe400078ec0ff */
[----:B------:R-:W-:Y:S02]  /*0150*/  IADD3 R2, PT, PT, R22, 0x7, RZ ;  /* 0x0000000716027810 */ /* 0x000fe40007ffe0ff */
[----:B------:R-:W-:Y:S01]  /*0160*/  IADD3 R16, PT, PT, R16, -R3, RZ ;  /* 0x8000000310107210 */ /* 0x000fe20007ffe0ff */
[----:B------:R-:W4:Y:S01]  /*0170*/  LDC.64 R28, c[0x0][0x3b0] ;  /* 0x0000ec00ff1c7b82 */ /* 0x000f220000000a00 */
[----:B------:R-:W-:-:S02]  /*0180*/  IADD3 R10, PT, PT, R10, -R9, RZ ;  /* 0x800000090a0a7210 */ /* 0x000fc40007ffe0ff */
[----:B------:R-:W-:Y:S02]  /*0190*/  SHF.R.S32.HI R3, RZ, 0x1f, R22 ;  /* 0x0000001fff037819 */ /* 0x000fe40000011416 */
[----:B------:R-:W-:Y:S02]  /*01a0*/  SHF.R.S32.HI R9, RZ, 0x1f, R2 ;  /* 0x0000001fff097819 */ /* 0x000fe40000011402 */
[----:B---3--:R-:W-:Y:S01]  /*01b0*/  SHF.R.S32.HI R5, RZ, 0x1f, R14 ;  /* 0x0000001fff057819 */ /* 0x008fe2000001140e */
[----:B------:R-:W4:Y:S01]  /*01c0*/  LDC.64 R30, c[0x0][0x3b8] ;  /* 0x0000ee00ff1e7b82 */ /* 0x000f220000000a00 */
[----:B------:R-:W-:Y:S01]  /*01d0*/  SHF.R.S32.HI R7, RZ, 0x1f, R12 ;  /* 0x0000001fff077819 */ /* 0x000fe2000001140c */
[----:B-1----:R0:W-:Y:S01]  /*01e0*/  STL.128 [R1+0x10], R24 ;  /* 0x0000101801007387 */ /* 0x0021e20000100c00 */
[----:B------:R-:W-:Y:S02]  /*01f0*/  LEA.HI R5, R5, R14, RZ, 0x3 ;  /* 0x0000000e05057211 */ /* 0x000fe400078f18ff */
[----:B------:R-:W-:-:S02]  /*0200*/  LEA.HI R7, R7, R12, RZ, 0x3 ;  /* 0x0000000c07077211 */ /* 0x000fc400078f18ff */
[----:B------:R-:W-:Y:S01]  /*0210*/  LOP3.LUT R5, R5, 0xfffffff8, RZ, 0xc0, !PT ;  /* 0xfffffff805057812 */ /* 0x000fe200078ec0ff */
[----:B------:R-:W1:Y:S01]  /*0220*/  LDC.64 R32, c[0x0][0x380] ;  /* 0x0000e000ff207b82 */ /* 0x000e620000000a00 */
[----:B------:R-:W-:Y:S02]  /*0230*/  LOP3.LUT R7, R7, 0xfffffff8, RZ, 0xc0, !PT ;  /* 0xfffffff807077812 */ /* 0x000fe400078ec0ff */
[C---:B------:R-:W-:Y:S02]  /*0240*/  IADD3 R6, PT, PT, R22.reuse, 0x5, RZ ;  /* 0x0000000516067810 */ /* 0x040fe40007ffe0ff */
[----:B------:R-:W-:Y:S02]  /*0250*/  IADD3 R4, PT, PT, R22, 0x6, RZ ;  /* 0x0000000616047810 */ /* 0x000fe40007ffe0ff */
[----:B------:R-:W-:Y:S01]  /*0260*/  IADD3 R14, PT, PT, R14, -R5, RZ ;  /* 0x800000050e0e7210 */ /* 0x000fe20007ffe0ff */
[----:B------:R-:W3:Y:S01]  /*0270*/  LDC.64 R36, c[0x0][0x3c0] ;  /* 0x0000f000ff247b82 */ /* 0x000ee20000000a00 */
[----:B------:R-:W-:Y:S01]  /*0280*/  IADD3 R12, PT, PT, R12, -R7, RZ ;  /* 0x800000070c0c7210 */ /* 0x000fe20007ffe0ff */
[----:B0-----:R-:W-:Y:S01]  /*0290*/  IMAD.WIDE.U32 R24, R0, 0x4, R34 ;  /* 0x0000000400187825 */ /* 0x001fe200078e0022 */
[----:B------:R-:W-:-:S02]  /*02a0*/  SHF.R.S32.HI R5, RZ, 0x1f, R6 ;  /* 0x0000001fff057819 */ /* 0x000fc40000011406 */
[----:B------:R-:W-:Y:S02]  /*02b0*/  SHF.R.S32.HI R7, RZ, 0x1f, R4 ;  /* 0x0000001fff077819 */ /* 0x000fe40000011404 */
[----:B------:R-:W-:Y:S01]  /*02c0*/  LEA.HI R3, R3, R22, RZ, 0x3 ;  /* 0x0000001603037211 */ /* 0x000fe200078f18ff */
[----:B------:R-:W3:Y:S01]  /*02d0*/  LDC.64 R38, c[0x0][0x3c8] ;  /* 0x0000f200ff267b82 */ /* 0x000ee20000000a00 */
[----:B------:R-:W-:Y:S01]  /*02e0*/  LEA.HI R5, R5, R6, RZ, 0x3 ;  /* 0x0000000605057211 */ /* 0x000fe200078f18ff */
[----:B----4-:R0:W-:Y:S01]  /*02f0*/  STL.128 [R1+0x20], R28 ;  /* 0x0000201c01007387 */ /* 0x0101e20000100c00 */
[----:B------:R-:W-:Y:S02]  /*0300*/  LEA.HI R7, R7, R4, RZ, 0x3 ;  /* 0x0000000407077211 */ /* 0x000fe400078f18ff */
[----:B------:R-:W-:Y:S02]  /*0310*/  LEA.HI R9, R9, R2, RZ, 0x3 ;  /* 0x0000000209097211 */ /* 0x000fe400078f18ff */
[----:B------:R-:W-:-:S02]  /*0320*/  LOP3.LUT R3, R3, 0xfffffff8, RZ, 0xc0, !PT ;  /* 0xfffffff803037812 */ /* 0x000fc400078ec0ff */
[----:B------:R-:W-:Y:S02]  /*0330*/  LOP3.LUT R5, R5, 0xfffffff8, RZ, 0xc0, !PT ;  /* 0xfffffff805057812 */ /* 0x000fe400078ec0ff */
[----:B------:R-:W-:Y:S02]  /*0340*/  LOP3.LUT R7, R7, 0xfffffff8, RZ, 0xc0, !PT ;  /* 0xfffffff807077812 */ /* 0x000fe400078ec0ff */
[----:B------:R-:W-:Y:S02]  /*0350*/  LOP3.LUT R9, R9, 0xfffffff8, RZ, 0xc0, !PT ;  /* 0xfffffff809097812 */ /* 0x000fe400078ec0ff */
[----:B------:R-:W-:Y:S02]  /*0360*/  IADD3 R8, PT, PT, -R3, R22, RZ ;  /* 0x0000001603087210 */ /* 0x000fe40007ffe1ff */
[----:B------:R-:W-:Y:S02]  /*0370*/  IADD3 R6, PT, PT, R6, -R5, RZ ;  /* 0x8000000506067210 */ /* 0x000fe40007ffe0ff */
[----:B------:R-:W-:-:S02]  /*0380*/  IADD3 R4, PT, PT, R4, -R7, RZ ;  /* 0x8000000704047210 */ /* 0x000fc40007ffe0ff */
[----:B------:R-:W-:Y:S01]  /*0390*/  IADD3 R2, PT, PT, R2, -R9, RZ ;  /* 0x8000000902027210 */ /* 0x000fe20007ffe0ff */
[C-C-:B-1----:R-:W-:Y:S01]  /*03a0*/  IMAD.WIDE R90, R8.reuse, 0x8, R32.reuse ;  /* 0x00000008085a7825 */ /* 0x142fe200078e0220 */
[-C--:B------:R-:W-:Y:S01]  /*03b0*/  LEA R88, R8, R1.reuse, 0x3 ;  /* 0x0000000108587211 */ /* 0x080fe200078e18ff */
[----:B--2---:R-:W2:Y:S01]  /*03c0*/  LDG.E R7, desc[UR4][R24.64+0x900] ;  /* 0x0009000418077981 */ /* 0x004ea2000c1e1900 */
[CC--:B------:R-:W-:Y:S01]  /*03d0*/  LEA R84, R16.reuse, R1.reuse, 0x3 ;  /* 0x0000000110547211 */ /* 0x0c0fe200078e18ff */
[--C-:B------:R-:W-:Y:S01]  /*03e0*/  IMAD.WIDE R86, R16, 0x8, R32.reuse ;  /* 0x0000000810567825 */ /* 0x100fe200078e0220 */
[-C--:B------:R-:W-:Y:S01]  /*03f0*/  LEA R80, R14, R1.reuse, 0x3 ;  /* 0x000000010e507211 */ /* 0x080fe200078e18ff */
[----:B---3--:R1:W-:Y:S01]  /*0400*/  STL.128 [R1+0x30], R36 ;  /* 0x0000302401007387 */ /* 0x0083e20000100c00 */
[-C--:B------:R-:W-:Y:S01]  /*0410*/  LEA R76, R12, R1.reuse, 0x3 ;  /* 0x000000010c4c7211 */ /* 0x080fe200078e18ff */
[--C-:B------:R-:W-:Y:S01]  /*0420*/  IMAD.WIDE R82, R14, 0x8, R32.reuse ;  /* 0x000000080e527825 */ /* 0x100fe200078e0220 */
[-C--:B------:R-:W-:Y:S01]  /*0430*/  LEA R72, R10, R1.reuse, 0x3 ;  /* 0x000000010a487211 */ /* 0x080fe200078e18ff */
[----:B------:R-:W5:Y:S01]  /*0440*/  LDL.64 R88, [R88] ;  /* 0x0000000058587983 */ /* 0x000f620000100a00 */
[-C--:B------:R-:W-:Y:S01]  /*0450*/  LEA R68, R6, R1.reuse, 0x3 ;  /* 0x0000000106447211 */ /* 0x080fe200078e18ff */
[--C-:B------:R-:W-:Y:S01]  /*0460*/  IMAD.WIDE R78, R12, 0x8, R32.reuse ;  /* 0x000000080c4e7825 */ /* 0x100fe200078e0220 */
[-C--:B------:R-:W-:Y:S01]  /*0470*/  LEA R26, R4, R1.reuse, 0x3 ;  /* 0x00000001041a7211 */ /* 0x080fe200078e18ff */
[----:B------:R-:W5:Y:S01]  /*0480*/  LDG.E.64 R90, desc[UR4][R90.64] ;  /* 0x000000045a5a7981 */ /* 0x000f62000c1e1b00 */
[----:B0-----:R-:W-:Y:S01]  /*0490*/  LEA R28, R2, R1, 0x3 ;  /* 0x00000001021c7211 */ /* 0x001fe200078e18ff */
[----:B------:R-:W-:-:S02]  /*04a0*/  IMAD.WIDE R74, R10, 0x8, R32 ;  /* 0x000000080a4a7825 */ /* 0x000fc400078e0220 */
[----:B------:R-:W5:Y:S02]  /*04b0*/  LDL.64 R84, [R84] ;  /* 0x0000000054547983 */ /* 0x000f640000100a00 */
[--C-:B------:R-:W-:Y:S02]  /*04c0*/  IMAD.WIDE R70, R6, 0x8, R32.reuse ;  /* 0x0000000806467825 */ /* 0x100fe400078e0220 */
[----:B------:R-:W5:Y:S02]  /*04d0*/  LDL.64 R80, [R80] ;  /* 0x0000000050507983 */ /* 0x000f640000100a00 */
[--C-:B------:R-:W-:Y:S02]  /*04e0*/  IMAD.WIDE R30, R4, 0x8, R32.reuse ;  /* 0x00000008041e7825 */ /* 0x100fe400078e0220 */
[----:B------:R-:W5:Y:S02]  /*04f0*/  LDL.64 R76, [R76] ;  /* 0x000000004c4c7983 */ /* 0x000f640000100a00 */
[----:B------:R-:W-:-:S02]  /*0500*/  IMAD.WIDE R32, R2, 0x8, R32 ;  /* 0x0000000802207825 */ /* 0x000fc400078e0220 */
        /* <DEDUP_REMOVED lines=11> */
[----:B------:R-:W0:Y:S01]  /*05c0*/  S2R R18, SR_TID.X ;  /* 0x0000000000127919 */ /* 0x000e220000002100 */
[----:B------:R-:W3:Y:S01]  /*05d0*/  LDCU UR6, c[0x0][0x360] ;  /* 0x00006c00ff0677ac */ /* 0x000ee20008000800 */
[----:B------:R-:W4:Y:S01]  /*05e0*/  LDC R9, c[0x0][0x370] ;  /* 0x0000dc00ff097b82 */ /* 0x000f220000000800 */
[----:B------:R-:W-:-:S04]  /*05f0*/  SHF.R.S32.HI R20, RZ, 0x1f, R23 ;  /* 0x0000001fff147819 */ /* 0x000fc80000011417 */
[----:B------:R-:W-:Y:S01]  /*0600*/  LEA.HI R5, R20, R23, RZ, 0x3 ;  /* 0x0000001714057211 */ /* 0x000fe200078f18ff */
[----:B------:R-:W-:-:S03]  /*0610*/  IMAD.WIDE.U32 R34, R0, 0x20, R34 ;  /* 0x0000002000227825 */ /* 0x000fc600078e0022 */
[----:B------:R-:W-:Y:S02]  /*0620*/  SHF.R.S32.HI R5, RZ, 0x3, R5 ;  /* 0x00000003ff057819 */ /* 0x000fe40000011405 */
[----:B0-----:R-:W-:Y:S01]  /*0630*/  ISETP.GT.U32.AND P0, PT, R18, 0x7, PT ;  /* 0x000000071200780c */ /* 0x001fe20003f04070 */
[----:B---3--:R-:W-:Y:S02]  /*0640*/  IMAD R3, R0, UR6, R18 ;  /* 0x0000000600037c24 */ /* 0x008fe4000f8e0212 */
[----:B----4-:R-:W-:Y:S01]  /*0650*/  IMAD R20, R9, UR6, RZ ;  /* 0x0000000609147c24 */ /* 0x010fe2000f8e02ff */
[----:B--2---:R-:W-:-:S09]  /*0660*/  IADD3 R9, PT, PT, R7, 0x1, RZ ;  /* 0x0000000107097810 */ /* 0x004fd20007ffe0ff */
[----:B-1----:R-:W-:Y:S05]  /*0670*/  @P0 BRA `(.L_x_150) ;  /* 0x0000000000280947 */ /* 0x002fea0003800000 */
[----:B------:R-:W-:-:S05]  /*0680*/  LEA R7, R18, R1, 0x3 ;  /* 0x0000000112077211 */ /* 0x000fca00078e18ff */
[----:B------:R-:W2:Y:S01]  /*0690*/  LDL.64 R36, [R7] ;  /* 0x0000000007247983 */ /* 0x000ea20000100a00 */
[----:B------:R-:W-:-:S04]  /*06a0*/  IMAD.WIDE.U32 R38, R18, 0x4, R34 ;  /* 0x0000000412267825 */ /* 0x000fc800078e0022 */
[----:B--2---:R-:W-:-:S04]  /*06b0*/  IMAD.WIDE.U32 R36, R0, 0x20, R36 ;  /* 0x0000002000247825 */ /* 0x004fc800078e0024 */
[----:B------:R-:W-:-:S05]  /*06c0*/  IMAD.WIDE R36, R22, 0x4, R36 ;  /* 0x0000000416247825 */ /* 0x000fca00078e0224 */
[----:B------:R0:W-:Y:S02]  /*06d0*/  STG.E.STRONG.SYS desc[UR4][R36.64], R9 ;  /* 0x0000000924007986 */ /* 0x0001e4000c115904 */
.L_x_151:
[----:B0-----:R-:W2:Y:S01]  /*06e0*/  LDG.E.STRONG.SYS R36, desc[UR4][R38.64] ;  /* 0x0000000426247981 */ /* 0x001ea2000c1f5900 */
[----:B------:R-:W-:Y:S05]  /*06f0*/  YIELD ;  /* 0x0000000000007946 */ /* 0x000fea0003800000 */
[----:B--2---:R-:W-:-:S13]  /*0700*/  ISETP.NE.AND P1, PT, R36, R9, PT ;  /* 0x000000092400720c */ /* 0x004fda0003f25270 */
[----:B------:R-:W-:Y:S05]  /*0710*/  @P1 BRA `(.L_x_151) ;  /* 0xfffffffc00f01947 */ /* 0x000fea000383ffff */
.L_x_150:
        /* <DEDUP_REMOVED lines=45> */
[----:B------:R-:W2:Y:S02]  /*09f0*/  LD.E.128 R40, desc[UR4][R40.64] ;  /* 0x0000000428287980 */ /* 0x000ea4000c101d00 */
[C---:B------:R-:W-:Y:S02]  /*0a00*/  IMAD.WIDE R48, R9.reuse, 0x10, R78 ;  /* 0x0000001009307825 */ /* 0x040fe400078e024e */
[----:B------:R-:W3:Y:S02]  /*0a10*/  LD.E.128 R44, desc[UR4][R44.64] ;  /* 0x000000042c2c7980 */ /* 0x000ee4000c101d00 */
        /* <DEDUP_REMOVED lines=9> */
[----:B--2---:R-:W-:Y:S01]  /*0ab0*/  FADD.FTZ R9, R36, R40 ;  /* 0x0000002824097221 */ /* 0x004fe20000010000 */
[----:B------:R-:W-:Y:S01]  /*0ac0*/  FADD.FTZ R36, R37, R41 ;  /* 0x0000002925247221 */ /* 0x000fe20000010000 */
[----:B------:R-:W-:Y:S01]  /*0ad0*/  FADD.FTZ R11, R38, R42 ;  /* 0x0000002a260b7221 */ /* 0x000fe20000010000 */
[----:B------:R-:W-:Y:S01]  /*0ae0*/  FADD.FTZ R38, R39, R43 ;  /* 0x0000002b27267221 */ /* 0x000fe20000010000 */
[----:B---3--:R-:W-:Y:S01]  /*0af0*/  FADD.FTZ R9, R9, R44 ;  /* 0x0000002c09097221 */ /* 0x008fe20000010000 */
[----:B------:R-:W-:Y:S01]  /*0b00*/  FADD.FTZ R36, R36, R45 ;  /* 0x0000002d24247221 */ /* 0x000fe20000010000 */
[----:B------:R-:W-:Y:S01]  /*0b10*/  FADD.FTZ R11, R11, R46 ;  /* 0x0000002e0b0b7221 */ /* 0x000fe20000010000 */
[----:B------:R-:W-:Y:S01]  /*0b20*/  FADD.FTZ R38, R38, R47 ;  /* 0x0000002f26267221 */ /* 0x000fe20000010000 */
[----:B----4-:R-:W-:Y:S01]  /*0b30*/  FADD.FTZ R9, R9, R48 ;  /* 0x0000003009097221 */ /* 0x010fe20000010000 */
        /* <DEDUP_REMOVED lines=19> */
[----:B------:R-:W-:-:S05]  /*0c70*/  IMAD.WIDE R36, R3, 0x10, R88 ;  /* 0x0000001003247825 */ /* 0x000fca00078e0258 */
[----:B------:R0:W-:Y:S01]  /*0c80*/  ST.E.128 desc[UR4][R36.64+0xa00], R64 ;  /* 0x000a004024007985 */ /* 0x0001e2000c101d04 */
[----:B------:R-:W-:-:S07]  /*0c90*/  MOV R9, R92 ;  /* 0x0000005c00097202 */ /* 0x000fce0000000f00 */
.L_x_155:
[----:B------:R-:W-:Y:S05]  /*0ca0*/  BSYNC.RECONVERGENT B1 ;  /* 0x0000000000017941 */ /* 0x000fea0003800200 */
.L_x_154:
[----:B------:R-:W-:Y:S05]  /*0cb0*/  @!P3 BRA `(.L_x_153) ;  /* 0x000000040084b947 */ /* 0x000fea0003800000 */
.L_x_156:
[----:B-----5:R-:W-:-:S04]  /*0cc0*/  IMAD.WIDE R108, R9, 0x10, R90 ;  /* 0x00000010096c7825 */ /* 0x020fc800078e025a */
[C---:B------:R-:W-:Y:S01]  /*0cd0*/  IMAD.WIDE R106, R9.reuse, 0x10, R86 ;  /* 0x00000010096a7825 */ /* 0x040fe200078e0256 */
[----:B0-----:R-:W2:Y:S03]  /*0ce0*/  LD.E.128 R36, desc[UR4][R108.64] ;  /* 0x000000046c247980 */ /* 0x001ea6000c101d00 */
[C---:B------:R-:W-:Y:S01]  /*0cf0*/  IMAD.WIDE R104, R9.reuse, 0x10, R82 ;  /* 0x0000001009687825 */ /* 0x040fe200078e0252 */
[----:B------:R-:W2:Y:S03]  /*0d00*/  LD.E.128 R40, desc[UR4][R106.64] ;  /* 0x000000046a287980 */ /* 0x000ea6000c101d00 */
[C---:B------:R-:W-:Y:S01]  /*0d10*/  IMAD.WIDE R100, R9.reuse, 0x10, R78 ;  /* 0x0000001009647825 */ /* 0x040fe200078e024e */
[----:B------:R-:W3:Y:S03]  /*0d20*/  LD.E.128 R44, desc[UR4][R104.64] ;  /* 0x00000004682c7980 */ /* 0x000ee6000c101d00 */
[C---:B------:R-:W-:Y:S01]  /*0d30*/  IMAD.WIDE R98, R9.reuse, 0x10, R74 ;  /* 0x0000001009627825 */ /* 0x040fe200078e024a */
[----:B------:R-:W4:Y:S03]  /*0d40*/  LD.E.128 R48, desc[UR4][R100.64] ;  /* 0x0000000464307980 */ /* 0x000f26000c101d00 */
[C---:B------:R-:W-:Y:S01]  /*0d50*/  IMAD.WIDE R96, R9.reuse, 0x10, R70 ;  /* 0x0000001009607825 */ /* 0x040fe200078e0246 */
[----:B------:R-:W4:Y:S03]  /*0d60*/  LD.E.128 R52, desc[UR4][R98.64] ;  /* 0x0000000462347980 */ /* 0x000f26000c101d00 */
[C---:B------:R-:W-:Y:S01]  /*0d70*/  IMAD.WIDE R94, R9.reuse, 0x10, R30 ;  /* 0x00000010095e7825 */ /* 0x040fe200078e021e */
[----:B------:R-:W4:Y:S03]  /*0d80*/  LD.E.128 R56, desc[UR4][R96.64] ;  /* 0x0000000460387980 */ /* 0x000f26000c101d00 */
[----:B------:R-:W-:Y:S01]  /*0d90*/  IMAD.WIDE R92, R9, 0x10, R32 ;  /* 0x00000010095c7825 */ /* 0x000fe200078e0220 */
[----:B------:R-:W4:Y:S04]  /*0da0*/  LD.E.128 R60, desc[UR4][R94.64] ;  /* 0x000000045e3c7980 */ /* 0x000f28000c101d00 */
[----:B-1----:R-:W4:Y:S01]  /*0db0*/  LD.E.128 R64, desc[UR4][R92.64] ;  /* 0x000000045c407980 */ /* 0x002f22000c101d00 */
[----:B------:R-:W-:-:S05]  /*0dc0*/  IADD3 R103, PT, PT, -R5, RZ, RZ ;  /* 0x000000ff05677210 */ /* 0x000fca0007ffe1ff */
[----:B------:R-:W-:-:S04]  /*0dd0*/  IMAD R103, R22, R103, R9 ;  /* 0x0000006716677224 */ /* 0x000fc800078e0209 */
[----:B------:R-:W-:-:S04]  /*0de0*/  IMAD.WIDE R102, R103, 0x10, R88 ;  /* 0x0000001067667825 */ /* 0x000fc800078e0258 */
        /* <DEDUP_REMOVED lines=28> */
[----:B------:R-:W-:-:S04]  /*0fb0*/  IMAD.WIDE R36, R20, 0x10, R108 ;  /* 0x0000001014247825 */ /* 0x000fc800078e026c */
[C---:B------:R-:W-:Y:S01]  /*0fc0*/  IMAD.WIDE R40, R20.reuse, 0x10, R106 ;  /* 0x0000001014287825 */ /* 0x040fe200078e026a */
[----:B------:R0:W-:Y:S03]  /*0fd0*/  ST.E.128 desc[UR4][R102.64+0xa00], R64 ;  /* 0x000a004066007985 */ /* 0x0001e6000c101d04 */
[C---:B------:R-:W-:Y:S01]  /*0fe0*/  IMAD.WIDE R44, R20.reuse, 0x10, R104 ;  /* 0x00000010142c7825 */ /* 0x040fe200078e0268 */
[----:B------:R-:W2:Y:S04]  /*0ff0*/  LD.E.128 R36, desc[UR4][R36.64] ;  /* 0x0000000424247980 */ /* 0x000ea8000c101d00 */
[----:B------:R-:W2:Y:S01]  /*1000*/  LD.E.128 R40, desc[UR4][R40.64] ;  /* 0x0000000428287980 */ /* 0x000ea2000c101d00 */
[----:B------:R-:W-:-:S03]  /*1010*/  IMAD.WIDE R48, R20, 0x10, R100 ;  /* 0x0000001014307825 */ /* 0x000fc600078e0264 */
[----:B------:R-:W3:Y:S01]  /*1020*/  LD.E.128 R44, desc[UR4][R44.64] ;  /* 0x000000042c2c7980 */ /* 0x000ee2000c101d00 */
[----:B------:R-:W-:-:S03]  /*1030*/  IMAD.WIDE R52, R20, 0x10, R98 ;  /* 0x0000001014347825 */ /* 0x000fc600078e0262 */
[----:B------:R-:W4:Y:S01]  /*1040*/  LD.E.128 R48, desc[UR4][R48.64] ;  /* 0x0000000430307980 */ /* 0x000f22000c101d00 */
[----:B------:R-:W-:-:S03]  /*1050*/  IMAD.WIDE R56, R20, 0x10, R96 ;  /* 0x0000001014387825 */ /* 0x000fc600078e0260 */
[----:B------:R-:W4:Y:S01]  /*1060*/  LD.E.128 R52, desc[UR4][R52.64] ;  /* 0x0000000434347980 */ /* 0x000f22000c101d00 */
[----:B------:R-:W-:-:S03]  /*1070*/  IMAD.WIDE R60, R20, 0x10, R94 ;  /* 0x00000010143c7825 */ /* 0x000fc600078e025e */
[----:B------:R-:W4:Y:S01]  /*1080*/  LD.E.128 R56, desc[UR4][R56.64] ;  /* 0x0000000438387980 */ /* 0x000f22000c101d00 */
[----:B0-----:R-:W-:-:S03]  /*1090*/  IMAD.WIDE R64, R20, 0x10, R92 ;  /* 0x0000001014407825 */ /* 0x001fc600078e025c */
[----:B------:R-:W4:Y:S04]  /*10a0*/  LD.E.128 R60, desc[UR4][R60.64] ;  /* 0x000000043c3c7980 */ /* 0x000f28000c101d00 */
[----:B------:R-:W4:Y:S01]  /*10b0*/  LD.E.128 R64, desc[UR4][R64.64] ;  /* 0x0000000440407980 */ /* 0x000f22000c101d00 */
[C---:B------:R-:W-:Y:S01]  /*10c0*/  IMAD.WIDE R102, R20.reuse, 0x10, R102 ;  /* 0x0000001014667825 */ /* 0x040fe200078e0266 */
[----:B------:R-:W-:-:S04]  /*10d0*/  LEA R9, R20, R9, 0x1 ;  /* 0x0000000914097211 */ /* 0x000fc800078e08ff */
[----:B------:R-:W-:Y:S01]  /*10e0*/  ISETP.GE.AND P2, PT, R9, R7, PT ;  /* 0x000000070900720c */ /* 0x000fe20003f46270 */
        /* <DEDUP_REMOVED lines=27> */
[----:B------:R-:W-:-:S05]  /*12a0*/  FADD.FTZ R67, R38, R67 ;  /* 0x0000004326437221 */ /* 0x000fca0000010000 */
[----:B------:R1:W-:Y:S01]  /*12b0*/  ST.E.128 desc[UR4][R102.64+0xa00], R64 ;  /* 0x000a004066007985 */ /* 0x0003e2000c101d04 */
[----:B------:R-:W-:Y:S05]  /*12c0*/  @!P2 BRA `(.L_x_156) ;  /* 0xfffffff8007ca947 */ /* 0x000fea000383ffff */
.L_x_153:
[----:B------:R-:W-:Y:S05]  /*12d0*/  BSYNC.RECONVERGENT B0 ;  /* 0x0000000000007941 */ /* 0x000fea0003800200 */
.L_x_152:
[----:B------:R-:W-:Y:S06]  /*12e0*/  BAR.SYNC.DEFER_BLOCKING 0x0 ;  /* 0x0000000000007b1d */ /* 0x000fec0000010000 */
[----:B------:R-:W2:Y:S02]  /*12f0*/  LDG.E R7, desc[UR4][R24.64+0x900] ;  /* 0x0009000418077981 */ /* 0x000ea4000c1e1900 */
[----:B--2---:R-:W-:Y:S01]  /*1300*/  IADD3 R7, PT, PT, R7, 0x1, RZ ;  /* 0x0000000107077810 */ /* 0x004fe20007ffe0ff */
[----:B------:R-:W-:Y:S06]  /*1310*/  @P0 BRA `(.L_x_157) ;  /* 0x0000000000380947 */ /* 0x000fec0003800000 */
[----:B0-----:R-:W-:-:S05]  /*1320*/  LEA R9, R18, R1, 0x3 ;  /* 0x0000000112097211 */ /* 0x001fca00078e18ff */
[----:B-----5:R-:W2:Y:S01]  /*1330*/  LDL.64 R30, [R9] ;  /* 0x00000000091e7983 */ /* 0x020ea20000100a00 */
[----:B------:R-:W-:-:S04]  /*1340*/  IMAD.WIDE.U32 R18, R18, 0x4, R34 ;  /* 0x0000000412127825 */ /* 0x000fc800078e0022 */
[----:B--2---:R-:W-:-:S04]  /*1350*/  IMAD.WIDE.U32 R30, R0, 0x20, R30 ;  /* 0x00000020001e7825 */ /* 0x004fc800078e001e */
[----:B------:R-:W-:Y:S01]  /*1360*/  IMAD.WIDE R30, R22, 0x4, R30 ;  /* 0x00000004161e7825 */ /* 0x000fe200078e021e */
[----:B------:R-:W-:Y:S06]  /*1370*/  MEMBAR.ALL.SYS ;  /* 0x0000000000007992 */ /* 0x000fec000000b000 */
[----:B------:R-:W-:-:S00]  /*1380*/  ERRBAR ;  /* 0x00000000000079ab */ /* 0x000fc00000000000 */
[----:B------:R-:W-:Y:S06]  /*1390*/  CGAERRBAR ;  /* 0x00000000000075ab */ /* 0x000fec0000000000 */
[----:B------:R0:W-:Y:S02]  /*13a0*/  STG.E.STRONG.SYS desc[UR4][R30.64+0x480], R7 ;  /* 0x000480071e007986 */ /* 0x0001e4000c115904 */
.L_x_158:
[----:B------:R-:W2:Y:S04]  /*13b0*/  LDG.E.STRONG.SYS R0, desc[UR4][R18.64+0x480] ;  /* 0x0004800412007981 */ /* 0x000ea8000c1f5900 */
[----:B--2---:R-:W-:Y:S01]  /*13c0*/  CCTL.IVALL ;  /* 0x00000000ff00798f */ /* 0x004fe20002000000 */
[----:B------:R-:W-:Y:S05]  /*13d0*/  YIELD ;  /* 0x0000000000007946 */ /* 0x000fea0003800000 */
[----:B------:R-:W-:-:S13]  /*13e0*/  ISETP.NE.AND P0, PT, R0, R7, PT ;  /* 0x000000070000720c */ /* 0x000fda0003f05270 */
[----:B------:R-:W-:Y:S05]  /*13f0*/  @P0 BRA `(.L_x_158) ;  /* 0xfffffffc00ec0947 */ /* 0x000fea000383ffff */
.L_x_157:
[----:B------:R-:W-:Y:S05]  /*1400*/  WARPSYNC.ALL ;  /* 0x0000000000007948 */ /* 0x000fea0003800000 */
[----:B------:R-:W-:Y:S01]  /*1410*/  BAR.SYNC.DEFER_BLOCKING 0x0 ;  /* 0x0000000000007b1d */ /* 0x000fe20000010000 */
[----:B------:R-:W-:-:S05]  /*1420*/  IMAD R0, R5, -0x7, R23 ;  /* 0xfffffff905007824 */ /* 0x000fca00078e0217 */
[----:B------:R-:W-:Y:S01]  /*1430*/  ISETP.GE.AND P0, PT, R3, R0, PT ;  /* 0x000000000300720c */ /* 0x000fe20003f06270 */
[----:B------:R2:W-:-:S12]  /*1440*/  @!P1 STG.E desc[UR4][R24.64+0x900], R7 ;  /* 0x0009000718009986 */ /* 0x0005d8000c101904 */
[----:B--2---:R-:W-:Y:S05]  /*1450*/  @P0 EXIT ;  /* 0x000000000000094d */ /* 0x004fea0003800000 */
[----:B------:R-:W-:Y:S01]  /*1460*/  ISETP.NE.AND P2, PT, R8, 0x7, PT ;  /* 0x000000070800780c */ /* 0x000fe20003f45270 */
[C---:B0-----:R-:W-:Y:S02]  /*1470*/  IMAD R24, R5.reuse, R8, RZ ;  /* 0x0000000805187224 */ /* 0x041fe400078e02ff */
[C---:B-----5:R-:W-:Y:S02]  /*1480*/  IMAD R30, R5.reuse, R16, RZ ;  /* 0x00000010051e7224 */ /* 0x060fe400078e02ff */
[C---:B------:R-:W-:Y:S02]  /*1490*/  IMAD R44, R5.reuse, R14, RZ ;  /* 0x0000000e052c7224 */ /* 0x040fe400078e02ff */
[C---:B------:R-:W-:Y:S02]  /*14a0*/  IMAD R46, R5.reuse, R12, RZ ;  /* 0x0000000c052e7224 */ /* 0x040fe400078e02ff */
[C---:B------:R-:W-:Y:S02]  /*14b0*/  IMAD R48, R5.reuse, R10, RZ ;  /* 0x0000000a05307224 */ /* 0x040fe400078e02ff */
[----:B------:R-:W-:-:S02]  /*14c0*/  IMAD R50, R5, R6, RZ ;  /* 0x0000000605327224 */ /* 0x000fc400078e02ff */
[C---:B------:R-:W-:Y:S02]  /*14d0*/  IMAD R52, R5.reuse, R4, RZ ;  /* 0x0000000405347224 */ /* 0x040fe400078e02ff */
[----:B------:R-:W-:-:S07]  /*14e0*/  IMAD R54, R5, R2, RZ ;  /* 0x0000000205367224 */ /* 0x000fce00078e02ff */
.L_x_159:
[----:B------:R-:W-:-:S13]  /*14f0*/  ISETP.GE.AND P1, PT, R3, R5, P2 ;  /* 0x000000050300720c */ /* 0x000fda0001726270 */
[C---:B---3--:R-:W-:Y:S01]  /*1500*/  @!P1 IMAD.WIDE R32, R3.reuse, 0x10, R88 ;  /* 0x0000001003209825 */ /* 0x048fe200078e0258 */
[----:B------:R-:W0:Y:S05]  /*1510*/  @!P1 LDC.64 R8, c[0x0][0x3d8] ;  /* 0x0000f600ff089b82 */ /* 0x000e2a0000000a00 */
[----:B------:R-:W2:Y:S01]  /*1520*/  @!P1 LD.E.128 R32, desc[UR4][R32.64+0xa00] ;  /* 0x000a000420209980 */ /* 0x000ea2000c101d00 */
[----:B------:R-:W-:Y:S02]  /*1530*/  ISETP.NE.AND P0, PT, R16, 0x7, PT ;  /* 0x000000071000780c */ /* 0x000fe40003f05270 */
[----:B------:R-:W-:Y:S02]  /*1540*/  @!P1 IADD3 R7, PT, PT, R24, R3, RZ ;  /* 0x0000000318079210 */ /* 0x000fe40007ffe0ff */
[----:B------:R-:W-:-:S13]  /*1550*/  ISETP.GE.AND P0, PT, R3, R5, P0 ;  /* 0x000000050300720c */ /* 0x000fda0000706270 */
[----:B------:R-:W-:Y:S01]  /*1560*/  @!P0 IMAD.WIDE R36, R3, 0x10, R84 ;  /* 0x0000001003248825 */ /* 0x000fe200078e0254 */
[----:B------:R-:W3:Y:S03]  /*1570*/  @!P0 LDC.64 R18, c[0x0][0x3d8] ;  /* 0x0000f600ff128b82 */ /* 0x000ee60000000a00 */
[----:B0-----:R-:W-:-:S05]  /*1580*/  @!P1 IMAD.WIDE R8, R7, 0x10, R8 ;  /* 0x0000001007089825 */ /* 0x001fca00078e0208 */
[----:B--2---:R0:W-:Y:S04]  /*1590*/  @!P1 STG.E.128 desc[UR4][R8.64], R32 ;  /* 0x0000002008009986 */ /* 0x0041e8000c101d04 */
[----:B------:R-:W2:Y:S01]  /*15a0*/  @!P0 LD.E.128 R36, desc[UR4][R36.64+0xa00] ;  /* 0x000a000424248980 */ /* 0x000ea2000c101d00 */
[----:B------:R-:W-:Y:S02]  /*15b0*/  ISETP.NE.AND P1, PT, R14, 0x7, PT ;  /* 0x000000070e00780c */ /* 0x000fe40003f25270 */
[----:B------:R-:W-:Y:S02]  /*15c0*/  @!P0 IADD3 R7, PT, PT, R30, R3, RZ ;  /* 0x000000031e078210 */ /* 0x000fe40007ffe0ff */
[----:B------:R-:W-:-:S03]  /*15d0*/  ISETP.GE.AND P1, PT, R3, R5, P1 ;  /* 0x000000050300720c */ /* 0x000fc60000f26270 */
[----:B---3--:R-:W-:-:S10]  /*15e0*/  @!P0 IMAD.WIDE R18, R7, 0x10, R18 ;  /* 0x0000001007128825 */ /* 0x008fd400078e0212 */
[C---:B------:R-:W-:Y:S01]  /*15f0*/  @!P1 IMAD.WIDE R40, R3.reuse, 0x10, R80 ;  /* 0x0000001003289825 */ /* 0x040fe200078e0250 */
[----:B------:R-:W3:Y:S01]  /*1600*/  @!P1 LDC.64 R22, c[0x0][0x3d8] ;  /* 0x0000f600ff169b82 */ /* 0x000ee20000000a00 */
[----:B--2---:R2:W-:Y:S04]  /*1610*/  @!P0 STG.E.128 desc[UR4][R18.64], R36 ;  /* 0x0000002412008986 */ /* 0x0045e8000c101d04 */
[----:B------:R-:W4:Y:S01]  /*1620*/  @!P1 LD.E.128 R40, desc[UR4][R40.64+0xa00] ;  /* 0x000a000428289980 */ /* 0x000f22000c101d00 */
[----:B------:R-:W-:Y:S02]  /*1630*/  ISETP.NE.AND P0, PT, R12, 0x7, PT ;  /* 0x000000070c00780c */ /* 0x000fe40003f05270 */
[----:B0-----:R-:W-:Y:S02]  /*1640*/  @!P1 IADD3 R9, PT, PT, R44, R3, RZ ;  /* 0x000000032c099210 */ /* 0x001fe40007ffe0ff */
[----:B------:R-:W-:-:S03]  /*1650*/  ISETP.GE.AND P0, PT, R3, R5, P0 ;  /* 0x000000050300720c */ /* 0x000fc60000706270 */
[----:B---3--:R-:W-:-:S10]  /*1660*/  @!P1 IMAD.WIDE R8, R9, 0x10, R22 ;  /* 0x0000001009089825 */ /* 0x008fd400078e0216 */
[C---:B------:R-:W-:Y:S01]  /*1670*/  @!P0 IMAD.WIDE R32, R3.reuse, 0x10, R76 ;  /* 0x0000001003208825 */ /* 0x040fe200078e024c */
[----:B------:R-:W0:Y:S01]  /*1680*/  @!P0 LDC.64 R22, c[0x0][0x3d8] ;  /* 0x0000f600ff168b82 */ /* 0x000e220000000a00 */
[----:B----4-:R3:W-:Y:S04]  /*1690*/  @!P1 STG.E.128 desc[UR4][R8.64], R40 ;  /* 0x0000002808009986 */ /* 0x0107e8000c101d04 */
[----:B------:R-:W4:Y:S01]  /*16a0*/  @!P0 LD.E.128 R32, desc[UR4][R32.64+0xa00] ;  /* 0x000a000420208980 */ /* 0x000f22000c101d00 */
[----:B------:R-:W-:Y:S02]  /*16b0*/  ISETP.NE.AND P1, PT, R10, 0x7, PT ;  /* 0x000000070a00780c */ /* 0x000fe40003f25270 */
[----:B--2---:R-:W-:Y:S02]  /*16c0*/  @!P0 IADD3 R19, PT, PT, R46, R3, RZ ;  /* 0x000000032e138210 */ /* 0x004fe40007ffe0ff */
[----:B------:R-:W-:-:S03]  /*16d0*/  ISETP.GE.AND P1, PT, R3, R5, P1 ;  /* 0x000000050300720c */ /* 0x000fc60000f26270 */
[----:B0-----:R-:W-:-:S10]  /*16e0*/  @!P0 IMAD.WIDE R18, R19, 0x10, R22 ;  /* 0x0000001013128825 */ /* 0x001fd400078e0216 */
[C---:B------:R-:W-:Y:S01]  /*16f0*/  @!P1 IMAD.WIDE R36, R3.reuse, 0x10, R72 ;  /* 0x0000001003249825 */ /* 0x040fe200078e0248 */
[----:B------:R-:W0:Y:S01]  /*1700*/  @!P1 LDC.64 R22, c[0x0][0x3d8] ;  /* 0x0000f600ff169b82 */ /* 0x000e220000000a00 */
[----:B----4-:R2:W-:Y:S04]  /*1710*/  @!P0 STG.E.128 desc[UR4][R18.64], R32 ;  /* 0x0000002012008986 */ /* 0x0105e8000c101d04 */
[----:B------:R-:W4:Y:S01]  /*1720*/  @!P1 LD.E.128 R36, desc[UR4][R36.64+0xa00] ;  /* 0x000a000424249980 */ /* 0x000f22000c101d00 */
[----:B------:R-:W-:Y:S02]  /*1730*/  ISETP.NE.AND P0, PT, R6, 0x7, PT ;  /* 0x000000070600780c */ /* 0x000fe40003f05270 */
[----:B---3--:R-:W-:Y:S02]  /*1740*/  @!P1 IADD3 R9, PT, PT, R48, R3, RZ ;  /* 0x0000000330099210 */ /* 0x008fe40007ffe0ff */
[----:B------:R-:W-:-:S03]  /*1750*/  ISETP.GE.AND P0, PT, R3, R5, P0 ;  /* 0x000000050300720c */ /* 0x000fc60000706270 */
[----:B0-----:R-:W-:-:S10]  /*1760*/  @!P1 IMAD.WIDE R8, R9, 0x10, R22 ;  /* 0x0000001009089825 */ /* 0x001fd400078e0216 */
        /* <DEDUP_REMOVED lines=16> */
[----:B------:R-:W-:Y:S01]  /*1870*/  @!P0 IMAD.WIDE R36, R3, 0x10, R28 ;  /* 0x0000001003248825 */ /* 0x000fe200078e021c */
[----:B------:R-:W0:Y:S01]  /*1880*/  @!P0 LDC.64 R22, c[0x0][0x3d8] ;  /* 0x0000f600ff168b82 */ /* 0x000e220000000a00 */
[----:B----4-:R3:W-:Y:S04]  /*1890*/  @!P1 STG.E.128 desc[UR4][R8.64], R32 ;  /* 0x0000002008009986 */ /* 0x0107e8000c101d04 */
        /* <DEDUP_REMOVED lines=8> */
.L_x_160:
        /* <DEDUP_REMOVED lines=14> */
.L_x_249:


//--------------------- .text._ZN4vllm26cross_device_reduce_1stageIfLi8EEEvPNS_8RankDataENS_11RankSignalsEPNS_6SignalEPT_ii --------------------------
	.section	.text._ZN4vllm26cross_device_reduce_1stageIfLi8EEEvPNS_8RankDataENS_11RankSignalsEPNS_6SignalEPT_ii,"ax",@progbits
	.align	128
        .global         _ZN4vllm26cross_device_reduce_1stageIfLi8EEEvPNS_8RankDataENS_11RankSignalsEPNS_6SignalEPT_ii
        .type           _ZN4vllm26cross_device_reduce_1stageIfLi8EEEvPNS_8RankDataENS_11RankSignalsEPNS_6SignalEPT_ii,@function
        .size           _ZN4vllm26cross_device_reduce_1stageIfLi8EEEvPNS_8RankDataENS_11RankSignalsEPNS_6SignalEPT_ii,(.L_x_250 - _ZN4vllm26cross_device_reduce_1stageIfLi8EEEvPNS_8RankDataENS_11RankSignalsEPNS_6SignalEPT_ii)
        .other          _ZN4vllm26cross_device_reduce_1stageIfLi8EEEvPNS_8RankDataENS_11RankSignalsEPNS_6SignalEPT_ii,@"STO_CUDA_ENTRY STV_DEFAULT"
_ZN4vllm26cross_device_reduce_1stageIfLi8EEEvPNS_8RankDataENS_11RankSignalsEPNS_6SignalEPT_ii:
.text._ZN4vllm26cross_device_reduce_1stageIfLi8EEEvPNS_8RankDataENS_11RankSignalsEPNS_6SignalEPT_ii:
        /* <DEDUP_REMOVED lines=37> */
.L_x_162:
[----:B------:R-:W2:Y:S01]  /*0250*/  LDG.E.STRONG.SYS R5, desc[UR4][R8.64] ;  /* 0x0000000408057981 */ /* 0x000ea2000c1f5900 */
[----:B------:R-:W-:Y:S05]  /*0260*/  YIELD ;  /* 0x0000000000007946 */ /* 0x000fea0003800000 */
[----:B--2---:R-:W-:-:S13]  /*0270*/  ISETP.NE.AND P1, PT, R5, R4, PT ;  /* 0x000000040500720c */ /* 0x004fda0003f25270 */
[----:B------:R-:W-:Y:S05]  /*0280*/  @P1 BRA `(.L_x_162) ;  /* 0xfffffffc00f01947 */ /* 0x000fea000383ffff */
.L_x_161:
[----:B------:R-:W-:Y:S05]  /*0290*/  WARPSYNC.ALL ;  /* 0x0000000000007948 */ /* 0x000fea0003800000 */
[----:B------:R-:W-:Y:S01]  /*02a0*/  BAR.SYNC.DEFER_BLOCKING 0x0 ;  /* 0x0000000000007b1d */ /* 0x000fe20000010000 */
[----:B------:R-:W-:-:S05]  /*02b0*/  ISETP.NE.AND P1, PT, R55, RZ, PT ;  /* 0x000000ff3700720c */ /* 0x000fca0003f25270 */
[----:B------:R-:W1:Y:S01]  /*02c0*/  LDCU UR6, c[0x0][0x360] ;  /* 0x00006c00ff0677ac */ /* 0x000e620008000800 */
[----:B------:R-:W-:Y:S01]  /*02d0*/  BSSY.RECONVERGENT B0, `(.L_x_163) ;  /* 0x000003a000007945 */ /* 0x000fe20003800200 */
[----:B------:R-:W2:Y:S01]  /*02e0*/  LDCU UR7, c[0x0][0x3e4] ;  /* 0x00007c80ff0777ac */ /* 0x000ea20008000800 */
[----:B-1----:R-:W-:-:S05]  /*02f0*/  IMAD R59, R54, UR6, R55 ;  /* 0x00000006363b7c24 */ /* 0x002fca000f8e0237 */
[----:B------:R1:W-:Y:S01]  /*0300*/  @!P1 STG.E desc[UR4][R52.64+0x900], R4 ;  /* 0x0009000434009986 */ /* 0x0003e2000c101904 */
[----:B--2---:R-:W-:-:S13]  /*0310*/  ISETP.GE.AND P2, PT, R59, UR7, PT ;  /* 0x000000073b007c0c */ /* 0x004fda000bf46270 */
[----:B-1----:R-:W-:Y:S05]  /*0320*/  @P2 BRA `(.L_x_164) ;  /* 0x0000000000d02947 */ /* 0x002fea0003800000 */
[----:B------:R-:W1:Y:S08]  /*0330*/  LDC R58, c[0x0][0x370] ;  /* 0x0000dc00ff3a7b82 */ /* 0x000e700000000800 */
[----:B------:R-:W2:Y:S01]  /*0340*/  LDC.64 R56, c[0x0][0x3d8] ;  /* 0x0000f600ff387b82 */ /* 0x000ea20000000a00 */
[----:B-1----:R-:W-:-:S07]  /*0350*/  IMAD R58, R58, UR6, RZ ;  /* 0x000000063a3a7c24 */ /* 0x002fce000f8e02ff */
.L_x_165:
[----:B01---5:R-:W-:-:S04]  /*0360*/  IMAD.WIDE R4, R59, 0x10, R12 ;  /* 0x000000103b047825 */ /* 0x023fc800078e020c */
[C---:B------:R-:W-:Y:S02]  /*0370*/  IMAD.WIDE R8, R59.reuse, 0x10, R14 ;  /* 0x000000103b087825 */ /* 0x040fe400078e020e */
[----:B------:R-:W3:Y:S02]  /*0380*/  LD.E.128 R4, desc[UR4][R4.64] ;  /* 0x0000000404047980 */ /* 0x000ee4000c101d00 */
[C---:B------:R-:W-:Y:S02]  /*0390*/  IMAD.WIDE R28, R59.reuse, 0x10, R16 ;  /* 0x000000103b1c7825 */ /* 0x040fe400078e0210 */
[----:B------:R-:W3:Y:S02]  /*03a0*/  LD.E.128 R8, desc[UR4][R8.64] ;  /* 0x0000000408087980 */ /* 0x000ee4000c101d00 */
[C---:B------:R-:W-:Y:S02]  /*03b0*/  IMAD.WIDE R32, R59.reuse, 0x10, R18 ;  /* 0x000000103b207825 */ /* 0x040fe400078e0212 */
[----:B------:R-:W4:Y:S02]  /*03c0*/  LD.E.128 R28, desc[UR4][R28.64] ;  /* 0x000000041c1c7980 */ /* 0x000f24000c101d00 */
[----:B------:R-:W-:-:S02]  /*03d0*/  IMAD.WIDE R36, R59, 0x10, R20 ;  /* 0x000000103b247825 */ /* 0x000fc400078e0214 */
[----:B------:R-:W2:Y:S02]  /*03e0*/  LD.E.128 R32, desc[UR4][R32.64] ;  /* 0x0000000420207980 */ /* 0x000ea4000c101d00 */
[C---:B------:R-:W-:Y:S02]  /*03f0*/  IMAD.WIDE R40, R59.reuse, 0x10, R22 ;  /* 0x000000103b287825 */ /* 0x040fe400078e0216 */
[----:B------:R-:W2:Y:S02]  /*0400*/  LD.E.128 R36, desc[UR4][R36.64] ;  /* 0x0000000424247980 */ /* 0x000ea4000c101d00 */
[C---:B------:R-:W-:Y:S02]  /*0410*/  IMAD.WIDE R44, R59.reuse, 0x10, R24 ;  /* 0x000000103b2c7825 */ /* 0x040fe400078e0218 */
[----:B------:R-:W2:Y:S02]  /*0420*/  LD.E.128 R40, desc[UR4][R40.64] ;  /* 0x0000000428287980 */ /* 0x000ea4000c101d00 */
[----:B------:R-:W-:-:S02]  /*0430*/  IMAD.WIDE R48, R59, 0x10, R26 ;  /* 0x000000103b307825 */ /* 0x000fc400078e021a */
[----:B------:R-:W2:Y:S04]  /*0440*/  LD.E.128 R44, desc[UR4][R44.64] ;  /* 0x000000042c2c7980 */ /* 0x000ea8000c101d00 */
[----:B------:R-:W2:Y:S01]  /*0450*/  LD.E.128 R48, desc[UR4][R48.64] ;  /* 0x0000000430307980 */ /* 0x000ea2000c101d00 */
        /* <DEDUP_REMOVED lines=8> */
[----:B--2---:R-:W-:Y:S01]  /*04e0*/  FADD.FTZ R61, R61, R32 ;  /* 0x000000203d3d7221 */ /* 0x004fe20000010000 */
        /* <DEDUP_REMOVED lines=19> */
[----:B------:R-:W-:Y:S01]  /*0620*/  IMAD.WIDE R4, R59, 0x10, R56 ;  /* 0x000000103b047825 */ /* 0x000fe200078e0238 */
[----:B------:R-:W-:-:S04]  /*0630*/  IADD3 R59, PT, PT, R58, R59, RZ ;  /* 0x0000003b3a3b7210 */ /* 0x000fc80007ffe0ff */
[----:B------:R1:W-:Y:S01]  /*0640*/  STG.E.128 desc[UR4][R4.64], R48 ;  /* 0x0000003004007986 */ /* 0x0003e2000c101d04 */
[----:B------:R-:W-:-:S13]  /*0650*/  ISETP.GE.AND P2, PT, R59, UR7, PT ;  /* 0x000000073b007c0c */ /* 0x000fda000bf46270 */
[----:B------:R-:W-:Y:S05]  /*0660*/  @!P2 BRA `(.L_x_165) ;  /* 0xfffffffc003ca947 */ /* 0x000fea000383ffff */
.L_x_164:
[----:B------:R-:W-:Y:S05]  /*0670*/  BSYNC.RECONVERGENT B0 ;  /* 0x0000000000007941 */ /* 0x000fea0003800200 */
.L_x_163:
[----:B------:R-:W-:Y:S06]  /*0680*/  BAR.SYNC.DEFER_BLOCKING 0x0 ;  /* 0x0000000000007b1d */ /* 0x000fec0000010000 */
[----:B------:R-:W-:Y:S05]  /*0690*/  @P0 EXIT ;  /* 0x000000000000094d */ /* 0x000fea0003800000 */
[C---:B0-----:R-:W-:Y:S01]  /*06a0*/  LEA R6, R55.reuse, R0, 0x3 ;  /* 0x0000000037067211 */ /* 0x041fe200078e18ff */
[----:B------:R-:W0:Y:S01]  /*06b0*/  LDC R9, c[0x0][0x3e0] ;  /* 0x0000f800ff097b82 */ /* 0x000e220000000800 */
[----:B------:R-:W2:Y:S04]  /*06c0*/  LDG.E R0, desc[UR4][R52.64+0x900] ;  /* 0x0009000434007981 */ /* 0x000ea8000c1e1900 */
[----:B-1----:R-:W3:Y:S01]  /*06d0*/  LDL.64 R4, [R6] ;  /* 0x0000000006047983 */ /* 0x002ee20000100a00 */
[----:B------:R-:W-:Y:S01]  /*06e0*/  BSSY B0, `(.L_x_166) ;  /* 0x000000a000007945 */ /* 0x000fe20003800000 */
[----:B------:R-:W-:-:S04]  /*06f0*/  IMAD.WIDE.U32 R2, R55, 0x4, R2 ;  /* 0x0000000437027825 */ /* 0x000fc800078e0002 */
[----:B---3--:R-:W-:Y:S01]  /*0700*/  IMAD.WIDE.U32 R4, R54, 0x20, R4 ;  /* 0x0000002036047825 */ /* 0x008fe200078e0004 */
[----:B--2---:R-:W-:-:S03]  /*0710*/  IADD3 R7, PT, PT, R0, 0x1, RZ ;  /* 0x0000000100077810 */ /* 0x004fc60007ffe0ff */
[----:B0-----:R-:W-:-:S05]  /*0720*/  IMAD.WIDE R4, R9, 0x4, R4 ;  /* 0x0000000409047825 */ /* 0x001fca00078e0204 */
[----:B------:R0:W-:Y:S02]  /*0730*/  STG.E.STRONG.SYS desc[UR4][R4.64+0x480], R7 ;  /* 0x0004800704007986 */ /* 0x0001e4000c115904 */
.L_x_167:
[----:B------:R-:W2:Y:S01]  /*0740*/  LDG.E.STRONG.SYS R0, desc[UR4][R2.64+0x480] ;  /* 0x0004800402007981 */ /* 0x000ea2000c1f5900 */
[----:B------:R-:W-:Y:S05]  /*0750*/  YIELD ;  /* 0x0000000000007946 */ /* 0x000fea0003800000 */
[----:B--2---:R-:W-:-:S13]  /*0760*/  ISETP.NE.AND P0, PT, R0, R7, PT ;  /* 0x000000070000720c */ /* 0x004fda0003f05270 */
[----:B------:R-:W-:Y:S05]  /*0770*/  @P0 BRA `(.L_x_167) ;  /* 0xfffffffc00f00947 */ /* 0x000fea000383ffff */
[----:B------:R-:W-:Y:S05]  /*0780*/  BSYNC B0 ;  /* 0x0000000000007941 */ /* 0x000fea0003800000 */
.L_x_166:
[----:B------:R-:W-:Y:S05]  /*0790*/  @P1 EXIT ;  /* 0x000000000000194d */ /* 0x000fea0003800000 */
[----:B------:R-:W-:Y:S01]  /*07a0*/  STG.E desc[UR4][R52.64+0x900], R7 ;  /* 0x0009000734007986 */ /* 0x000fe2000c101904 */
[----:B------:R-:W-:Y:S05]  /*07b0*/  EXIT ;  /* 0x000000000000794d */ /* 0x000fea0003800000 */
.L_x_168:
        /* <DEDUP_REMOVED lines=12> */
.L_x_250:


//--------------------- .text._ZN4vllm26cross_device_reduce_2stageIfLi6EEEvPNS_8RankDataENS_11RankSignalsEPNS_6SignalEPT_ii --------------------------
	.section	.text._ZN4vllm26cross_device_reduce_2stageIfLi6EEEvPNS_8RankDataENS_11RankSignalsEPNS_6SignalEPT_ii,"ax",@progbits
	.align	128
        .global         _ZN4vllm26cross_device_reduce_2stageIfLi6EEEvPNS_8RankDataENS_11RankSignalsEPNS_6SignalEPT_ii
        .type           _ZN4vllm26cross_device_reduce_2stageIfLi6EEEvPNS_8RankDataENS_11RankSignalsEPNS_6SignalEPT_ii,@function
        .size           _ZN4vllm26cross_device_reduce_2stageIfLi6EEEvPNS_8RankDataENS_11RankSignalsEPNS_6SignalEPT_ii,(.L_x_251 - _ZN4vllm26cross_device_reduce_2stageIfLi6EEEvPNS_8RankDataENS_11RankSignalsEPNS_6SignalEPT_ii)
        .other          _ZN4vllm26cross_device_reduce_2stageIfLi6EEEvPNS_8RankDataENS_11RankSignalsEPNS_6SignalEPT_ii,@"STO_CUDA_ENTRY STV_DEFAULT"
_ZN4vllm26cross_device_reduce_2stageIfLi6EEEvPNS_8RankDataENS_11RankSignalsEPNS_6SignalEPT_ii:
.text._ZN4vllm26cross_device_reduce_2stageIfLi6EEEvPNS_8RankDataENS_11RankSignalsEPNS_6SignalEPT_ii:
        /* <DEDUP_REMOVED lines=10> */
[C---:B------:R-:W-:Y:S01]  /*00a0*/  IADD3 R6, PT, PT, R16.reuse, 0x4, RZ ;  /* 0x0000000410067810 */ /* 0x040fe20007ffe0ff */
[----:B------:R-:W-:Y:S01]  /*00b0*/  IMAD.HI R2, R5, 0x2aaaaaab, RZ ;  /* 0x2aaaaaab05027827 */ /* 0x000fe200078e02ff */
[----:B------:R-:W-:-:S03]  /*00c0*/  IADD3 R7, PT, PT, R16, 0x5, RZ ;  /* 0x0000000510077810 */ /* 0x000fc60007ffe0ff */
[----:B------:R-:W-:Y:S01]  /*00d0*/  IMAD.HI R4, R0, 0x2aaaaaab, RZ ;  /* 0x2aaaaaab00047827 */ /* 0x000fe200078e02ff */
[----:B------:R-:W-:Y:S01]  /*00e0*/  LEA.HI R2, R2, R2, RZ, 0x1 ;  /* 0x0000000202027211 */ /* 0x000fe200078f08ff */
[----:B------:R-:W1:Y:S04]  /*00f0*/  LDC.64 R12, c[0x0][0x380] ;  /* 0x0000e000ff0c7b82 */ /* 0x000e680000000a00 */
[----:B------:R-:W-:Y:S01]  /*0100*/  IMAD R2, R2, -0x6, R5 ;  /* 0xfffffffa02027824 */ /* 0x000fe200078e0205 */
[----:B------:R-:W-:Y:S01]  /*0110*/  LEA.HI R5, R4, R4, RZ, 0x1 ;  /* 0x0000000404057211 */ /* 0x000fe200078f08ff */
[----:B------:R-:W-:Y:S01]  /*0120*/  IMAD.HI R4, R16, 0x2aaaaaab, RZ ;  /* 0x2aaaaaab10047827 */ /* 0x000fe200078e02ff */
[----:B---3--:R3:W-:Y:S01]  /*0130*/  STL.128 [R1], R8 ;  /* 0x0000000801007387 */ /* 0x0087e20000100c00 */
[----:B------:R-:W4:Y:S02]  /*0140*/  LDC.64 R24, c[0x0][0x3a0] ;  /* 0x0000e800ff187b82 */ /* 0x000f240000000a00 */
[----:B------:R-:W-:-:S02]  /*0150*/  IMAD R0, R5, -0x6, R0 ;  /* 0xfffffffa05007824 */ /* 0x000fc400078e0200 */
[----:B--2---:R-:W-:-:S04]  /*0160*/  IMAD.WIDE.U32 R18, R3, 0x4, R22 ;  /* 0x0000000403127825 */ /* 0x004fc800078e0016 */
[----:B------:R-:W4:Y:S01]  /*0170*/  LDC.64 R26, c[0x0][0x3a8] ;  /* 0x0000ea00ff1a7b82 */ /* 0x000f220000000a00 */
[----:B---3--:R-:W-:-:S07]  /*0180*/  IADD3 R8, PT, PT, R16, 0x3, RZ ;  /* 0x0000000310087810 */ /* 0x008fce0007ffe0ff */
[----:B------:R-:W2:Y:S01]  /*0190*/  LDC.64 R28, c[0x0][0x3b0] ;  /* 0x0000ec00ff1c7b82 */ /* 0x000ea20000000a00 */
[----:B------:R-:W-:Y:S01]  /*01a0*/  LEA.HI R9, R4, R4, RZ, 0x1 ;  /* 0x0000000404097211 */ /* 0x000fe200078f08ff */
[----:B------:R-:W-:-:S04]  /*01b0*/  IMAD.HI R4, R6, 0x2aaaaaab, RZ ;  /* 0x2aaaaaab06047827 */ /* 0x000fc800078e02ff */
[----:B------:R-:W-:Y:S02]  /*01c0*/  IMAD.HI R5, R8, 0x2aaaaaab, RZ ;  /* 0x2aaaaaab08057827 */ /* 0x000fe400078e02ff */
[----:B------:R-:W2:Y:S02]  /*01d0*/  LDC.64 R30, c[0x0][0x3b8] ;  /* 0x0000ee00ff1e7b82 */ /* 0x000ea40000000a00 */
[----:B------:R-:W-:Y:S01]  /*01e0*/  IMAD.HI R11, R7, 0x2aaaaaab, RZ ;  /* 0x2aaaaaab070b7827 */ /* 0x000fe200078e02ff */
[----:B------:R-:W-:-:S03]  /*01f0*/  LEA.HI R5, R5, R5, RZ, 0x1 ;  /* 0x0000000505057211 */ /* 0x000fc600078f08ff */
[----:B------:R-:W-:Y:S01]  /*0200*/  IMAD R10, R9, -0x6, R16 ;  /* 0xfffffffa090a7824 */ /* 0x000fe200078e0210 */
[----:B------:R-:W-:Y:S01]  /*0210*/  LEA.HI R9, R4, R4, RZ, 0x1 ;  /* 0x0000000404097211 */ /* 0x000fe200078f08ff */
[----:B------:R-:W3:Y:S01]  /*0220*/  LDC.64 R32, c[0x0][0x3c0] ;  /* 0x0000f000ff207b82 */ /* 0x000ee20000000a00 */
[----:B------:R-:W-:Y:S01]  /*0230*/  LEA.HI R4, R11, R11, RZ, 0x1 ;  /* 0x0000000b0b047211 */ /* 0x000fe200078f08ff */
[----:B------:R-:W-:Y:S01]  /*0240*/  IMAD R8, R5, -0x6, R8 ;  /* 0xfffffffa05087824 */ /* 0x000fe200078e0208 */
[----:B------:R-:W-:Y:S01]  /*0250*/  LEA R70, R10, R1, 0x3 ;  /* 0x000000010a467211 */ /* 0x000fe200078e18ff */
[----:B------:R-:W-:-:S04]  /*0260*/  IMAD R6, R9, -0x6, R6 ;  /* 0xfffffffa09067824 */ /* 0x000fc800078e0206 */
[----:B------:R-:W3:Y:S01]  /*0270*/  LDC.64 R34, c[0x0][0x3c8] ;  /* 0x0000f200ff227b82 */ /* 0x000ee20000000a00 */
[----:B------:R-:W-:Y:S01]  /*0280*/  IMAD R4, R4, -0x6, R7 ;  /* 0xfffffffa04047824 */ /* 0x000fe200078e0207 */
[-C--:B------:R-:W-:Y:S01]  /*0290*/  LEA R66, R2, R1.reuse, 0x3 ;  /* 0x0000000102427211 */ /* 0x080fe200078e18ff */
[--C-:B-1----:R-:W-:Y:S01]  /*02a0*/  IMAD.WIDE R72, R10, 0x8, R12.reuse ;  /* 0x000000080a487825 */ /* 0x102fe200078e020c */
[-C--:B------:R-:W-:Y:S01]  /*02b0*/  LEA R62, R0, R1.reuse, 0x3 ;  /* 0x00000001003e7211 */ /* 0x080fe200078e18ff */
[----:B0-----:R-:W3:Y:S01]  /*02c0*/  LDG.E R9, desc[UR4][R18.64+0x900] ;  /* 0x0009000412097981 */ /* 0x001ee2000c1e1900 */
[-C--:B------:R-:W-:Y:S01]  /*02d0*/  LEA R54, R8, R1.reuse, 0x3 ;  /* 0x0000000108367211 */ /* 0x080fe200078e18ff */
[--C-:B------:R-:W-:Y:S01]  /*02e0*/  IMAD.WIDE R68, R2, 0x8, R12.reuse ;  /* 0x0000000802447825 */ /* 0x100fe200078e020c */
[-C--:B------:R-:W-:Y:S01]  /*02f0*/  LEA R50, R6, R1.reuse, 0x3 ;  /* 0x0000000106327211 */ /* 0x080fe200078e18ff */
[----:B----4-:R0:W-:Y:S01]  /*0300*/  STL.128 [R1+0x10], R24 ;  /* 0x0000101801007387 */ /* 0x0101e20000100c00 */
[----:B------:R-:W-:Y:S01]  /*0310*/  LEA R20, R4, R1, 0x3 ;  /* 0x0000000104147211 */ /* 0x000fe200078e18ff */
[----:B------:R-:W-:-:S02]  /*0320*/  IMAD.WIDE R64, R0, 0x8, R12 ;  /* 0x0000000800407825 */ /* 0x000fc400078e020c */
[----:B--2---:R0:W-:Y:S02]  /*0330*/  STL.128 [R1+0x20], R28 ;  /* 0x0000201c01007387 */ /* 0x0041e40000100c00 */
[--C-:B------:R-:W-:Y:S02]  /*0340*/  IMAD.WIDE R60, R8, 0x8, R12.reuse ;  /* 0x00000008083c7825 */ /* 0x100fe400078e020c */
[----:B------:R-:W5:Y:S02]  /*0350*/  LDG.E.64 R72, desc[UR4][R72.64] ;  /* 0x0000000448487981 */ /* 0x000f64000c1e1b00 */
[--C-:B------:R-:W-:Y:S02]  /*0360*/  IMAD.WIDE R52, R6, 0x8, R12.reuse ;  /* 0x0000000806347825 */ /* 0x100fe400078e020c */
[----:B------:R-:W5:Y:S02]  /*0370*/  LDG.E.64 R68, desc[UR4][R68.64] ;  /* 0x0000000444447981 */ /* 0x000f64000c1e1b00 */
[----:B------:R-:W-:-:S02]  /*0380*/  IMAD.WIDE R48, R4, 0x8, R12 ;  /* 0x0000000804307825 */ /* 0x000fc400078e020c */
[----:B---3--:R0:W-:Y:S04]  /*0390*/  STL.128 [R1+0x30], R32 ;  /* 0x0000302001007387 */ /* 0x0081e80000100c00 */
        /* <DEDUP_REMOVED lines=9> */
[----:B------:R-:W5:Y:S01]  /*0430*/  LDG.E.64 R48, desc[UR4][R48.64] ;  /* 0x0000000430307981 */ /* 0x000f62000c1e1b00 */
[----:B------:R-:W1:Y:S01]  /*0440*/  S2R R12, SR_TID.X ;  /* 0x00000000000c7919 */ /* 0x000e620000002100 */
[----:B------:R-:W2:Y:S01]  /*0450*/  LDCU UR6, c[0x0][0x360] ;  /* 0x00006c00ff0677ac */ /* 0x000ea20008000800 */
[----:B------:R-:W3:Y:S01]  /*0460*/  LDC R14, c[0x0][0x370] ;  /* 0x0000dc00ff0e7b82 */ /* 0x000ee20000000800 */
[----:B------:R-:W-:-:S04]  /*0470*/  IMAD.HI R7, R17, 0x2aaaaaab, RZ ;  /* 0x2aaaaaab11077827 */ /* 0x000fc800078e02ff */
[----:B------:R-:W-:Y:S01]  /*0480*/  IMAD.WIDE.U32 R22, R3, 0x20, R22 ;  /* 0x0000002003167825 */ /* 0x000fe200078e0016 */
[----:B------:R-:W-:Y:S02]  /*0490*/  LEA.HI R7, R7, R7, RZ, 0x1 ;  /* 0x0000000707077211 */ /* 0x000fe400078f08ff */
[----:B-1----:R-:W-:Y:S01]  /*04a0*/  ISETP.GT.U32.AND P0, PT, R12, 0x5, PT ;  /* 0x000000050c00780c */ /* 0x002fe20003f04070 */
[----:B--2---:R-:W-:Y:S02]  /*04b0*/  IMAD R5, R3, UR6, R12 ;  /* 0x0000000603057c24 */ /* 0x004fe4000f8e020c */
[----:B---3--:R-:W-:Y:S01]  /*04c0*/  IMAD R14, R14, UR6, RZ ;  /* 0x000000060e0e7c24 */ /* 0x008fe2000f8e02ff */
[----:B------:R-:W-:-:S09]  /*04d0*/  IADD3 R11, PT, PT, R9, 0x1, RZ ;  /* 0x00000001090b7810 */ /* 0x000fd20007ffe0ff */
[----:B0-----:R-:W-:Y:S05]  /*04e0*/  @P0 BRA `(.L_x_169) ;  /* 0x0000000000280947 */ /* 0x001fea0003800000 */
[----:B------:R-:W-:-:S05]  /*04f0*/  LEA R9, R12, R1, 0x3 ;  /* 0x000000010c097211 */ /* 0x000fca00078e18ff */
[----:B------:R-:W2:Y:S01]  /*0500*/  LDL.64 R24, [R9] ;  /* 0x0000000009187983 */ /* 0x000ea20000100a00 */
[----:B------:R-:W-:-:S04]  /*0510*/  IMAD.WIDE.U32 R26, R12, 0x4, R22 ;  /* 0x000000040c1a7825 */ /* 0x000fc800078e0016 */
[----:B--2---:R-:W-:-:S04]  /*0520*/  IMAD.WIDE.U32 R24, R3, 0x20, R24 ;  /* 0x0000002003187825 */ /* 0x004fc800078e0018 */
[----:B------:R-:W-:-:S05]  /*0530*/  IMAD.WIDE R24, R16, 0x4, R24 ;  /* 0x0000000410187825 */ /* 0x000fca00078e0218 */
[----:B------:R0:W-:Y:S02]  /*0540*/  STG.E.STRONG.SYS desc[UR4][R24.64], R11 ;  /* 0x0000000b18007986 */ /* 0x0001e4000c115904 */
.L_x_170:
[----:B0-----:R-:W2:Y:S01]  /*0550*/  LDG.E.STRONG.SYS R24, desc[UR4][R26.64] ;  /* 0x000000041a187981 */ /* 0x001ea2000c1f5900 */
[----:B------:R-:W-:Y:S05]  /*0560*/  YIELD ;  /* 0x0000000000007946 */ /* 0x000fea0003800000 */
[----:B--2---:R-:W-:-:S13]  /*0570*/  ISETP.NE.AND P1, PT, R24, R11, PT ;  /* 0x0000000b1800720c */ /* 0x004fda0003f25270 */
[----:B------:R-:W-:Y:S05]  /*0580*/  @P1 BRA `(.L_x_170) ;  /* 0xfffffffc00f01947 */ /* 0x000fea000383ffff */
.L_x_169:
        /* <DEDUP_REMOVED lines=50> */
[----:B------:R-:W-:Y:S02]  /*08b0*/  IMAD.WIDE R44, R11, 0x10, R48 ;  /* 0x000000100b2c7825 */ /* 0x000fe400078e0230 */
        /* <DEDUP_REMOVED lines=25> */
.L_x_174:
[----:B------:R-:W-:Y:S05]  /*0a50*/  BSYNC.RECONVERGENT B1 ;  /* 0x0000000000017941 */ /* 0x000fea0003800200 */
.L_x_173:
[----:B------:R-:W-:Y:S05]  /*0a60*/  @!P3 BRA `(.L_x_172) ;  /* 0x000000040024b947 */ /* 0x000fea0003800000 */
.L_x_175:
        /* <DEDUP_REMOVED lines=46> */
[----:B------:R-:W4:Y:S04]  /*0d50*/  LD.E.128 R40, desc[UR4][R40.64] ;  /* 0x0000000428287980 */ /* 0x000f28000c101d00 */
[----:B------:R-:W4:Y:S01]  /*0d60*/  LD.E.128 R44, desc[UR4][R44.64] ;  /* 0x000000042c2c7980 */ /* 0x000f22000c101d00 */
[C---:B0-----:R-:W-:Y:S01]  /*0d70*/  IMAD.WIDE R80, R14.reuse, 0x10, R80 ;  /* 0x000000100e507825 */ /* 0x041fe200078e0250 */
        /* <DEDUP_REMOVED lines=24> */
.L_x_172:
[----:B------:R-:W-:Y:S05]  /*0f00*/  BSYNC.RECONVERGENT B0 ;  /* 0x0000000000007941 */ /* 0x000fea0003800200 */
.L_x_171:
[----:B------:R-:W-:Y:S06]  /*0f10*/  BAR.SYNC.DEFER_BLOCKING 0x0 ;  /* 0x0000000000007b1d */ /* 0x000fec0000010000 */
[----:B------:R-:W2:Y:S02]  /*0f20*/  LDG.E R9, desc[UR4][R18.64+0x900] ;  /* 0x0009000412097981 */ /* 0x000ea4000c1e1900 */
[----:B--2---:R-:W-:Y:S01]  /*0f30*/  IADD3 R9, PT, PT, R9, 0x1, RZ ;  /* 0x0000000109097810 */ /* 0x004fe20007ffe0ff */
[----:B------:R-:W-:Y:S06]  /*0f40*/  @P0 BRA `(.L_x_176) ;  /* 0x0000000000380947 */ /* 0x000fec0003800000 */
[----:B0-----:R-:W-:-:S05]  /*0f50*/  LEA R11, R12, R1, 0x3 ;  /* 0x000000010c0b7211 */ /* 0x001fca00078e18ff */
        /* <DEDUP_REMOVED lines=8> */
.L_x_177:
[----:B------:R-:W2:Y:S04]  /*0fe0*/  LDG.E.STRONG.SYS R16, desc[UR4][R12.64+0x480] ;  /* 0x000480040c107981 */ /* 0x000ea8000c1f5900 */
[----:B--2---:R-:W-:Y:S01]  /*0ff0*/  CCTL.IVALL ;  /* 0x00000000ff00798f */ /* 0x004fe20002000000 */
[----:B------:R-:W-:Y:S05]  /*1000*/  YIELD ;  /* 0x0000000000007946 */ /* 0x000fea0003800000 */
[----:B------:R-:W-:-:S13]  /*1010*/  ISETP.NE.AND P0, PT, R16, R9, PT ;  /* 0x000000091000720c */ /* 0x000fda0003f05270 */
[----:B------:R-:W-:Y:S05]  /*1020*/  @P0 BRA `(.L_x_177) ;  /* 0xfffffffc00ec0947 */ /* 0x000fea000383ffff */
.L_x_176:
        /* <DEDUP_REMOVED lines=12> */
[----:B01----:R-:W-:-:S07]  /*10f0*/  IMAD R44, R7, R4, RZ ;  /* 0x00000004072c7224 */ /* 0x003fce00078e02ff */
.L_x_178:
[----:B------:R-:W-:-:S13]  /*1100*/  ISETP.GE.AND P1, PT, R5, R7, P2 ;  /* 0x000000070500720c */ /* 0x000fda0001726270 */
[C---:B-1---5:R-:W-:Y:S01]  /*1110*/  @!P1 IMAD.WIDE R16, R5.reuse, 0x10, R70 ;  /* 0x0000001005109825 */ /* 0x062fe200078e0246 */
[----:B------:R-:W0:Y:S05]  /*1120*/  @!P1 LDC.64 R10, c[0x0][0x3d8] ;  /* 0x0000f600ff0a9b82 */ /* 0x000e2a0000000a00 */
[----:B------:R-:W2:Y:S01]  /*1130*/  @!P1 LD.E.128 R16, desc[UR4][R16.64+0xa00] ;  /* 0x000a000410109980 */ /* 0x000ea2000c101d00 */
[----:B------:R-:W-:Y:S02]  /*1140*/  ISETP.NE.AND P0, PT, R2, 0x5, PT ;  /* 0x000000050200780c */ /* 0x000fe40003f05270 */
[----:B------:R-:W-:Y:S02]  /*1150*/  @!P1 IADD3 R3, PT, PT, R34, R5, RZ ;  /* 0x0000000522039210 */ /* 0x000fe40007ffe0ff */
[----:B------:R-:W-:-:S13]  /*1160*/  ISETP.GE.AND P0, PT, R5, R7, P0 ;  /* 0x000000070500720c */ /* 0x000fda0000706270 */
[----:B------:R-:W-:Y:S01]  /*1170*/  @!P0 IMAD.WIDE R24, R5, 0x10, R66 ;  /* 0x0000001005188825 */ /* 0x000fe200078e0242 */
        /* <DEDUP_REMOVED lines=36> */
[-C--:B--2---:R-:W-:Y:S02]  /*13c0*/  @!P0 IADD3 R17, PT, PT, R44, R5.reuse, RZ ;  /* 0x000000052c118210 */ /* 0x084fe40007ffe0ff */
[----:B------:R-:W-:-:S03]  /*13d0*/  IADD3 R5, PT, PT, R14, R5, RZ ;  /* 0x000000050e057210 */ /* 0x000fc60007ffe0ff */
[----:B0-----:R-:W-:-:S05]  /*13e0*/  @!P0 IMAD.WIDE R16, R17, 0x10, R32 ;  /* 0x0000001011108825 */ /* 0x001fca00078e0220 */
[----:B---3--:R1:W-:Y:S01]  /*13f0*/  @!P0 STG.E.128 desc[UR4][R16.64], R28 ;  /* 0x0000001c10008986 */ /* 0x0083e2000c101d04 */
[----:B------:R-:W-:-:S13]  /*1400*/  ISETP.GE.AND P0, PT, R5, R12, PT ;  /* 0x0000000c0500720c */ /* 0x000fda0003f06270 */
[----:B------:R-:W-:Y:S05]  /*1410*/  @!P0 BRA `(.L_x_178) ;  /* 0xfffffffc00388947 */ /* 0x000fea000383ffff */
[----:B------:R-:W-:Y:S05]  /*1420*/  EXIT ;  /* 0x000000000000794d */ /* 0x000fea0003800000 */
.L_x_179:
        /* <DEDUP_REMOVED lines=13> */
.L_x_251:


//--------------------- .text._ZN4vllm26cross_device_reduce_1stageIfLi6EEEvPNS_8RankDataENS_11RankSignalsEPNS_6SignalEPT_ii --------------------------
	.section	.text._ZN4vllm26cross_device_reduce_1stageIfLi6EEEvPNS_8RankDataENS_11RankSignalsEPNS_6SignalEPT_ii,"ax",@progbits
	.align	128
        .global         _ZN4vllm26cross_device_reduce_1stageIfLi6EEEvPNS_8RankDataENS_11RankSignalsEPNS_6SignalEPT_ii
        .type           _ZN4vllm26cross_device_reduce_1stageIfLi6EEEvPNS_8RankDataENS_11RankSignalsEPNS_6SignalEPT_ii,@function
        .size           _ZN4vllm26cross_device_reduce_1stageIfLi6EEEvPNS_8RankDataENS_11RankSignalsEPNS_6SignalEPT_ii,(.L_x_252 - _ZN4vllm26cross_device_reduce_1stageIfLi6EEEvPNS_8RankDataENS_11RankSignalsEPNS_6SignalEPT_ii)
        .other          _ZN4vllm26cross_device_reduce_1stageIfLi6EEEvPNS_8RankDataENS_11RankSignalsEPNS_6SignalEPT_ii,@"STO_CUDA_ENTRY STV_DEFAULT"
_ZN4vllm26cross_device_reduce_1stageIfLi6EEEvPNS_8RankDataENS_11RankSignalsEPNS_6SignalEPT_ii:
.text._ZN4vllm26cross_device_reduce_1stageIfLi6EEEvPNS_8RankDataENS_11RankSignalsEPNS_6SignalEPT_ii:
        /* <DEDUP_REMOVED lines=36> */
.L_x_181:
[----:B0-----:R-:W2:Y:S01]  /*0240*/  LDG.E.STRONG.SYS R9, desc[UR4][R10.64] ;  /* 0x000000040a097981 */ /* 0x001ea2000c1f5900 */
[----:B------:R-:W-:Y:S05]  /*0250*/  YIELD ;  /* 0x0000000000007946 */ /* 0x000fea0003800000 */
[----:B--2---:R-:W-:-:S13]  /*0260*/  ISETP.NE.AND P1, PT, R9, R4, PT ;  /* 0x000000040900720c */ /* 0x004fda0003f25270 */
[----:B------:R-:W-:Y:S05]  /*0270*/  @P1 BRA `(.L_x_181) ;  /* 0xfffffffc00f01947 */ /* 0x000fea000383ffff */
.L_x_180:
        /* <DEDUP_REMOVED lines=13> */
.L_x_184:
[----:B0----5:R-:W-:-:S04]  /*0350*/  IMAD.WIDE R8, R49, 0x10, R16 ;  /* 0x0000001031087825 */ /* 0x021fc800078e0210 */
        /* <DEDUP_REMOVED lines=31> */
[----:B-1----:R-:W-:Y:S01]  /*0550*/  IMAD.WIDE R8, R49, 0x10, R46 ;  /* 0x0000001031087825 */ /* 0x002fe200078e022e */
[----:B------:R-:W-:-:S04]  /*0560*/  IADD3 R49, PT, PT, R4, R49, RZ ;  /* 0x0000003104317210 */ /* 0x000fc80007ffe0ff */
[----:B------:R0:W-:Y:S01]  /*0570*/  STG.E.128 desc[UR4][R8.64], R40 ;  /* 0x0000002808007986 */ /* 0x0001e2000c101d04 */
[----:B------:R-:W-:-:S13]  /*0580*/  ISETP.GE.AND P2, PT, R49, UR7, PT ;  /* 0x0000000731007c0c */ /* 0x000fda000bf46270 */
[----:B------:R-:W-:Y:S05]  /*0590*/  @!P2 BRA `(.L_x_184) ;  /* 0xfffffffc006ca947 */ /* 0x000fea000383ffff */
.L_x_183:
[----:B------:R-:W-:Y:S05]  /*05a0*/  BSYNC.RECONVERGENT B0 ;  /* 0x0000000000007941 */ /* 0x000fea0003800200 */
.L_x_182:
[----:B------:R-:W-:Y:S06]  /*05b0*/  BAR.SYNC.DEFER_BLOCKING 0x0 ;  /* 0x0000000000007b1d */ /* 0x000fec0000010000 */
[----:B------:R-:W-:Y:S05]  /*05c0*/  @P0 EXIT ;  /* 0x000000000000094d */ /* 0x000fea0003800000 */
[C---:B------:R-:W-:Y:S01]  /*05d0*/  LEA R4, R45.reuse, R0, 0x3 ;  /* 0x000000002d047211 */ /* 0x040fe200078e18ff */
[----:B------:R-:W1:Y:S01]  /*05e0*/  LDC R11, c[0x0][0x3e0] ;  /* 0x0000f800ff0b7b82 */ /* 0x000e620000000800 */
[----:B------:R-:W2:Y:S04]  /*05f0*/  LDG.E R0, desc[UR4][R6.64+0x900] ;  /* 0x0009000406007981 */ /* 0x000ea8000c1e1900 */
[----:B0-----:R-:W3:Y:S01]  /*0600*/  LDL.64 R8, [R4] ;  /* 0x0000000004087983 */ /* 0x001ee20000100a00 */
[----:B------:R-:W-:Y:S01]  /*0610*/  BSSY B0, `(.L_x_185) ;  /* 0x000000a000007945 */ /* 0x000fe20003800000 */
[----:B------:R-:W-:-:S04]  /*0620*/  IMAD.WIDE.U32 R2, R45, 0x4, R2 ;  /* 0x000000042d027825 */ /* 0x000fc800078e0002 */
[----:B---3--:R-:W-:Y:S01]  /*0630*/  IMAD.WIDE.U32 R8, R5, 0x20, R8 ;  /* 0x0000002005087825 */ /* 0x008fe200078e0008 */
[----:B--2---:R-:W-:-:S03]  /*0640*/  IADD3 R5, PT, PT, R0, 0x1, RZ ;  /* 0x0000000100057810 */ /* 0x004fc60007ffe0ff */
[----:B-1----:R-:W-:-:S05]  /*0650*/  IMAD.WIDE R8, R11, 0x4, R8 ;  /* 0x000000040b087825 */ /* 0x002fca00078e0208 */
[----:B------:R0:W-:Y:S02]  /*0660*/  STG.E.STRONG.SYS desc[UR4][R8.64+0x480], R5 ;  /* 0x0004800508007986 */ /* 0x0001e4000c115904 */
.L_x_186:
[----:B------:R-:W2:Y:S01]  /*0670*/  LDG.E.STRONG.SYS R0, desc[UR4][R2.64+0x480] ;  /* 0x0004800402007981 */ /* 0x000ea2000c1f5900 */
[----:B------:R-:W-:Y:S05]  /*0680*/  YIELD ;  /* 0x0000000000007946 */ /* 0x000fea0003800000 */
[----:B--2---:R-:W-:-:S13]  /*0690*/  ISETP.NE.AND P0, PT, R0, R5, PT ;  /* 0x000000050000720c */ /* 0x004fda0003f05270 */
[----:B------:R-:W-:Y:S05]  /*06a0*/  @P0 BRA `(.L_x_186) ;  /* 0xfffffffc00f00947 */ /* 0x000fea000383ffff */
[----:B------:R-:W-:Y:S05]  /*06b0*/  BSYNC B0 ;  /* 0x0000000000007941 */ /* 0x000fea0003800000 */
.L_x_185:
[----:B------:R-:W-:Y:S05]  /*06c0*/  @P1 EXIT ;  /* 0x000000000000194d */ /* 0x000fea0003800000 */
[----:B------:R-:W-:Y:S01]  /*06d0*/  STG.E desc[UR4][R6.64+0x900], R5 ;  /* 0x0009000506007986 */ /* 0x000fe2000c101904 */
[----:B------:R-:W-:Y:S05]  /*06e0*/  EXIT ;  /* 0x000000000000794d */ /* 0x000fea0003800000 */
.L_x_187:
        /* <DEDUP_REMOVED lines=9> */
.L_x_252:


//--------------------- .text._ZN4vllm26cross_device_reduce_2stageIfLi4EEEvPNS_8RankDataENS_11RankSignalsEPNS_6SignalEPT_ii --------------------------
	.section	.text._ZN4vllm26cross_device_reduce_2stageIfLi4EEEvPNS_8RankDataENS_11RankSignalsEPNS_6SignalEPT_ii,"ax",@progbits
	.align	128
        .global         _ZN4vllm26cross_device_reduce_2stageIfLi4EEEvPNS_8RankDataENS_11RankSignalsEPNS_6SignalEPT_ii
        .type           _ZN4vllm26cross_device_reduce_2stageIfLi4EEEvPNS_8RankDataENS_11RankSignalsEPNS_6SignalEPT_ii,@function
        .size           _ZN4vllm26cross_device_reduce_2stageIfLi4EEEvPNS_8RankDataENS_11RankSignalsEPNS_6SignalEPT_ii,(.L_x_253 - _ZN4vllm26cross_device_reduce_2stageIfLi4EEEvPNS_8RankDataENS_11RankSignalsEPNS_6SignalEPT_ii)
        .other          _ZN4vllm26cross_device_reduce_2stageIfLi4EEEvPNS_8RankDataENS_11RankSignalsEPNS_6SignalEPT_ii,@"STO_CUDA_ENTRY STV_DEFAULT"
_ZN4vllm26cross_device_reduce_2stageIfLi4EEEvPNS_8RankDataENS_11RankSignalsEPNS_6SignalEPT_ii:
.text._ZN4vllm26cross_device_reduce_2stageIfLi4EEEvPNS_8RankDataENS_11RankSignalsEPNS_6SignalEPT_ii:
[----:B------:R-:W0:Y:S08]  /*0000*/  LDC R1, c[0x0][0x37c] ;  /* 0x0000df00ff017b82 */ /* 0x000e300000000800 */
[----:B------:R-:W1:Y:S01]  /*0010*/  LDC.64 R10, c[0x0][0x3e0] ;  /* 0x0000f800ff0a7b82 */ /* 0x000e620000000a00 */
[----:B------:R-:W2:Y:S01]  /*0020*/  S2R R2, SR_CTAID.X ;  /* 0x0000000000027919 */ /* 0x000ea20000002500 */
[----:B------:R-:W3:Y:S01]  /*0030*/  LDCU.64 UR4, c[0x0][0x358] ;  /* 0x00006b00ff0477ac */ /* 0x000ee20008000a00 */
[----:B0-----:R-:W-:-:S05]  /*0040*/  IADD3 R1, PT, PT, R1, -0x40, RZ ;  /* 0xffffffc001017810 */ /* 0x001fca0007ffe0ff */
[----:B------:R-:W2:Y:S08]  /*0050*/  LDC.64 R32, c[0x0][0x3d0] ;  /* 0x0000f400ff207b82 */ /* 0x000eb00000000a00 */
[----:B------:R-:W0:Y:S01]  /*0060*/  LDC.64 R38, c[0x0][0x380] ;  /* 0x0000e000ff267b82 */ /* 0x000e220000000a00 */
[----:B-1----:R-:W-:-:S07]  /*0070*/  IADD3 R3, PT, PT, R10, 0x1, RZ ;  /* 0x000000010a037810 */ /* 0x002fce0007ffe0ff */
[----:B------:R-:W1:Y:S01]  /*0080*/  LDC.64 R16, c[0x0][0x390] ;  /* 0x0000e400ff107b82 */ /* 0x000e620000000a00 */
[C---:B------:R-:W-:Y:S02]  /*0090*/  IADD3 R4, PT, PT, R10.reuse, 0x2, RZ ;  /* 0x000000020a047810 */ /* 0x040fe40007ffe0ff */
[----:B------:R-:W-:Y:S02]  /*00a0*/  SHF.R.S32.HI R0, RZ, 0x1f, R3 ;  /* 0x0000001fff007819 */ /* 0x000fe40000011403 */
[----:B------:R-:W-:Y:S02]  /*00b0*/  IADD3 R6, PT, PT, R10, 0x3, RZ ;  /* 0x000000030a067810 */ /* 0x000fe40007ffe0ff */
[----:B------:R-:W-:Y:S01]  /*00c0*/  LEA.HI R0, R0, R3, RZ, 0x2 ;  /* 0x0000000300007211 */ /* 0x000fe200078f10ff */
[----:B------:R-:W1:Y:S01]  /*00d0*/  LDC.64 R18, c[0x0][0x398] ;  /* 0x0000e600ff127b82 */ /* 0x000e620000000a00 */
[----:B------:R-:W-:Y:S01]  /*00e0*/  SHF.R.S32.HI R5, RZ, 0x1f, R4 ;  /* 0x0000001fff057819 */ /* 0x000fe20000011404 */
[----:B--2---:R-:W-:Y:S01]  /*00f0*/  IMAD.WIDE.U32 R34, R2, 0x4, R32 ;  /* 0x0000000402227825 */ /* 0x004fe200078e0020 */
[----:B------:R-:W-:-:S02]  /*0100*/  LOP3.LUT R0, R0, 0xfffffffc, RZ, 0xc0, !PT ;  /* 0xfffffffc00007812 */ /* 0x000fc400078ec0ff */
[----:B------:R-:W-:Y:S02]  /*0110*/  SHF.R.S32.HI R7, RZ, 0x1f, R6 ;  /* 0x0000001fff077819 */ /* 0x000fe40000011406 */
[----:B------:R-:W-:Y:S01]  /*0120*/  IADD3 R0, PT, PT, R3, -R0, RZ ;  /* 0x8000000003007210 */ /* 0x000fe20007ffe0ff */
[----:B------:R-:W2:Y:S01]  /*0130*/  LDC.64 R20, c[0x0][0x3a0] ;  /* 0x0000e800ff147b82 */ /* 0x000ea20000000a00 */
[----:B------:R-:W-:Y:S01]  /*0140*/  SHF.R.S32.HI R3, RZ, 0x1f, R10 ;  /* 0x0000001fff037819 */ /* 0x000fe2000001140a */
[----:B---3--:R-:W3:Y:S01]  /*0150*/  LDG.E R9, desc[UR4][R34.64+0x900] ;  /* 0x0009000422097981 */ /* 0x008ee2000c1e1900 */
[----:B------:R-:W-:Y:S02]  /*0160*/  LEA.HI R5, R5, R4, RZ, 0x2 ;  /* 0x0000000405057211 */ /* 0x000fe400078f10ff */
[----:B------:R-:W-:Y:S02]  /*0170*/  LEA.HI R3, R3, R10, RZ, 0x2 ;  /* 0x0000000a03037211 */ /* 0x000fe400078f10ff */
[----:B------:R-:W-:Y:S01]  /*0180*/  LEA.HI R7, R7, R6, RZ, 0x2 ;  /* 0x0000000607077211 */ /* 0x000fe200078f10ff */
[----:B------:R-:W2:Y:S01]  /*0190*/  LDC.64 R22, c[0x0][0x3a8] ;  /* 0x0000ea00ff167b82 */ /* 0x000ea20000000a00 */
[----:B------:R-:W-:-:S02]  /*01a0*/  LOP3.LUT R3, R3, 0xfffffffc, RZ, 0xc0, !PT ;  /* 0xfffffffc03037812 */ /* 0x000fc400078ec0ff */
[----:B------:R-:W-:Y:S02]  /*01b0*/  LOP3.LUT R5, R5, 0xfffffffc, RZ, 0xc0, !PT ;  /* 0xfffffffc05057812 */ /* 0x000fe400078ec0ff */
[----:B------:R-:W-:Y:S02]  /*01c0*/  LOP3.LUT R7, R7, 0xfffffffc, RZ, 0xc0, !PT ;  /* 0xfffffffc07077812 */ /* 0x000fe400078ec0ff */
[----:B------:R-:W-:Y:S01]  /*01d0*/  IADD3 R3, PT, PT, -R3, R10, RZ ;  /* 0x0000000a03037210 */ /* 0x000fe20007ffe1ff */
[----:B------:R-:W4:Y:S01]  /*01e0*/  LDC.64 R24, c[0x0][0x3b0] ;  /* 0x0000ec00ff187b82 */ /* 0x000f220000000a00 */
[----:B------:R-:W-:Y:S01]  /*01f0*/  IADD3 R4, PT, PT, R4, -R5, RZ ;  /* 0x8000000504047210 */ /* 0x000fe20007ffe0ff */
[----:B-1----:R-:W-:Y:S01]  /*0200*/  STL.128 [R1], R16 ;  /* 0x0000001001007387 */ /* 0x002fe20000100c00 */
[----:B------:R-:W-:-:S05]  /*0210*/  IADD3 R5, PT, PT, R6, -R7, RZ ;  /* 0x8000000706057210 */ /* 0x000fca0007ffe0ff */
[----:B------:R-:W4:Y:S08]  /*0220*/  LDC.64 R26, c[0x0][0x3b8] ;  /* 0x0000ee00ff1a7b82 */ /* 0x000f300000000a00 */
[----:B------:R-:W1:Y:S08]  /*0230*/  LDC.64 R12, c[0x0][0x3c0] ;  /* 0x0000f000ff0c7b82 */ /* 0x000e700000000a00 */
[----:B------:R-:W1:Y:S01]  /*0240*/  LDC.64 R14, c[0x0][0x3c8] ;  /* 0x0000f200ff0e7b82 */ /* 0x000e620000000a00 */
[C-C-:B0-----:R-:W-:Y:S01]  /*0250*/  IMAD.WIDE R50, R3.reuse, 0x8, R38.reuse ;  /* 0x0000000803327825 */ /* 0x141fe200078e0226 */
[-C--:B------:R-:W-:Y:S01]  /*0260*/  LEA R48, R3, R1.reuse, 0x3 ;  /* 0x0000000103307211 */ /* 0x080fe200078e18ff */
[----:B--2---:R-:W-:Y:S01]  /*0270*/  STL.128 [R1+0x10], R20 ;  /* 0x0000101401007387 */ /* 0x004fe20000100c00 */
[CC--:B------:R-:W-:Y:S01]  /*0280*/  LEA R44, R0.reuse, R1.reuse, 0x3 ;  /* 0x00000001002c7211 */ /* 0x0c0fe200078e18ff */
[--C-:B------:R-:W-:Y:S01]  /*0290*/  IMAD.WIDE R46, R0, 0x8, R38.reuse ;  /* 0x00000008002e7825 */ /* 0x100fe200078e0226 */
[CC--:B------:R-:W-:Y:S01]  /*02a0*/  LEA R40, R4.reuse, R1.reuse, 0x3 ;  /* 0x0000000104287211 */ /* 0x0c0fe200078e18ff */
[----:B------:R-:W5:Y:S01]  /*02b0*/  LDG.E.64 R50, desc[UR4][R50.64] ;  /* 0x0000000432327981 */ /* 0x000f62000c1e1b00 */
[----:B------:R-:W-:Y:S01]  /*02c0*/  LEA R36, R5, R1, 0x3 ;  /* 0x0000000105247211 */ /* 0x000fe200078e18ff */
[----:B------:R-:W-:-:S02]  /*02d0*/  IMAD.WIDE R42, R4, 0x8, R38 ;  /* 0x00000008042a7825 */ /* 0x000fc400078e0226 */
[----:B----4-:R-:W-:Y:S02]  /*02e0*/  STL.128 [R1+0x20], R24 ;  /* 0x0000201801007387 */ /* 0x010fe40000100c00 */
[----:B------:R-:W-:Y:S02]  /*02f0*/  IMAD.WIDE R38, R5, 0x8, R38 ;  /* 0x0000000805267825 */ /* 0x000fe400078e0226 */
[----:B------:R-:W5:Y:S04]  /*0300*/  LDG.E.64 R46, desc[UR4][R46.64] ;  /* 0x000000042e2e7981 */ /* 0x000f68000c1e1b00 */
[----:B------:R-:W5:Y:S04]  /*0310*/  LDG.E.64 R42, desc[UR4][R42.64] ;  /* 0x000000042a2a7981 */ /* 0x000f68000c1e1b00 */
[----:B------:R-:W5:Y:S04]  /*0320*/  LDG.E.64 R38, desc[UR4][R38.64] ;  /* 0x0000000426267981 */ /* 0x000f68000c1e1b00 */
[----:B-1----:R3:W-:Y:S04]  /*0330*/  STL.128 [R1+0x30], R12 ;  /* 0x0000300c01007387 */ /* 0x0027e80000100c00 */
[----:B------:R-:W5:Y:S04]  /*0340*/  LDL.64 R48, [R48] ;  /* 0x0000000030307983 */ /* 0x000f680000100a00 */
[----:B------:R-:W5:Y:S04]  /*0350*/  LDL.64 R44, [R44] ;  /* 0x000000002c2c7983 */ /* 0x000f680000100a00 */
[----:B------:R-:W5:Y:S04]  /*0360*/  LDL.64 R40, [R40] ;  /* 0x0000000028287983 */ /* 0x000f680000100a00 */
[----:B------:R-:W5:Y:S01]  /*0370*/  LDL.64 R36, [R36] ;  /* 0x0000000024247983 */ /* 0x000f620000100a00 */
[----:B------:R-:W0:Y:S01]  /*0380*/  S2R R6, SR_TID.X ;  /* 0x0000000000067919 */ /* 0x000e220000002100 */
[----:B------:R-:W1:Y:S01]  /*0390*/  LDCU UR6, c[0x0][0x360] ;  /* 0x00006c00ff0677ac */ /* 0x000e620008000800 */
[----:B------:R-:W2:Y:S01]  /*03a0*/  LDC R29, c[0x0][0x370] ;  /* 0x0000dc00ff1d7b82 */ /* 0x000ea20000000800 */
[----:B------:R-:W-:-:S04]  /*03b0*/  SHF.R.S32.HI R8, RZ, 0x1f, R11 ;  /* 0x0000001fff087819 */ /* 0x000fc8000001140b */
[----:B------:R-:W-:-:S04]  /*03c0*/  LEA.HI R8, R8, R11, RZ, 0x2 ;  /* 0x0000000b08087211 */ /* 0x000fc800078f10ff */
[----:B------:R-:W-:Y:S01]  /*03d0*/  SHF.R.S32.HI R28, RZ, 0x2, R8 ;  /* 0x00000002ff1c7819 */ /* 0x000fe20000011408 */
[----:B------:R-:W-:-:S04]  /*03e0*/  IMAD.WIDE.U32 R32, R2, 0x20, R32 ;  /* 0x0000002002207825 */ /* 0x000fc800078e0020 */
[----:B------:R-:W-:Y:S01]  /*03f0*/  IMAD R7, R28, R10, RZ ;  /* 0x0000000a1c077224 */ /* 0x000fe200078e02ff */
[----:B0-----:R-:W-:Y:S01]  /*0400*/  ISETP.GT.U32.AND P0, PT, R6, 0x3, PT ;  /* 0x000000030600780c */ /* 0x001fe20003f04070 */
[----:B-1----:R-:W-:Y:S02]  /*0410*/  IMAD R30, R2, UR6, R6 ;  /* 0x00000006021e7c24 */ /* 0x002fe4000f8e0206 */
[----:B--2---:R-:W-:Y:S01]  /*0420*/  IMAD R29, R29, UR6, RZ ;  /* 0x000000061d1d7c24 */ /* 0x004fe2000f8e02ff */
        /* <DEDUP_REMOVED lines=8> */
.L_x_189:
[----:B0-----:R-:W2:Y:S01]  /*04b0*/  LDG.E.STRONG.SYS R8, desc[UR4][R12.64] ;  /* 0x000000040c087981 */ /* 0x001ea2000c1f5900 */
[----:B------:R-:W-:Y:S05]  /*04c0*/  YIELD ;  /* 0x0000000000007946 */ /* 0x000fea0003800000 */
[----:B--2---:R-:W-:-:S13]  /*04d0*/  ISETP.NE.AND P1, PT, R8, R15, PT ;  /* 0x0000000f0800720c */ /* 0x004fda0003f25270 */
[----:B------:R-:W-:Y:S05]  /*04e0*/  @P1 BRA `(.L_x_189) ;  /* 0xfffffffc00f01947 */ /* 0x000fea000383ffff */
.L_x_188:
        /* <DEDUP_REMOVED lines=11> */
[----:B------:R-:W1:Y:S01]  /*05a0*/  I2F.U32.RP R17, R29 ;  /* 0x0000001d00117306 */ /* 0x000e620000209000 */
[----:B0-----:R-:W-:Y:S01]  /*05b0*/  IADD3 R15, PT, PT, R29, R9, RZ ;  /* 0x000000091d0f7210 */ /* 0x001fe20007ffe0ff */
[----:B------:R-:W-:Y:S01]  /*05c0*/  BSSY.RECONVERGENT B1, `(.L_x_192) ;  /* 0x000003b000017945 */ /* 0x000fe20003800200 */
[----:B------:R-:W-:Y:S02]  /*05d0*/  IADD3 R19, PT, PT, RZ, -R29, RZ ;  /* 0x8000001dff137210 */ /* 0x000fe40007ffe0ff */
[CC--:B------:R-:W-:Y:S02]  /*05e0*/  ISETP.GE.AND P2, PT, R15.reuse, R8.reuse, PT ;  /* 0x000000080f00720c */ /* 0x0c0fe40003f46270 */
[----:B------:R-:W-:Y:S02]  /*05f0*/  VIMNMX R14, PT, PT, R15, R8, !PT ;  /* 0x000000080f0e7248 */ /* 0x000fe40007fe0100 */
[----:B------:R-:W-:Y:S02]  /*0600*/  SEL R16, RZ, 0x1, P2 ;  /* 0x00000001ff107807 */ /* 0x000fe40001000000 */
[----:B------:R-:W-:-:S02]  /*0610*/  ISETP.NE.U32.AND P4, PT, R29, RZ, PT ;  /* 0x000000ff1d00720c */ /* 0x000fc40003f85070 */
[----:B------:R-:W-:Y:S01]  /*0620*/  IADD3 R14, PT, PT, R14, -R15, -R16 ;  /* 0x8000000f0e0e7210 */ /* 0x000fe20007ffe810 */
[----:B-1----:R-:W0:Y:S02]  /*0630*/  MUFU.RCP R17, R17 ;  /* 0x0000001100117308 */ /* 0x002e240000001000 */
        /* <DEDUP_REMOVED lines=25> */
.L_x_194:
[----:B0-----:R-:W-:-:S04]  /*07d0*/  IMAD.WIDE R12, R9, 0x10, R46 ;  /* 0x00000010090c7825 */ /* 0x001fc800078e022e */
[C---:B------:R-:W-:Y:S02]  /*07e0*/  IMAD.WIDE R16, R9.reuse, 0x10, R50 ;  /* 0x0000001009107825 */ /* 0x040fe400078e0232 */
[----:B------:R-:W2:Y:S02]  /*07f0*/  LD.E.128 R12, desc[UR4][R12.64] ;  /* 0x000000040c0c7980 */ /* 0x000ea4000c101d00 */
[C---:B------:R-:W-:Y:S02]  /*0800*/  IMAD.WIDE R20, R9.reuse, 0x10, R42 ;  /* 0x0000001009147825 */ /* 0x040fe400078e022a */
[----:B------:R-:W2:Y:S02]  /*0810*/  LD.E.128 R16, desc[UR4][R16.64] ;  /* 0x0000000410107980 */ /* 0x000ea4000c101d00 */
[----:B------:R-:W-:Y:S02]  /*0820*/  IMAD.WIDE R24, R9, 0x10, R38 ;  /* 0x0000001009187825 */ /* 0x000fe400078e0226 */
[----:B------:R-:W3:Y:S04]  /*0830*/  LD.E.128 R20, desc[UR4][R20.64] ;  /* 0x0000000414147980 */ /* 0x000ee8000c101d00 */
[----:B------:R-:W4:Y:S01]  /*0840*/  LD.E.128 R24, desc[UR4][R24.64] ;  /* 0x0000000418187980 */ /* 0x000f22000c101d00 */
[----:B------:R-:W-:-:S04]  /*0850*/  IADD3 R31, PT, PT, R31, 0x1, RZ ;  /* 0x000000011f1f7810 */ /* 0x000fc80007ffe0ff */
[----:B------:R-:W-:Y:S01]  /*0860*/  ISETP.NE.AND P2, PT, R31, RZ, PT ;  /* 0x000000ff1f00720c */ /* 0x000fe20003f45270 */
        /* <DEDUP_REMOVED lines=12> */
[----:B------:R-:W-:-:S05]  /*0930*/  IMAD.WIDE R12, R9, 0x10, R52 ;  /* 0x00000010090c7825 */ /* 0x000fca00078e0234 */
[----:B------:R0:W-:Y:S01]  /*0940*/  ST.E.128 desc[UR4][R12.64+0xa00], R24 ;  /* 0x000a00180c007985 */ /* 0x0001e2000c101d04 */
[----:B------:R-:W-:Y:S01]  /*0950*/  IADD3 R9, PT, PT, R29, R9, RZ ;  /* 0x000000091d097210 */ /* 0x000fe20007ffe0ff */
[----:B------:R-:W-:Y:S06]  /*0960*/  @P2 BRA `(.L_x_194) ;  /* 0xfffffffc00982947 */ /* 0x000fec000383ffff */
.L_x_193:
[----:B------:R-:W-:Y:S05]  /*0970*/  BSYNC.RECONVERGENT B1 ;  /* 0x0000000000017941 */ /* 0x000fea0003800200 */
.L_x_192:
[----:B------:R-:W-:Y:S05]  /*0980*/  @!P3 BRA `(.L_x_191) ;  /* 0x000000040070b947 */ /* 0x000fea0003800000 */
.L_x_195:
[----:B-----5:R-:W-:-:S04]  /*0990*/  IMAD.WIDE R56, R9, 0x10, R50 ;  /* 0x0000001009387825 */ /* 0x020fc800078e0232 */
[C---:B------:R-:W-:Y:S01]  /*09a0*/  IMAD.WIDE R54, R9.reuse, 0x10, R46 ;  /* 0x0000001009367825 */ /* 0x040fe200078e022e */
[----:B0-----:R0:W2:Y:S03]  /*09b0*/  LD.E.128 R12, desc[UR4][R56.64] ;  /* 0x00000004380c7980 */ /* 0x0010a6000c101d00 */
[C---:B------:R-:W-:Y:S01]  /*09c0*/  IMAD.WIDE R60, R9.reuse, 0x10, R42 ;  /* 0x00000010093c7825 */ /* 0x040fe200078e022a */
[----:B-1----:R1:W2:Y:S03]  /*09d0*/  LD.E.128 R16, desc[UR4][R54.64] ;  /* 0x0000000436107980 */ /* 0x0022a6000c101d00 */
[----:B------:R-:W-:Y:S01]  /*09e0*/  IMAD.WIDE R52, R9, 0x10, R38 ;  /* 0x0000001009347825 */ /* 0x000fe200078e0226 */
[----:B------:R3:W4:Y:S04]  /*09f0*/  LD.E.128 R20, desc[UR4][R60.64] ;  /* 0x000000043c147980 */ /* 0x000728000c101d00 */
[----:B------:R3:W4:Y:S01]  /*0a00*/  LD.E.128 R24, desc[UR4][R52.64] ;  /* 0x0000000434187980 */ /* 0x000722000c101d00 */
[----:B------:R-:W-:Y:S01]  /*0a10*/  IADD3 R59, PT, PT, -R7, R9, RZ ;  /* 0x00000009073b7210 */ /* 0x000fe20007ffe1ff */
[----:B0-----:R-:W-:-:S04]  /*0a20*/  IMAD.WIDE R56, R29, 0x10, R56 ;  /* 0x000000101d387825 */ /* 0x001fc800078e0238 */
[----:B------:R-:W-:-:S04]  /*0a30*/  IMAD.WIDE R58, R59, 0x10, R48 ;  /* 0x000000103b3a7825 */ /* 0x000fc800078e0230 */
[----:B-1----:R-:W-:-:S04]  /*0a40*/  IMAD.WIDE R54, R29, 0x10, R54 ;  /* 0x000000101d367825 */ /* 0x002fc800078e0236 */
[----:B---3--:R-:W-:-:S04]  /*0a50*/  IMAD.WIDE R60, R29, 0x10, R60 ;  /* 0x000000101d3c7825 */ /* 0x008fc800078e023c */
[----:B------:R-:W-:-:S04]  /*0a60*/  IMAD.WIDE R52, R29, 0x10, R52 ;  /* 0x000000101d347825 */ /* 0x000fc800078e0234 */
[----:B--2---:R-:W-:Y:S01]  /*0a70*/  FADD.FTZ R31, R12, R16 ;  /* 0x000000100c1f7221 */ /* 0x004fe20000010000 */
        /* <DEDUP_REMOVED lines=10> */
[----:B------:R-:W-:-:S05]  /*0b20*/  FADD.FTZ R27, R14, R27 ;  /* 0x0000001b0e1b7221 */ /* 0x000fca0000010000 */
[----:B------:R0:W-:Y:S04]  /*0b30*/  ST.E.128 desc[UR4][R58.64+0xa00], R24 ;  /* 0x000a00183a007985 */ /* 0x0001e8000c101d04 */
[----:B------:R1:W2:Y:S04]  /*0b40*/  LD.E.128 R12, desc[UR4][R56.64] ;  /* 0x00000004380c7980 */ /* 0x0002a8000c101d00 */
[----:B------:R3:W2:Y:S04]  /*0b50*/  LD.E.128 R16, desc[UR4][R54.64] ;  /* 0x0000000436107980 */ /* 0x0006a8000c101d00 */
[----:B------:R4:W2:Y:S04]  /*0b60*/  LD.E.128 R20, desc[UR4][R60.64] ;  /* 0x000000043c147980 */ /* 0x0008a8000c101d00 */
[----:B0-----:R0:W2:Y:S01]  /*0b70*/  LD.E.128 R24, desc[UR4][R52.64] ;  /* 0x0000000434187980 */ /* 0x0010a2000c101d00 */
[----:B------:R-:W-:-:S04]  /*0b80*/  IMAD.WIDE R58, R29, 0x10, R58 ;  /* 0x000000101d3a7825 */ /* 0x000fc800078e023a */
[----:B-1----:R-:W-:-:S04]  /*0b90*/  IMAD.WIDE R56, R29, 0x10, R56 ;  /* 0x000000101d387825 */ /* 0x002fc800078e0238 */
[----:B---3--:R-:W-:-:S04]  /*0ba0*/  IMAD.WIDE R54, R29, 0x10, R54 ;  /* 0x000000101d367825 */ /* 0x008fc800078e0236 */
[----:B----4-:R-:W-:-:S04]  /*0bb0*/  IMAD.WIDE R60, R29, 0x10, R60 ;  /* 0x000000101d3c7825 */ /* 0x010fc800078e023c */
[----:B0-----:R-:W-:-:S04]  /*0bc0*/  IMAD.WIDE R52, R29, 0x10, R52 ;  /* 0x000000101d347825 */ /* 0x001fc800078e0234 */
        /* <DEDUP_REMOVED lines=13> */
[----:B------:R-:W2:Y:S04]  /*0ca0*/  LD.E.128 R12, desc[UR4][R56.64] ;  /* 0x00000004380c7980 */ /* 0x000ea8000c101d00 */
[----:B------:R-:W2:Y:S04]  /*0cb0*/  LD.E.128 R16, desc[UR4][R54.64] ;  /* 0x0000000436107980 */ /* 0x000ea8000c101d00 */
[----:B------:R-:W3:Y:S04]  /*0cc0*/  LD.E.128 R20, desc[UR4][R60.64] ;  /* 0x000000043c147980 */ /* 0x000ee8000c101d00 */
[----:B0-----:R-:W4:Y:S01]  /*0cd0*/  LD.E.128 R24, desc[UR4][R52.64] ;  /* 0x0000000434187980 */ /* 0x001f22000c101d00 */
        /* <DEDUP_REMOVED lines=9> */
[----:B------:R-:W-:-:S04]  /*0d70*/  IMAD.WIDE R16, R29, 0x10, R54 ;  /* 0x000000101d107825 */ /* 0x000fc800078e0236 */
[----:B----4-:R-:W-:Y:S01]  /*0d80*/  FADD.FTZ R25, R12, R25 ;  /* 0x000000190c197221 */ /* 0x010fe20000010000 */
[----:B------:R-:W-:Y:S01]  /*0d90*/  FADD.FTZ R26, R13, R26 ;  /* 0x0000001a0d1a7221 */ /* 0x000fe20000010000 */
[----:B------:R-:W-:Y:S01]  /*0da0*/  FADD.FTZ R24, R31, R24 ;  /* 0x000000181f187221 */ /* 0x000fe20000010000 */
[----:B------:R-:W-:Y:S01]  /*0db0*/  FADD.FTZ R27, R14, R27 ;  /* 0x0000001b0e1b7221 */ /* 0x000fe20000010000 */
[----:B------:R-:W-:-:S04]  /*0dc0*/  IMAD.WIDE R12, R29, 0x10, R56 ;  /* 0x000000101d0c7825 */ /* 0x000fc800078e0238 */
[----:B------:R0:W-:Y:S01]  /*0dd0*/  ST.E.128 desc[UR4][R58.64+0xa00], R24 ;  /* 0x000a00183a007985 */ /* 0x0001e2000c101d04 */
[----:B------:R-:W-:-:S03]  /*0de0*/  IMAD.WIDE R20, R29, 0x10, R60 ;  /* 0x000000101d147825 */ /* 0x000fc600078e023c */
[----:B------:R-:W2:Y:S04]  /*0df0*/  LD.E.128 R12, desc[UR4][R12.64] ;  /* 0x000000040c0c7980 */ /* 0x000ea8000c101d00 */
[----:B------:R-:W2:Y:S04]  /*0e00*/  LD.E.128 R16, desc[UR4][R16.64] ;  /* 0x0000000410107980 */ /* 0x000ea8000c101d00 */
[----:B------:R-:W3:Y:S01]  /*0e10*/  LD.E.128 R20, desc[UR4][R20.64] ;  /* 0x0000000414147980 */ /* 0x000ee2000c101d00 */
[----:B0-----:R-:W-:-:S06]  /*0e20*/  IMAD.WIDE R24, R29, 0x10, R52 ;  /* 0x000000101d187825 */ /* 0x001fcc00078e0234 */
        /* <DEDUP_REMOVED lines=11> */
[----:B------:R-:W-:Y:S02]  /*0ee0*/  FADD.FTZ R14, R14, R23 ;  /* 0x000000170e0e7221 */ /* 0x000fe40000010000 */
[----:B----4-:R-:W-:Y:S01]  /*0ef0*/  FADD.FTZ R24, R31, R24 ;  /* 0x000000181f187221 */ /* 0x010fe20000010000 */
[----:B------:R-:W-:Y:S01]  /*0f00*/  FADD.FTZ R25, R52, R25 ;  /* 0x0000001934197221 */ /* 0x000fe20000010000 */
[----:B------:R-:W-:Y:S01]  /*0f10*/  FADD.FTZ R26, R53, R26 ;  /* 0x0000001a351a7221 */ /* 0x000fe20000010000 */
[----:B------:R-:W-:-:S05]  /*0f20*/  FADD.FTZ R27, R14, R27 ;  /* 0x0000001b0e1b7221 */ /* 0x000fca0000010000 */
[----:B------:R1:W-:Y:S01]  /*0f30*/  ST.E.128 desc[UR4][R58.64+0xa00], R24 ;  /* 0x000a00183a007985 */ /* 0x0003e2000c101d04 */
[----:B------:R-:W-:Y:S05]  /*0f40*/  @!P2 BRA `(.L_x_195) ;  /* 0xfffffff80090a947 */ /* 0x000fea000383ffff */
.L_x_191:
[----:B------:R-:W-:Y:S05]  /*0f50*/  BSYNC.RECONVERGENT B0 ;  /* 0x0000000000007941 */ /* 0x000fea0003800200 */
.L_x_190:
[----:B------:R-:W-:Y:S06]  /*0f60*/  BAR.SYNC.DEFER_BLOCKING 0x0 ;  /* 0x0000000000007b1d */ /* 0x000fec0000010000 */
[----:B------:R-:W0:Y:S02]  /*0f70*/  LDG.E R7, desc[UR4][R34.64+0x900] ;  /* 0x0009000422077981 */ /* 0x000e24000c1e1900 */
[----:B0-----:R-:W-:Y:S01]  /*0f80*/  IADD3 R13, PT, PT, R7, 0x1, RZ ;  /* 0x00000001070d7810 */ /* 0x001fe20007ffe0ff */
        /* <DEDUP_REMOVED lines=10> */
.L_x_197:
[----:B------:R-:W2:Y:S04]  /*1030*/  LDG.E.STRONG.SYS R2, desc[UR4][R6.64+0x480] ;  /* 0x0004800406027981 */ /* 0x000ea8000c1f5900 */
[----:B--2---:R-:W-:Y:S01]  /*1040*/  CCTL.IVALL ;  /* 0x00000000ff00798f */ /* 0x004fe20002000000 */
[----:B------:R-:W-:Y:S05]  /*1050*/  YIELD ;  /* 0x0000000000007946 */ /* 0x000fea0003800000 */
[----:B------:R-:W-:-:S13]  /*1060*/  ISETP.NE.AND P0, PT, R2, R13, PT ;  /* 0x0000000d0200720c */ /* 0x000fda0003f05270 */
[----:B------:R-:W-:Y:S05]  /*1070*/  @P0 BRA `(.L_x_197) ;  /* 0xfffffffc00ec0947 */ /* 0x000fea000383ffff */
.L_x_196:
[----:B------:R-:W-:Y:S05]  /*1080*/  WARPSYNC.ALL ;  /* 0x0000000000007948 */ /* 0x000fea0003800000 */
[----:B------:R-:W-:Y:S01]  /*1090*/  BAR.SYNC.DEFER_BLOCKING 0x0 ;  /* 0x0000000000007b1d */ /* 0x000fe20000010000 */
[----:B------:R-:W-:-:S05]  /*10a0*/  IMAD R11, R28, -0x3, R11 ;  /* 0xfffffffd1c0b7824 */ /* 0x000fca00078e020b */
        /* <DEDUP_REMOVED lines=12> */
[----:B--2---:R-:W0:Y:S01]  /*1170*/  MUFU.RCP R10, R10 ;  /* 0x0000000a000a7308 */ /* 0x004e220000001000 */
[----:B-1----:R-:W-:Y:S02]  /*1180*/  MOV R25, R30 ;  /* 0x0000001e00197202 */ /* 0x002fe40000000f00 */
        /* <DEDUP_REMOVED lines=27> */
[----:B------:R-:W-:-:S04]  /*1340*/  @!P1 IMAD.WIDE R16, R30, 0x10, R44 ;  /* 0x000000101e109825 */ /* 0x000fc800078e022c */
[----:B0-----:R-:W-:Y:S02]  /*1350*/  @!P0 IMAD.WIDE R6, R9, 0x10, R6 ;  /* 0x0000001009068825 */ /* 0x001fe400078e0206 */
[----:B------:R-:W0:Y:S03]  /*1360*/  @!P1 LDC.64 R8, c[0x0][0x3d8] ;  /* 0x0000f600ff089b82 */ /* 0x000e260000000a00 */
[----:B--2---:R1:W-:Y:S04]  /*1370*/  @!P0 STG.E.128 desc[UR4][R6.64], R12 ;  /* 0x0000000c06008986 */ /* 0x0043e8000c101d04 */
[----:B------:R-:W2:Y:S01]  /*1380*/  @!P1 LD.E.128 R16, desc[UR4][R16.64+0xa00] ;  /* 0x000a000410109980 */ /* 0x000ea2000c101d00 */
[----:B------:R-:W-:Y:S01]  /*1390*/  ISETP.NE.AND P0, PT, R4, 0x3, PT ;  /* 0x000000030400780c */ /* 0x000fe20003f05270 */
[----:B------:R-:W-:-:S03]  /*13a0*/  @!P1 IMAD R21, R28, R0, R30 ;  /* 0x000000001c159224 */ /* 0x000fc600078e021e */
[----:B------:R-:W-:Y:S01]  /*13b0*/  ISETP.GE.AND P0, PT, R30, R28, P0 ;  /* 0x0000001c1e00720c */ /* 0x000fe20000706270 */
[----:B0-----:R-:W-:-:S12]  /*13c0*/  @!P1 IMAD.WIDE R8, R21, 0x10, R8 ;  /* 0x0000001015089825 */ /* 0x001fd800078e0208 */
[----:B------:R-:W-:Y:S01]  /*13d0*/  @!P0 IMAD.WIDE R20, R30, 0x10, R40 ;  /* 0x000000101e148825 */ /* 0x000fe200078e0228 */
[----:B------:R-:W0:Y:S01]  /*13e0*/  @!P0 LDC.64 R24, c[0x0][0x3d8] ;  /* 0x0000f600ff188b82 */ /* 0x000e220000000a00 */
[----:B--2---:R2:W-:Y:S04]  /*13f0*/  @!P1 STG.E.128 desc[UR4][R8.64], R16 ;  /* 0x0000001008009986 */ /* 0x0045e8000c101d04 */
[----:B------:R-:W3:Y:S01]  /*1400*/  @!P0 LD.E.128 R20, desc[UR4][R20.64+0xa00] ;  /* 0x000a000414148980 */ /* 0x000ee2000c101d00 */
[----:B------:R-:W-:Y:S01]  /*1410*/  ISETP.NE.AND P1, PT, R5, 0x3, PT ;  /* 0x000000030500780c */ /* 0x000fe20003f25270 */
[----:B-1----:R-:W-:-:S03]  /*1420*/  @!P0 IMAD R7, R28, R4, R30 ;  /* 0x000000041c078224 */ /* 0x002fc600078e021e */
[----:B------:R-:W-:Y:S01]  /*1430*/  ISETP.GE.AND P1, PT, R30, R28, P1 ;  /* 0x0000001c1e00720c */ /* 0x000fe20000f26270 */
[----:B0-----:R-:W-:-:S12]  /*1440*/  @!P0 IMAD.WIDE R6, R7, 0x10, R24 ;  /* 0x0000001007068825 */ /* 0x001fd800078e0218 */
[----:B------:R-:W-:Y:S01]  /*1450*/  @!P1 IMAD.WIDE R12, R30, 0x10, R36 ;  /* 0x000000101e0c9825 */ /* 0x000fe200078e0224 */
[----:B------:R-:W0:Y:S01]  /*1460*/  @!P1 LDC.64 R24, c[0x0][0x3d8] ;  /* 0x0000f600ff189b82 */ /* 0x000e220000000a00 */
[----:B---3--:R1:W-:Y:S04]  /*1470*/  @!P0 STG.E.128 desc[UR4][R6.64], R20 ;  /* 0x0000001406008986 */ /* 0x0083e8000c101d04 */
[----:B------:R-:W3:Y:S01]  /*1480*/  @!P1 LD.E.128 R12, desc[UR4][R12.64+0xa00] ;  /* 0x000a00040c0c9980 */ /* 0x000ee2000c101d00 */
[----:B--2---:R-:W-:-:S04]  /*1490*/  @!P1 IMAD R9, R28, R5, R30 ;  /* 0x000000051c099224 */ /* 0x004fc800078e021e */
[----:B0-----:R-:W-:Y:S01]  /*14a0*/  @!P1 IMAD.WIDE R8, R9, 0x10, R24 ;  /* 0x0000001009089825 */ /* 0x001fe200078e0218 */
[----:B------:R-:W-:-:S04]  /*14b0*/  MOV R25, R2 ;  /* 0x0000000200197202 */ /* 0x000fc80000000f00 */
[----:B---3--:R1:W-:Y:S03]  /*14c0*/  @!P1 STG.E.128 desc[UR4][R8.64], R12 ;  /* 0x0000000c08009986 */ /* 0x0083e6000c101d04 */
.L_x_199:
[----:B------:R-:W-:Y:S05]  /*14d0*/  BSYNC.RECONVERGENT B0 ;  /* 0x0000000000007941 */ /* 0x000fea0003800200 */
.L_x_198:
[----:B------:R-:W-:Y:S05]  /*14e0*/  @!P2 EXIT ;  /* 0x000000000000a94d */ /* 0x000fea0003800000 */
[----:B------:R-:W-:Y:S01]  /*14f0*/  ISETP.NE.AND P0, PT, R3, 0x3, PT ;  /* 0x000000030300780c */ /* 0x000fe20003f05270 */
[C---:B-1----:R-:W-:Y:S02]  /*1500*/  IMAD R6, R28.reuse, R3, RZ ;  /* 0x000000031c067224 */ /* 0x042fe400078e02ff */
[C---:B------:R-:W-:Y:S02]  /*1510*/  IMAD R7, R28.reuse, R0, RZ ;  /* 0x000000001c077224 */ /* 0x040fe400078e02ff */
[C---:B------:R-:W-:Y:S02]  /*1520*/  IMAD R8, R28.reuse, R4, RZ ;  /* 0x000000041c087224 */ /* 0x040fe400078e02ff */
[----:B------:R-:W-:-:S07]  /*1530*/  IMAD R2, R28, R5, RZ ;  /* 0x000000051c027224 */ /* 0x000fce00078e02ff */
.L_x_200:
[----:B------:R-:W-:-:S13]  /*1540*/  ISETP.GE.AND P0, PT, R25, R28, P0 ;  /* 0x0000001c1900720c */ /* 0x000fda0000706270 */
[C---:B0----5:R-:W-:Y:S01]  /*1550*/  @!P0 IMAD.WIDE R12, R25.reuse, 0x10, R48 ;  /* 0x00000010190c8825 */ /* 0x061fe200078e0230 */
        /* <DEDUP_REMOVED lines=24> */
[-C--:B------:R-:W-:Y:S01]  /*16e0*/  IADD3 R9, PT, PT, R29, R25.reuse, RZ ;  /* 0x000000191d097210 */ /* 0x080fe20007ffe0ff */
[----:B---3--:R1:W-:Y:S04]  /*16f0*/  @!P0 STG.E.128 desc[UR4][R26.64], R20 ;  /* 0x000000141a008986 */ /* 0x0083e8000c101d04 */
[----:B------:R-:W3:Y:S01]  /*1700*/  @!P5 LD.E.128 R12, desc[UR4][R12.64+0xa00] ;  /* 0x000a00040c0cd980 */ /* 0x000ee2000c101d00 */
[----:B------:R-:W-:Y:S02]  /*1710*/  ISETP.NE.AND P0, PT, R3, 0x3, PT ;  /* 0x000000030300780c */ /* 0x000fe40003f05270 */
[----:B------:R-:W-:-:S02]  /*1720*/  @!P5 IADD3 R25, PT, PT, R2, R25, RZ ;  /* 0x000000190219d210 */ /* 0x000fc40007ffe0ff */
[----:B------:R-:W-:-:S03]  /*1730*/  ISETP.GE.AND P4, PT, R9, R28, P0 ;  /* 0x0000001c0900720c */ /* 0x000fc60000786270 */
[----:B0-----:R-:W-:-:S10]  /*1740*/  @!P5 IMAD.WIDE R24, R25, 0x10, R32 ;  /* 0x000000101918d825 */ /* 0x001fd400078e0220 */
[C---:B--2---:R-:W-:Y:S01]  /*1750*/  @!P4 IMAD.WIDE R16, R9.reuse, 0x10, R48 ;  /* 0x000000100910c825 */ /* 0x044fe200078e0230 */
[----:B-1----:R-:W0:Y:S01]  /*1760*/  @!P4 LDC.64 R26, c[0x0][0x3d8] ;  /* 0x0000f600ff1acb82 */ /* 0x002e220000000a00 */
[----:B---3--:R1:W-:Y:S04]  /*1770*/  @!P5 STG.E.128 desc[UR4][R24.64], R12 ;  /* 0x0000000c1800d986 */ /* 0x0083e8000c101d04 */
[----:B------:R-:W2:Y:S01]  /*1780*/  @!P4 LD.E.128 R16, desc[UR4][R16.64+0xa00] ;  /* 0x000a00041010c980 */ /* 0x000ea2000c101d00 */
[----:B------:R-:W-:Y:S02]  /*1790*/  ISETP.GE.AND P2, PT, R9, R28, P2 ;  /* 0x0000001c0900720c */ /* 0x000fe40001746270 */
[----:B------:R-:W-:-:S05]  /*17a0*/  @!P4 IADD3 R21, PT, PT, R6, R9, RZ ;  /* 0x000000090615c210 */ /* 0x000fca0007ffe0ff */
[----:B0-----:R-:W-:-:S06]  /*17b0*/  @!P4 IMAD.WIDE R26, R21, 0x10, R26 ;  /* 0x00000010151ac825 */ /* 0x001fcc00078e021a */
[C---:B------:R-:W-:Y:S01]  /*17c0*/  @!P2 IMAD.WIDE R20, R9.reuse, 0x10, R44 ;  /* 0x000000100914a825 */ /* 0x040fe200078e022c */
[----:B------:R-:W0:Y:S01]  /*17d0*/  @!P2 LDC.64 R30, c[0x0][0x3d8] ;  /* 0x0000f600ff1eab82 */ /* 0x000e220000000a00 */
[----:B------:R-:W-:Y:S01]  /*17e0*/  ISETP.GE.AND P3, PT, R9, R28, P3 ;  /* 0x0000001c0900720c */ /* 0x000fe20001f66270 */
[----:B--2---:R2:W-:Y:S04]  /*17f0*/  @!P4 STG.E.128 desc[UR4][R26.64], R16 ;  /* 0x000000101a00c986 */ /* 0x0045e8000c101d04 */
[----:B------:R-:W3:Y:S01]  /*1800*/  @!P2 LD.E.128 R20, desc[UR4][R20.64+0xa00] ;  /* 0x000a00041414a980 */ /* 0x000ee2000c101d00 */
[----:B-1----:R-:W-:-:S07]  /*1810*/  @!P2 IADD3 R25, PT, PT, R7, R9, RZ ;  /* 0x000000090719a210 */ /* 0x002fce0007ffe0ff */
[----:B------:R-:W-:-:S04]  /*1820*/  @!P3 IMAD.WIDE R12, R9, 0x10, R40 ;  /* 0x00000010090cb825 */ /* 0x000fc800078e0228 */
[----:B0-----:R-:W-:Y:S02]  /*1830*/  @!P2 IMAD.WIDE R24, R25, 0x10, R30 ;  /* 0x000000101918a825 */ /* 0x001fe400078e021e */
[----:B------:R-:W0:Y:S01]  /*1840*/  @!P3 LDC.64 R30, c[0x0][0x3d8] ;  /* 0x0000f600ff1ebb82 */ /* 0x000e220000000a00 */
[----:B------:R-:W-:Y:S02]  /*1850*/  ISETP.GE.AND P1, PT, R9, R28, P1 ;  /* 0x0000001c0900720c */ /* 0x000fe40000f26270 */
[----:B---3--:R1:W-:Y:S04]  /*1860*/  @!P2 STG.E.128 desc[UR4][R24.64], R20 ;  /* 0x000000141800a986 */ /* 0x0083e8000c101d04 */
[----:B------:R-:W3:Y:S01]  /*1870*/  @!P3 LD.E.128 R12, desc[UR4][R12.64+0xa00] ;  /* 0x000a00040c0cb980 */ /* 0x000ee2000c101d00 */
[----:B--2---:R-:W-:-:S06]  /*1880*/  @!P3 IADD3 R27, PT, PT, R8, R9, RZ ;  /* 0x00000009081bb210 */ /* 0x004fcc0007ffe0ff */
[----:B------:R-:W-:-:S04]  /*1890*/  @!P1 IMAD.WIDE R16, R9, 0x10, R36 ;  /* 0x0000001009109825 */ /* 0x000fc800078e0224 */
[----:B0-----:R-:W-:Y:S02]  /*18a0*/  @!P3 IMAD.WIDE R26, R27, 0x10, R30 ;  /* 0x000000101b1ab825 */ /* 0x001fe400078e021e */
[----:B------:R-:W1:Y:S01]  /*18b0*/  @!P1 LDC.64 R30, c[0x0][0x3d8] ;  /* 0x0000f600ff1e9b82 */ /* 0x000e620000000a00 */
[-C--:B------:R-:W-:Y:S02]  /*18c0*/  @!P1 IADD3 R33, PT, PT, R2, R9.reuse, RZ ;  /* 0x0000000902219210 */ /* 0x080fe40007ffe0ff */
[----:B---3--:R0:W-:Y:S04]  /*18d0*/  @!P3 STG.E.128 desc[UR4][R26.64], R12 ;  /* 0x0000000c1a00b986 */ /* 0x0081e8000c101d04 */
[----:B------:R-:W2:Y:S01]  /*18e0*/  @!P1 LD.E.128 R16, desc[UR4][R16.64+0xa00] ;  /* 0x000a000410109980 */ /* 0x000ea2000c101d00 */
[----:B-1----:R-:W-:Y:S01]  /*18f0*/  @!P1 IMAD.WIDE R20, R33, 0x10, R30 ;  /* 0x0000001021149825 */ /* 0x002fe200078e021e */
[----:B------:R-:W-:-:S04]  /*1900*/  IADD3 R25, PT, PT, R29, R9, RZ ;  /* 0x000000091d197210 */ /* 0x000fc80007ffe0ff */
[----:B--2---:R0:W-:Y:S01]  /*1910*/  @!P1 STG.E.128 desc[UR4][R20.64], R16 ;  /* 0x0000001014009986 */ /* 0x0041e2000c101d04 */
[----:B------:R-:W-:-:S13]  /*1920*/  ISETP.GE.AND P1, PT, R25, R11, PT ;  /* 0x0000000b1900720c */ /* 0x000fda0003f26270 */
[----:B------:R-:W-:Y:S05]  /*1930*/  @!P1 BRA `(.L_x_200) ;  /* 0xfffffffc00009947 */ /* 0x000fea000383ffff */
[----:B------:R-:W-:Y:S05]  /*1940*/  EXIT ;  /* 0x000000000000794d */ /* 0x000fea0003800000 */
.L_x_201:
        /* <DEDUP_REMOVED lines=11> */
.L_x_253:


//--------------------- .text._ZN4vllm26cross_device_reduce_1stageIfLi4EEEvPNS_8RankDataENS_11RankSignalsEPNS_6SignalEPT_ii --------------------------
	.section	.text._ZN4vllm26cross_device_reduce_1stageIfLi4EEEvPNS_8RankDataENS_11RankSignalsEPNS_6SignalEPT_ii,"ax",@progbits
	.align	128
        .global         _ZN4vllm26cross_device_reduce_1stageIfLi4EEEvPNS_8RankDataENS_11RankSignalsEPNS_6SignalEPT_ii
        .type           _ZN4vllm26cross_device_reduce_1stageIfLi4EEEvPNS_8RankDataENS_11RankSignalsEPNS_6SignalEPT_ii,@function
        .size           _ZN4vllm26cross_device_reduce_1stageIfLi4EEEvPNS_8RankDataENS_11RankSignalsEPNS_6SignalEPT_ii,(.L_x_254 - _ZN4vllm26cross_device_reduce_1stageIfLi4EEEvPNS_8RankDataENS_11RankSignalsEPNS_6SignalEPT_ii)
        .other          _ZN4vllm26cross_device_reduce_1stageIfLi4EEEvPNS_8RankDataENS_11RankSignalsEPNS_6SignalEPT_ii,@"STO_CUDA_ENTRY STV_DEFAULT"
_ZN4vllm26cross_device_reduce_1stageIfLi4EEEvPNS_8RankDataENS_11RankSignalsEPNS_6SignalEPT_ii:
.text._ZN4vllm26cross_device_reduce_1stageIfLi4EEEvPNS_8RankDataENS_11RankSignalsEPNS_6SignalEPT_ii:
        /* <DEDUP_REMOVED lines=22> */
[----:B------:R-:W-:Y:S01]  /*0160*/  MOV R2, R1 ;  /* 0x0000000100027202 */ /* 0x000fe20000000f00 */
[----:B------:R-:W-:Y:S02]  /*0170*/  IMAD.WIDE.U32 R34, R0, 0x20, R34 ;  /* 0x0000002000227825 */ /* 0x000fe400078e0022 */
[----:B---3--:R-:W5:Y:S04]  /*0180*/  LDG.E.128 R20, desc[UR4][R30.64] ;  /* 0x000000041e147981 */ /* 0x008f68000c1e1d00 */
[----:B------:R2:W5:Y:S02]  /*0190*/  LDG.E.128 R24, desc[UR4][R30.64+0x10] ;  /* 0x000010041e187981 */ /* 0x000564000c1e1d00 */
        /* <DEDUP_REMOVED lines=9> */
.L_x_203:
[----:B0-----:R-:W2:Y:S01]  /*0230*/  LDG.E.STRONG.SYS R4, desc[UR4][R6.64] ;  /* 0x0000000406047981 */ /* 0x001ea2000c1f5900 */
[----:B------:R-:W-:Y:S05]  /*0240*/  YIELD ;  /* 0x0000000000007946 */ /* 0x000fea0003800000 */
[----:B--2---:R-:W-:-:S13]  /*0250*/  ISETP.NE.AND P1, PT, R4, R31, PT ;  /* 0x0000001f0400720c */ /* 0x004fda0003f25270 */
[----:B------:R-:W-:Y:S05]  /*0260*/  @P1 BRA `(.L_x_203) ;  /* 0xfffffffc00f01947 */ /* 0x000fea000383ffff */
.L_x_202:
        /* <DEDUP_REMOVED lines=13> */
.L_x_206:
[----:B0----5:R-:W-:-:S04]  /*0340*/  IMAD.WIDE R4, R33, 0x10, R20 ;  /* 0x0000001021047825 */ /* 0x021fc800078e0214 */
[C---:B------:R-:W-:Y:S02]  /*0350*/  IMAD.WIDE R8, R33.reuse, 0x10, R22 ;  /* 0x0000001021087825 */ /* 0x040fe400078e0216 */
[----:B------:R-:W2:Y:S02]  /*0360*/  LD.E.128 R4, desc[UR4][R4.64] ;  /* 0x0000000404047980 */ /* 0x000ea4000c101d00 */
[C---:B------:R-:W-:Y:S02]  /*0370*/  IMAD.WIDE R12, R33.reuse, 0x10, R24 ;  /* 0x00000010210c7825 */ /* 0x040fe400078e0218 */
[----:B------:R-:W2:Y:S02]  /*0380*/  LD.E.128 R8, desc[UR4][R8.64] ;  /* 0x0000000408087980 */ /* 0x000ea4000c101d00 */
[----:B------:R-:W-:Y:S02]  /*0390*/  IMAD.WIDE R18, R33, 0x10, R26 ;  /* 0x0000001021127825 */ /* 0x000fe400078e021a */
[----:B------:R-:W3:Y:S04]  /*03a0*/  LD.E.128 R12, desc[UR4][R12.64] ;  /* 0x000000040c0c7980 */ /* 0x000ee8000c101d00 */
        /* <DEDUP_REMOVED lines=18> */
.L_x_205:
[----:B------:R-:W-:Y:S05]  /*04d0*/  BSYNC.RECONVERGENT B0 ;  /* 0x0000000000007941 */ /* 0x000fea0003800200 */
.L_x_204:
        /* <DEDUP_REMOVED lines=12> */
.L_x_208:
[----:B------:R-:W2:Y:S01]  /*05a0*/  LDG.E.STRONG.SYS R0, desc[UR4][R34.64+0x480] ;  /* 0x0004800422007981 */ /* 0x000ea2000c1f5900 */
[----:B------:R-:W-:Y:S05]  /*05b0*/  YIELD ;  /* 0x0000000000007946 */ /* 0x000fea0003800000 */
[----:B--2---:R-:W-:-:S13]  /*05c0*/  ISETP.NE.AND P0, PT, R0, R7, PT ;  /* 0x000000070000720c */ /* 0x004fda0003f05270 */
[----:B------:R-:W-:Y:S05]  /*05d0*/  @P0 BRA `(.L_x_208) ;  /* 0xfffffffc00f00947 */ /* 0x000fea000383ffff */
[----:B------:R-:W-:Y:S05]  /*05e0*/  BSYNC B0 ;  /* 0x0000000000007941 */ /* 0x000fea0003800000 */
.L_x_207:
[----:B------:R-:W-:Y:S05]  /*05f0*/  @P1 EXIT ;  /* 0x000000000000194d */ /* 0x000fea0003800000 */
[----:B------:R-:W-:Y:S01]  /*0600*/  STG.E desc[UR4][R28.64+0x900], R7 ;  /* 0x000900071c007986 */ /* 0x000fe2000c101904 */
[----:B------:R-:W-:Y:S05]  /*0610*/  EXIT ;  /* 0x000000000000794d */ /* 0x000fea0003800000 */
.L_x_209:
        /* <DEDUP_REMOVED lines=14> */
.L_x_254:


//--------------------- .text._ZN4vllm26cross_device_reduce_2stageIfLi2EEEvPNS_8RankDataENS_11RankSignalsEPNS_6SignalEPT_ii --------------------------
	.section	.text._ZN4vllm26cross_device_reduce_2stageIfLi2EEEvPNS_8RankDataENS_11RankSignalsEPNS_6SignalEPT_ii,"ax",@progbits
	.align	128
        .global         _ZN4vllm26cross_device_reduce_2stageIfLi2EEEvPNS_8RankDataENS_11RankSignalsEPNS_6SignalEPT_ii
        .type           _ZN4vllm26cross_device_reduce_2stageIfLi2EEEvPNS_8RankDataENS_11RankSignalsEPNS_6SignalEPT_ii,@function
        .size           _ZN4vllm26cross_device_reduce_2stageIfLi2EEEvPNS_8RankDataENS_11RankSignalsEPNS_6SignalEPT_ii,(.L_x_255 - _ZN4vllm26cross_device_reduce_2stageIfLi2EEEvPNS_8RankDataENS_11RankSignalsEPNS_6SignalEPT_ii)
        .other          _ZN4vllm26cross_device_reduce_2stageIfLi2EEEvPNS_8RankDataENS_11RankSignalsEPNS_6SignalEPT_ii,@"STO_CUDA_ENTRY STV_DEFAULT"
_ZN4vllm26cross_device_reduce_2stageIfLi2EEEvPNS_8RankDataENS_11RankSignalsEPNS_6SignalEPT_ii:
.text._ZN4vllm26cross_device_reduce_2stageIfLi2EEEvPNS_8RankDataENS_11RankSignalsEPNS_6SignalEPT_ii:
        /* <DEDUP_REMOVED lines=14> */
[----:B--2---:R-:W-:-:S03]  /*00e0*/  IMAD.WIDE.U32 R28, R2, 0x4, R6 ;  /* 0x00000004021c7825 */ /* 0x004fc600078e0006 */
[----:B------:R-:W-:Y:S01]  /*00f0*/  IADD3 R4, PT, PT, R4, -R5, RZ ;  /* 0x8000000504047210 */ /* 0x000fe20007ffe0ff */
[----:B------:R-:W-:Y:S01]  /*0100*/  IMAD.IADD R3, R8, 0x1, -R3 ;  /* 0x0000000108037824 */ /* 0x000fe200078e0a03 */
[----:B---3--:R-:W2:Y:S01]  /*0110*/  LDG.E R38, desc[UR4][R28.64+0x900] ;  /* 0x000900041c267981 */ /* 0x008ea2000c1e1900 */
[----:B------:R-:W1:Y:S08]  /*0120*/  LDC.64 R16, c[0x0][0x3a0] ;  /* 0x0000e800ff107b82 */ /* 0x000e700000000a00 */
[----:B------:R-:W1:Y:S08]  /*0130*/  LDC.64 R18, c[0x0][0x3a8] ;  /* 0x0000ea00ff127b82 */ /* 0x000e700000000a00 */
[----:B------:R-:W3:Y:S08]  /*0140*/  LDC.64 R20, c[0x0][0x3b0] ;  /* 0x0000ec00ff147b82 */ /* 0x000ef00000000a00 */
[----:B------:R-:W3:Y:S08]  /*0150*/  LDC.64 R22, c[0x0][0x3b8] ;  /* 0x0000ee00ff167b82 */ /* 0x000ef00000000a00 */
[----:B------:R-:W3:Y:S08]  /*0160*/  LDC.64 R24, c[0x0][0x3c0] ;  /* 0x0000f000ff187b82 */ /* 0x000ef00000000a00 */
[----:B------:R-:W3:Y:S01]  /*0170*/  LDC.64 R26, c[0x0][0x3c8] ;  /* 0x0000f200ff1a7b82 */ /* 0x000ee20000000a00 */
[C---:B0-----:R-:W-:Y:S01]  /*0180*/  IMAD.WIDE R36, R3.reuse, 0x8, R32 ;  /* 0x0000000803247825 */ /* 0x041fe200078e0220 */
[----:B------:R-:W-:Y:S01]  /*0190*/  LEA R34, R3, R1, 0x3 ;  /* 0x0000000103227211 */ /* 0x000fe200078e18ff */
[----:B----4-:R-:W-:Y:S02]  /*01a0*/  STL.128 [R1], R12 ;  /* 0x0000000c01007387 */ /* 0x010fe40000100c00 */
[----:B------:R-:W-:-:S02]  /*01b0*/  IMAD R30, R4, 0x8, R1 ;  /* 0x00000008041e7824 */ /* 0x000fc400078e0201 */
[----:B------:R-:W-:Y:S01]  /*01c0*/  IMAD.WIDE R32, R4, 0x8, R32 ;  /* 0x0000000804207825 */ /* 0x000fe200078e0220 */
[----:B-1----:R-:W-:Y:S04]  /*01d0*/  STL.128 [R1+0x10], R16 ;  /* 0x0000101001007387 */ /* 0x002fe80000100c00 */
[----:B---3--:R-:W-:Y:S04]  /*01e0*/  STL.128 [R1+0x20], R20 ;  /* 0x0000201401007387 */ /* 0x008fe80000100c00 */
[----:B------:R-:W5:Y:S04]  /*01f0*/  LDG.E.64 R36, desc[UR4][R36.64] ;  /* 0x0000000424247981 */ /* 0x000f68000c1e1b00 */
[----:B------:R-:W5:Y:S04]  /*0200*/  LDG.E.64 R32, desc[UR4][R32.64] ;  /* 0x0000000420207981 */ /* 0x000f68000c1e1b00 */
[----:B------:R0:W-:Y:S04]  /*0210*/  STL.128 [R1+0x30], R24 ;  /* 0x0000301801007387 */ /* 0x0001e80000100c00 */
[----:B------:R-:W5:Y:S04]  /*0220*/  LDL.64 R34, [R34] ;  /* 0x0000000022227983 */ /* 0x000f680000100a00 */
[----:B------:R-:W5:Y:S01]  /*0230*/  LDL.64 R30, [R30] ;  /* 0x000000001e1e7983 */ /* 0x000f620000100a00 */
[----:B------:R-:W1:Y:S01]  /*0240*/  S2R R0, SR_TID.X ;  /* 0x0000000000007919 */ /* 0x000e620000002100 */
[----:B------:R-:W3:Y:S01]  /*0250*/  LDCU UR6, c[0x0][0x360] ;  /* 0x00006c00ff0677ac */ /* 0x000ee20008000800 */
[----:B------:R-:W4:Y:S01]  /*0260*/  LDC R10, c[0x0][0x370] ;  /* 0x0000dc00ff0a7b82 */ /* 0x000f220000000800 */
[----:B------:R-:W-:-:S04]  /*0270*/  LEA.HI R11, R9, R9, RZ, 0x1 ;  /* 0x00000009090b7211 */ /* 0x000fc800078f08ff */
[----:B------:R-:W-:Y:S01]  /*0280*/  SHF.R.S32.HI R11, RZ, 0x1, R11 ;  /* 0x00000001ff0b7819 */ /* 0x000fe2000001140b */
[----:B0-----:R-:W-:Y:S01]  /*0290*/  IMAD.WIDE.U32 R26, R2, 0x20, R6 ;  /* 0x00000020021a7825 */ /* 0x001fe200078e0006 */
[----:B-1----:R-:W-:-:S03]  /*02a0*/  ISETP.GT.U32.AND P0, PT, R0, 0x1, PT ;  /* 0x000000010000780c */ /* 0x002fc60003f04070 */
[----:B---3--:R-:W-:Y:S02]  /*02b0*/  IMAD R5, R2, UR6, R0 ;  /* 0x0000000602057c24 */ /* 0x008fe4000f8e0200 */
[----:B----4-:R-:W-:Y:S02]  /*02c0*/  IMAD R24, R10, UR6, RZ ;  /* 0x000000060a187c24 */ /* 0x010fe4000f8e02ff */
[----:B------:R-:W-:Y:S01]  /*02d0*/  IMAD R10, R11, R8, RZ ;  /* 0x000000080b0a7224 */ /* 0x000fe200078e02ff */
[----:B--2---:R-:W-:-:S05]  /*02e0*/  IADD3 R15, PT, PT, R38, 0x1, RZ ;  /* 0x00000001260f7810 */ /* 0x004fca0007ffe0ff */
[----:B------:R-:W-:Y:S05]  /*02f0*/  @P0 BRA `(.L_x_210) ;  /* 0x0000000000280947 */ /* 0x000fea0003800000 */
[----:B------:R-:W-:-:S05]  /*0300*/  LEA R14, R0, R1, 0x3 ;  /* 0x00000001000e7211 */ /* 0x000fca00078e18ff */
[----:B------:R-:W2:Y:S01]  /*0310*/  LDL.64 R6, [R14] ;  /* 0x000000000e067983 */ /* 0x000ea20000100a00 */
[----:B------:R-:W-:-:S04]  /*0320*/  IMAD.WIDE.U32 R12, R0, 0x4, R26 ;  /* 0x00000004000c7825 */ /* 0x000fc800078e001a */
[----:B--2---:R-:W-:-:S04]  /*0330*/  IMAD.WIDE.U32 R6, R2, 0x20, R6 ;  /* 0x0000002002067825 */ /* 0x004fc800078e0006 */
[----:B------:R-:W-:-:S05]  /*0340*/  IMAD.WIDE R6, R8, 0x4, R6 ;  /* 0x0000000408067825 */ /* 0x000fca00078e0206 */
[----:B------:R0:W-:Y:S02]  /*0350*/  STG.E.STRONG.SYS desc[UR4][R6.64], R15 ;  /* 0x0000000f06007986 */ /* 0x0001e4000c115904 */
.L_x_211:
[----:B0-----:R-:W2:Y:S01]  /*0360*/  LDG.E.STRONG.SYS R6, desc[UR4][R12.64] ;  /* 0x000000040c067981 */ /* 0x001ea2000c1f5900 */
[----:B------:R-:W-:Y:S05]  /*0370*/  YIELD ;  /* 0x0000000000007946 */ /* 0x000fea0003800000 */
[----:B--2---:R-:W-:-:S13]  /*0380*/  ISETP.NE.AND P1, PT, R6, R15, PT ;  /* 0x0000000f0600720c */ /* 0x004fda0003f25270 */
[----:B------:R-:W-:Y:S05]  /*0390*/  @P1 BRA `(.L_x_211) ;  /* 0xfffffffc00f01947 */ /* 0x000fea000383ffff */
.L_x_210:
[----:B------:R-:W-:Y:S05]  /*03a0*/  WARPSYNC.ALL ;  /* 0x0000000000007948 */ /* 0x000fea0003800000 */
[----:B------:R-:W-:Y:S01]  /*03b0*/  BAR.SYNC.DEFER_BLOCKING 0x0 ;  /* 0x0000000000007b1d */ /* 0x000fe20000010000 */
[----:B------:R-:W-:Y:S01]  /*03c0*/  ISETP.NE.AND P1, PT, R0, RZ, PT ;  /* 0x000000ff0000720c */ /* 0x000fe20003f25270 */
[----:B------:R-:W-:Y:S01]  /*03d0*/  IMAD R6, R11, R8, R11 ;  /* 0x000000080b067224 */ /* 0x000fe200078e020b */
[----:B------:R-:W-:Y:S01]  /*03e0*/  ISETP.NE.AND P2, PT, R8, 0x1, PT ;  /* 0x000000010800780c */ /* 0x000fe20003f45270 */
[----:B------:R-:W-:Y:S02]  /*03f0*/  IMAD.IADD R7, R10, 0x1, R5 ;  /* 0x000000010a077824 */ /* 0x000fe400078e0205 */
[----:B------:R-:W-:Y:S01]  /*0400*/  BSSY.RECONVERGENT B0, `(.L_x_212) ;  /* 0x0000064000007945 */ /* 0x000fe20003800200 */
[----:B------:R-:W-:-:S04]  /*0410*/  SEL R6, R6, R9, P2 ;  /* 0x0000000906067207 */ /* 0x000fc80001000000 */
[----:B------:R-:W-:-:S03]  /*0420*/  ISETP.GE.AND P2, PT, R7, R6, PT ;  /* 0x000000060700720c */ /* 0x000fc60003f46270 */
[----:B------:R0:W-:Y:S10]  /*0430*/  @!P1 STG.E desc[UR4][R28.64+0x900], R15 ;  /* 0x0009000f1c009986 */ /* 0x0001f4000c101904 */
[----:B------:R-:W-:Y:S05]  /*0440*/  @P2 BRA `(.L_x_213) ;  /* 0x00000004007c2947 */ /* 0x000fea0003800000 */
[----:B------:R-:W1:Y:S01]  /*0450*/  I2F.U32.RP R17, R24 ;  /* 0x0000001800117306 */ /* 0x000e620000209000 */
[C---:B0-----:R-:W-:Y:S01]  /*0460*/  IMAD.IADD R15, R24.reuse, 0x1, R7 ;  /* 0x00000001180f7824 */ /* 0x041fe200078e0207 */
[----:B------:R-:W-:Y:S01]  /*0470*/  IADD3 R19, PT, PT, RZ, -R24, RZ ;  /* 0x80000018ff137210 */ /* 0x000fe20007ffe0ff */
[----:B------:R-:W-:Y:S01]  /*0480*/  BSSY.RECONVERGENT B1, `(.L_x_214) ;  /* 0x000002e000017945 */ /* 0x000fe20003800200 */
[----:B------:R-:W-:Y:S02]  /*0490*/  ISETP.NE.U32.AND P4, PT, R24, RZ, PT ;  /* 0x000000ff1800720c */ /* 0x000fe40003f85070 */
[CC--:B------:R-:W-:Y:S02]  /*04a0*/  ISETP.GE.AND P2, PT, R15.reuse, R6.reuse, PT ;  /* 0x000000060f00720c */ /* 0x0c0fe40003f46270 */
[----:B------:R-:W-:Y:S02]  /*04b0*/  VIMNMX R14, PT, PT, R15, R6, !PT ;  /* 0x000000060f0e7248 */ /* 0x000fe40007fe0100 */
[----:B------:R-:W-:-:S04]  /*04c0*/  SEL R16, RZ, 0x1, P2 ;  /* 0x00000001ff107807 */ /* 0x000fc80001000000 */
        /* <DEDUP_REMOVED lines=11> */
[----:B------:R-:W-:Y:S01]  /*0580*/  @P2 IMAD.IADD R15, R15, 0x1, -R24 ;  /* 0x000000010f0f2824 */ /* 0x000fe200078e0a18 */
[----:B------:R-:W-:-:S04]  /*0590*/  @P2 IADD3 R13, PT, PT, R13, 0x1, RZ ;  /* 0x000000010d0d2810 */ /* 0x000fc80007ffe0ff */
[----:B------:R-:W-:-:S13]  /*05a0*/  ISETP.GE.U32.AND P3, PT, R15, R24, PT ;  /* 0x000000180f00720c */ /* 0x000fda0003f66070 */
[----:B------:R-:W-:Y:S02]  /*05b0*/  @P3 IADD3 R13, PT, PT, R13, 0x1, RZ ;  /* 0x000000010d0d3810 */ /* 0x000fe40007ffe0ff */
[----:B------:R-:W-:-:S05]  /*05c0*/  @!P4 LOP3.LUT R13, RZ, R24, RZ, 0x33, !PT ;  /* 0x00000018ff0dc212 */ /* 0x000fca00078e33ff */
[----:B------:R-:W-:-:S05]  /*05d0*/  IMAD.IADD R14, R16, 0x1, R13 ;  /* 0x00000001100e7824 */ /* 0x000fca00078e020d */
[C---:B------:R-:W-:Y:S02]  /*05e0*/  LOP3.LUT R12, R14.reuse, 0x3, RZ, 0xc0, !PT ;  /* 0x000000030e0c7812 */ /* 0x040fe400078ec0ff */
[----:B------:R-:W-:Y:S02]  /*05f0*/  ISETP.GE.U32.AND P2, PT, R14, 0x3, PT ;  /* 0x000000030e00780c */ /* 0x000fe40003f46070 */
[----:B------:R-:W-:-:S13]  /*0600*/  ISETP.NE.AND P3, PT, R12, 0x3, PT ;  /* 0x000000030c00780c */ /* 0x000fda0003f65270 */
[----:B------:R-:W-:Y:S05]  /*0610*/  @!P3 BRA `(.L_x_215) ;  /* 0x000000000050b947 */ /* 0x000fea0003800000 */
[----:B------:R-:W-:Y:S01]  /*0620*/  IMAD.WIDE R12, R10, 0x10, RZ ;  /* 0x000000100a0c7825 */ /* 0x000fe200078e02ff */
[----:B------:R-:W-:-:S04]  /*0630*/  IADD3 R14, PT, PT, R14, 0x1, RZ ;  /* 0x000000010e0e7810 */ /* 0x000fc80007ffe0ff */
[----:B------:R-:W-:Y:S02]  /*0640*/  LOP3.LUT R14, R14, 0x3, RZ, 0xc0, !PT ;  /* 0x000000030e0e7812 */ /* 0x000fe400078ec0ff */
[----:B-----5:R-:W-:-:S03]  /*0650*/  IADD3 R20, P3, PT, R34, -R12, RZ ;  /* 0x8000000c22147210 */ /* 0x020fc60007f7e0ff */
[----:B------:R-:W-:Y:S01]  /*0660*/  IMAD.MOV R22, RZ, RZ, -R14 ;  /* 0x000000ffff167224 */ /* 0x000fe200078e0a0e */
[----:B------:R-:W-:-:S09]  /*0670*/  IADD3.X R21, PT, PT, R35, ~R13, RZ, P3, !PT ;  /* 0x8000000d23157210 */ /* 0x000fd20001ffe4ff */
.L_x_216:
[----:B------:R-:W-:-:S04]  /*0680*/  IMAD.WIDE R16, R7, 0x10, R36 ;  /* 0x0000001007107825 */ /* 0x000fc800078e0224 */
[----:B------:R-:W-:Y:S02]  /*0690*/  IMAD.WIDE R38, R7, 0x10, R32 ;  /* 0x0000001007267825 */ /* 0x000fe400078e0220 */
[----:B0-----:R-:W2:Y:S04]  /*06a0*/  LD.E.128 R16, desc[UR4][R16.64] ;  /* 0x0000000410107980 */ /* 0x001ea8000c101d00 */
[----:B------:R-:W2:Y:S01]  /*06b0*/  LD.E.128 R12, desc[UR4][R38.64] ;  /* 0x00000004260c7980 */ /* 0x000ea2000c101d00 */
[----:B------:R-:W-:-:S04]  /*06c0*/  IADD3 R22, PT, PT, R22, 0x1, RZ ;  /* 0x0000000116167810 */ /* 0x000fc80007ffe0ff */
[----:B------:R-:W-:Y:S01]  /*06d0*/  ISETP.NE.AND P3, PT, R22, RZ, PT ;  /* 0x000000ff1600720c */ /* 0x000fe20003f65270 */
[----:B--2---:R-:W-:Y:S01]  /*06e0*/  FADD.FTZ R14, R18, R14 ;  /* 0x0000000e120e7221 */ /* 0x004fe20000010000 */
[----:B------:R-:W-:Y:S01]  /*06f0*/  FADD.FTZ R15, R19, R15 ;  /* 0x0000000f130f7221 */ /* 0x000fe20000010000 */
[----:B------:R-:W-:Y:S01]  /*0700*/  FADD.FTZ R12, R16, R12 ;  /* 0x0000000c100c7221 */ /* 0x000fe20000010000 */
[----:B------:R-:W-:Y:S01]  /*0710*/  FADD.FTZ R13, R17, R13 ;  /* 0x0000000d110d7221 */ /* 0x000fe20000010000 */
[----:B------:R-:W-:-:S05]  /*0720*/  IMAD.WIDE R18, R7, 0x10, R20 ;  /* 0x0000001007127825 */ /* 0x000fca00078e0214 */
[----:B------:R0:W-:Y:S01]  /*0730*/  ST.E.128 desc[UR4][R18.64+0xa00], R12 ;  /* 0x000a000c12007985 */ /* 0x0001e2000c101d04 */
[----:B------:R-:W-:Y:S02]  /*0740*/  IADD3 R7, PT, PT, R24, R7, RZ ;  /* 0x0000000718077210 */ /* 0x000fe40007ffe0ff */
[----:B------:R-:W-:Y:S05]  /*0750*/  @P3 BRA `(.L_x_216) ;  /* 0xfffffffc00c83947 */ /* 0x000fea000383ffff */
.L_x_215:
[----:B------:R-:W-:Y:S05]  /*0760*/  BSYNC.RECONVERGENT B1 ;  /* 0x0000000000017941 */ /* 0x000fea0003800200 */
.L_x_214:
[----:B------:R-:W-:Y:S05]  /*0770*/  @!P2 BRA `(.L_x_213) ;  /* 0x0000000000b0a947 */ /* 0x000fea0003800000 */
.L_x_217:
[----:B-----5:R-:W-:-:S04]  /*0780*/  IMAD.WIDE R40, R7, 0x10, R36 ;  /* 0x0000001007287825 */ /* 0x020fc800078e0224 */
[C---:B------:R-:W-:Y:S01]  /*0790*/  IMAD.WIDE R38, R7.reuse, 0x10, R32 ;  /* 0x0000001007267825 */ /* 0x040fe200078e0220 */
[----:B01----:R0:W2:Y:S04]  /*07a0*/  LD.E.128 R12, desc[UR4][R40.64] ;  /* 0x00000004280c7980 */ /* 0x0030a8000c101d00 */
[----:B------:R1:W2:Y:S01]  /*07b0*/  LD.E.128 R16, desc[UR4][R38.64] ;  /* 0x0000000426107980 */ /* 0x0002a2000c101d00 */
[----:B------:R-:W-:-:S04]  /*07c0*/  IMAD.IADD R43, R7, 0x1, -R10 ;  /* 0x00000001072b7824 */ /* 0x000fc800078e0a0a */
[----:B------:R-:W-:-:S04]  /*07d0*/  IMAD.WIDE R42, R43, 0x10, R34 ;  /* 0x000000102b2a7825 */ /* 0x000fc800078e0222 */
[----:B0-----:R-:W-:-:S04]  /*07e0*/  IMAD.WIDE R40, R24, 0x10, R40 ;  /* 0x0000001018287825 */ /* 0x001fc800078e0228 */
[----:B-1----:R-:W-:-:S04]  /*07f0*/  IMAD.WIDE R38, R24, 0x10, R38 ;  /* 0x0000001018267825 */ /* 0x002fc800078e0226 */
[----:B--2---:R-:W-:Y:S01]  /*0800*/  FADD.FTZ R12, R12, R16 ;  /* 0x000000100c0c7221 */ /* 0x004fe20000010000 */
[----:B------:R-:W-:Y:S01]  /*0810*/  FADD.FTZ R13, R13, R17 ;  /* 0x000000110d0d7221 */ /* 0x000fe20000010000 */
[----:B------:R-:W-:Y:S01]  /*0820*/  FADD.FTZ R14, R14, R18 ;  /* 0x000000120e0e7221 */ /* 0x000fe20000010000 */
[----:B------:R-:W-:-:S05]  /*0830*/  FADD.FTZ R15, R15, R19 ;  /* 0x000000130f0f7221 */ /* 0x000fca0000010000 */
[----:B------:R0:W-:Y:S04]  /*0840*/  ST.E.128 desc[UR4][R42.64+0xa00], R12 ;  /* 0x000a000c2a007985 */ /* 0x0001e8000c101d04 */
[----:B------:R1:W2:Y:S04]  /*0850*/  LD.E.128 R16, desc[UR4][R38.64] ;  /* 0x0000000426107980 */ /* 0x0002a8000c101d00 */
[----:B0-----:R0:W2:Y:S01]  /*0860*/  LD.E.128 R12, desc[UR4][R40.64] ;  /* 0x00000004280c7980 */ /* 0x0010a2000c101d00 */
[----:B------:R-:W-:-:S04]  /*0870*/  IMAD.WIDE R42, R24, 0x10, R42 ;  /* 0x00000010182a7825 */ /* 0x000fc800078e022a */
[----:B-1----:R-:W-:-:S04]  /*0880*/  IMAD.WIDE R38, R24, 0x10, R38 ;  /* 0x0000001018267825 */ /* 0x002fc800078e0226 */
[----:B0-----:R-:W-:-:S04]  /*0890*/  IMAD.WIDE R40, R24, 0x10, R40 ;  /* 0x0000001018287825 */ /* 0x001fc800078e0228 */
[----:B--2---:R-:W-:Y:S01]  /*08a0*/  FADD.FTZ R20, R12, R16 ;  /* 0x000000100c147221 */ /* 0x004fe20000010000 */
[----:B------:R-:W-:Y:S01]  /*08b0*/  FADD.FTZ R21, R13, R17 ;  /* 0x000000110d157221 */ /* 0x000fe20000010000 */
[----:B------:R-:W-:Y:S01]  /*08c0*/  FADD.FTZ R22, R14, R18 ;  /* 0x000000120e167221 */ /* 0x000fe20000010000 */
[----:B------:R-:W-:-:S05]  /*08d0*/  FADD.FTZ R23, R15, R19 ;  /* 0x000000130f177221 */ /* 0x000fca0000010000 */
[----:B------:R0:W-:Y:S04]  /*08e0*/  ST.E.128 desc[UR4][R42.64+0xa00], R20 ;  /* 0x000a00142a007985 */ /* 0x0001e8000c101d04 */
[----:B------:R-:W2:Y:S04]  /*08f0*/  LD.E.128 R12, desc[UR4][R40.64] ;  /* 0x00000004280c7980 */ /* 0x000ea8000c101d00 */
[----:B------:R-:W2:Y:S01]  /*0900*/  LD.E.128 R16, desc[UR4][R38.64] ;  /* 0x0000000426107980 */ /* 0x000ea2000c101d00 */
[----:B------:R-:W-:-:S04]  /*0910*/  IMAD.WIDE R44, R24, 0x10, R40 ;  /* 0x00000010182c7825 */ /* 0x000fc800078e0228 */
[----:B0-----:R-:W-:-:S04]  /*0920*/  IMAD.WIDE R20, R24, 0x10, R42 ;  /* 0x0000001018147825 */ /* 0x001fc800078e022a */
[----:B--2---:R-:W-:Y:S01]  /*0930*/  FADD.FTZ R12, R12, R16 ;  /* 0x000000100c0c7221 */ /* 0x004fe20000010000 */
[----:B------:R-:W-:Y:S01]  /*0940*/  FADD.FTZ R13, R13, R17 ;  /* 0x000000110d0d7221 */ /* 0x000fe20000010000 */
[----:B------:R-:W-:Y:S01]  /*0950*/  FADD.FTZ R14, R14, R18 ;  /* 0x000000120e0e7221 */ /* 0x000fe20000010000 */
[----:B------:R-:W-:Y:S01]  /*0960*/  FADD.FTZ R15, R15, R19 ;  /* 0x000000130f0f7221 */ /* 0x000fe20000010000 */
[----:B------:R-:W-:-:S04]  /*0970*/  IMAD.WIDE R16, R24, 0x10, R38 ;  /* 0x0000001018107825 */ /* 0x000fc800078e0226 */
[----:B------:R0:W-:Y:S04]  /*0980*/  ST.E.128 desc[UR4][R20.64+0xa00], R12 ;  /* 0x000a000c14007985 */ /* 0x0001e8000c101d04 */
[----:B------:R-:W2:Y:S04]  /*0990*/  LD.E.128 R16, desc[UR4][R16.64] ;  /* 0x0000000410107980 */ /* 0x000ea8000c101d00 */
[----:B0-----:R-:W2:Y:S01]  /*09a0*/  LD.E.128 R12, desc[UR4][R44.64] ;  /* 0x000000042c0c7980 */ /* 0x001ea2000c101d00 */
[----:B------:R-:W-:-:S04]  /*09b0*/  LEA R7, R24, R7, 0x2 ;  /* 0x0000000718077211 */ /* 0x000fc800078e10ff */
[----:B------:R-:W-:Y:S01]  /*09c0*/  ISETP.GE.AND P2, PT, R7, R6, PT ;  /* 0x000000060700720c */ /* 0x000fe20003f46270 */
[----:B--2---:R-:W-:Y:S01]  /*09d0*/  FADD.FTZ R14, R14, R18 ;  /* 0x000000120e0e7221 */ /* 0x004fe20000010000 */
[----:B------:R-:W-:Y:S01]  /*09e0*/  FADD.FTZ R15, R15, R19 ;  /* 0x000000130f0f7221 */ /* 0x000fe20000010000 */
[----:B------:R-:W-:Y:S01]  /*09f0*/  FADD.FTZ R12, R12, R16 ;  /* 0x000000100c0c7221 */ /* 0x000fe20000010000 */
[----:B------:R-:W-:Y:S01]  /*0a00*/  FADD.FTZ R13, R13, R17 ;  /* 0x000000110d0d7221 */ /* 0x000fe20000010000 */
[----:B------:R-:W-:-:S05]  /*0a10*/  IMAD.WIDE R18, R24, 0x10, R20 ;  /* 0x0000001018127825 */ /* 0x000fca00078e0214 */
[----:B------:R1:W-:Y:S03]  /*0a20*/  ST.E.128 desc[UR4][R18.64+0xa00], R12 ;  /* 0x000a000c12007985 */ /* 0x0003e6000c101d04 */
[----:B------:R-:W-:Y:S05]  /*0a30*/  @!P2 BRA `(.L_x_217) ;  /* 0xfffffffc0050a947 */ /* 0x000fea000383ffff */
.L_x_213:
[----:B------:R-:W-:Y:S05]  /*0a40*/  BSYNC.RECONVERGENT B0 ;  /* 0x0000000000007941 */ /* 0x000fea0003800200 */
.L_x_212:
[----:B------:R-:W-:Y:S06]  /*0a50*/  BAR.SYNC.DEFER_BLOCKING 0x0 ;  /* 0x0000000000007b1d */ /* 0x000fec0000010000 */
[----:B------:R-:W0:Y:S02]  /*0a60*/  LDG.E R6, desc[UR4][R28.64+0x900] ;  /* 0x000900041c067981 */ /* 0x000e24000c1e1900 */
[----:B01----:R-:W-:Y:S01]  /*0a70*/  IADD3 R13, PT, PT, R6, 0x1, RZ ;  /* 0x00000001060d7810 */ /* 0x003fe20007ffe0ff */
        /* <DEDUP_REMOVED lines=10> */
.L_x_219:
[----:B------:R-:W2:Y:S04]  /*0b20*/  LDG.E.STRONG.SYS R0, desc[UR4][R26.64+0x480] ;  /* 0x000480041a007981 */ /* 0x000ea8000c1f5900 */
[----:B--2---:R-:W-:Y:S01]  /*0b30*/  CCTL.IVALL ;  /* 0x00000000ff00798f */ /* 0x004fe20002000000 */
[----:B------:R-:W-:Y:S05]  /*0b40*/  YIELD ;  /* 0x0000000000007946 */ /* 0x000fea0003800000 */
[----:B------:R-:W-:-:S13]  /*0b50*/  ISETP.NE.AND P0, PT, R0, R13, PT ;  /* 0x0000000d0000720c */ /* 0x000fda0003f05270 */
[----:B------:R-:W-:Y:S05]  /*0b60*/  @P0 BRA `(.L_x_219) ;  /* 0xfffffffc00ec0947 */ /* 0x000fea000383ffff */
.L_x_218:
[----:B------:R-:W-:Y:S05]  /*0b70*/  WARPSYNC.ALL ;  /* 0x0000000000007948 */ /* 0x000fea0003800000 */
[----:B------:R-:W-:Y:S01]  /*0b80*/  BAR.SYNC.DEFER_BLOCKING 0x0 ;  /* 0x0000000000007b1d */ /* 0x000fe20000010000 */
[----:B------:R-:W-:-:S05]  /*0b90*/  IMAD.IADD R0, R9, 0x1, -R11 ;  /* 0x0000000109007824 */ /* 0x000fca00078e0a0b */
[----:B------:R-:W-:Y:S01]  /*0ba0*/  ISETP.GE.AND P0, PT, R5, R0, PT ;  /* 0x000000000500720c */ /* 0x000fe20003f06270 */
[----:B------:R1:W-:-:S12]  /*0bb0*/  @!P1 STG.E desc[UR4][R28.64+0x900], R13 ;  /* 0x0009000d1c009986 */ /* 0x0003d8000c101904 */
[----:B-1----:R-:W-:Y:S05]  /*0bc0*/  @P0 EXIT ;  /* 0x000000000000094d */ /* 0x002fea0003800000 */
[----:B------:R-:W1:Y:S01]  /*0bd0*/  I2F.U32.RP R10, R24 ;  /* 0x00000018000a7306 */ /* 0x000e620000209000 */
[C---:B------:R-:W-:Y:S01]  /*0be0*/  IADD3 R9, PT, PT, R24.reuse, R5, RZ ;  /* 0x0000000518097210 */ /* 0x040fe20007ffe0ff */
[----:B------:R-:W-:Y:S01]  /*0bf0*/  BSSY.RECONVERGENT B0, `(.L_x_220) ;  /* 0x0000033000007945 */ /* 0x000fe20003800200 */
[----:B0-----:R-:W-:Y:S02]  /*0c00*/  IADD3 R13, PT, PT, RZ, -R24, RZ ;  /* 0x80000018ff0d7210 */ /* 0x001fe40007ffe0ff */
        /* <DEDUP_REMOVED lines=8> */
[----:B0-----:R-:W-:Y:S02]  /*0c90*/  IMAD.MOV.U32 R6, RZ, RZ, RZ ;  /* 0x000000ffff067224 */ /* 0x001fe400078e00ff */
        /* <DEDUP_REMOVED lines=16> */
[----:B------:R-:W0:Y:S01]  /*0da0*/  LDC.64 R6, c[0x0][0x3d8] ;  /* 0x0000f600ff067b82 */ /* 0x000e220000000a00 */
[----:B------:R-:W-:Y:S01]  /*0db0*/  IADD3 R2, PT, PT, R2, 0x1, RZ ;  /* 0x0000000102027810 */ /* 0x000fe20007ffe0ff */
[--C-:B------:R-:W-:Y:S01]  /*0dc0*/  IMAD R23, R11, R4, R5.reuse ;  /* 0x000000040b177224 */ /* 0x100fe200078e0205 */
[----:B------:R-:W-:Y:S01]  /*0dd0*/  ISETP.NE.AND P2, PT, R3, 0x1, PT ;  /* 0x000000010300780c */ /* 0x000fe20003f45270 */
[----:B------:R-:W-:Y:S01]  /*0de0*/  IMAD R25, R11, R3, R5 ;  /* 0x000000030b197224 */ /* 0x000fe200078e0205 */
[----:B------:R-:W-:-:S04]  /*0df0*/  LOP3.LUT R2, R2, 0x3, RZ, 0xc0, !PT ;  /* 0x0000000302027812 */ /* 0x000fc800078ec0ff */
[----:B------:R-:W-:-:S07]  /*0e00*/  IADD3 R2, PT, PT, -R2, RZ, RZ ;  /* 0x000000ff02027210 */ /* 0x000fce0007ffe1ff */
.L_x_222:
[C---:B------:R-:W-:Y:S01]  /*0e10*/  ISETP.GE.AND P3, PT, R5.reuse, R11, P2 ;  /* 0x0000000b0500720c */ /* 0x040fe20001766270 */
[----:B-1---5:R-:W-:-:S12]  /*0e20*/  IMAD.WIDE R16, R5, 0x10, R34 ;  /* 0x0000001005107825 */ /* 0x022fd800078e0222 */
[----:B------:R-:W2:Y:S01]  /*0e30*/  @!P3 LD.E.128 R16, desc[UR4][R16.64+0xa00] ;  /* 0x000a00041010b980 */ /* 0x000ea2000c101d00 */
[----:B------:R-:W-:Y:S01]  /*0e40*/  ISETP.NE.AND P0, PT, R4, 0x1, PT ;  /* 0x000000010400780c */ /* 0x000fe20003f05270 */
[----:B0-----:R-:W-:-:S03]  /*0e50*/  IMAD.WIDE R20, R25, 0x10, R6 ;  /* 0x0000001019147825 */ /* 0x001fc600078e0206 */
[C---:B------:R-:W-:Y:S01]  /*0e60*/  ISETP.GE.AND P0, PT, R5.reuse, R11, P0 ;  /* 0x0000000b0500720c */ /* 0x040fe20000706270 */
[----:B------:R-:W-:Y:S01]  /*0e70*/  IMAD.WIDE R12, R5, 0x10, R30 ;  /* 0x00000010050c7825 */ /* 0x000fe200078e021e */
[----:B--2---:R1:W-:Y:S11]  /*0e80*/  @!P3 STG.E.128 desc[UR4][R20.64], R16 ;  /* 0x000000101400b986 */ /* 0x0043f6000c101d04 */
[----:B------:R-:W2:Y:S01]  /*0e90*/  @!P0 LD.E.128 R12, desc[UR4][R12.64+0xa00] ;  /* 0x000a00040c0c8980 */ /* 0x000ea2000c101d00 */
[----:B------:R-:W-:Y:S01]  /*0ea0*/  IMAD.WIDE R8, R23, 0x10, R6 ;  /* 0x0000001017087825 */ /* 0x000fe200078e0206 */
[----:B------:R-:W-:-:S02]  /*0eb0*/  IADD3 R23, PT, PT, R24, R23, RZ ;  /* 0x0000001718177210 */ /* 0x000fc40007ffe0ff */
[----:B------:R-:W-:Y:S01]  /*0ec0*/  IADD3 R25, PT, PT, R24, R25, RZ ;  /* 0x0000001918197210 */ /* 0x000fe20007ffe0ff */
[----:B------:R-:W-:Y:S01]  /*0ed0*/  VIADD R2, R2, 0x1 ;  /* 0x0000000102027836 */ /* 0x000fe20000000000 */
[----:B------:R-:W-:Y:S01]  /*0ee0*/  IADD3 R5, PT, PT, R24, R5, RZ ;  /* 0x0000000518057210 */ /* 0x000fe20007ffe0ff */
[----:B--2---:R1:W-:Y:S03]  /*0ef0*/  @!P0 STG.E.128 desc[UR4][R8.64], R12 ;  /* 0x0000000c08008986 */ /* 0x0043e6000c101d04 */
[----:B------:R-:W-:-:S13]  /*0f00*/  ISETP.NE.AND P0, PT, R2, RZ, PT ;  /* 0x000000ff0200720c */ /* 0x000fda0003f05270 */
[----:B------:R-:W-:Y:S05]  /*0f10*/  @P0 BRA `(.L_x_222) ;  /* 0xfffffffc00bc0947 */ /* 0x000fea000383ffff */
.L_x_221:
[----:B------:R-:W-:Y:S05]  /*0f20*/  BSYNC.RECONVERGENT B0 ;  /* 0x0000000000007941 */ /* 0x000fea0003800200 */
.L_x_220:
[----:B------:R-:W-:Y:S05]  /*0f30*/  @!P1 EXIT ;  /* 0x000000000000994d */ /* 0x000fea0003800000 */
[----:B------:R-:W-:Y:S01]  /*0f40*/  ISETP.NE.AND P0, PT, R3, 0x1, PT ;  /* 0x000000010300780c */ /* 0x000fe20003f05270 */
[C---:B------:R-:W-:Y:S02]  /*0f50*/  IMAD R6, R11.reuse, R3, RZ ;  /* 0x000000030b067224 */ /* 0x040fe400078e02ff */
[----:B------:R-:W-:-:S10]  /*0f60*/  IMAD R2, R11, R4, RZ ;  /* 0x000000040b027224 */ /* 0x000fd400078e02ff */
.L_x_223:
[----:B------:R-:W-:-:S13]  /*0f70*/  ISETP.GE.AND P0, PT, R5, R11, P0 ;  /* 0x0000000b0500720c */ /* 0x000fda0000706270 */
[----:B01---5:R-:W-:Y:S01]  /*0f80*/  @!P0 IMAD.WIDE R12, R5, 0x10, R34 ;  /* 0x00000010050c8825 */ /* 0x023fe200078e0222 */
[----:B------:R-:W0:Y:S05]  /*0f90*/  @!P0 LDC.64 R8, c[0x0][0x3d8] ;  /* 0x0000f600ff088b82 */ /* 0x000e2a0000000a00 */
[----:B------:R-:W2:Y:S01]  /*0fa0*/  @!P0 LD.E.128 R12, desc[UR4][R12.64+0xa00] ;  /* 0x000a00040c0c8980 */ /* 0x000ea2000c101d00 */
[----:B------:R-:W-:Y:S01]  /*0fb0*/  ISETP.NE.AND P1, PT, R4, 0x1, PT ;  /* 0x000000010400780c */ /* 0x000fe20003f25270 */
[----:B------:R-:W-:-:S03]  /*0fc0*/  @!P0 IMAD.IADD R7, R6, 0x1, R5 ;  /* 0x0000000106078824 */ /* 0x000fc600078e0205 */
[----:B------:R-:W-:-:S13]  /*0fd0*/  ISETP.GE.AND P2, PT, R5, R11, P1 ;  /* 0x0000000b0500720c */ /* 0x000fda0000f46270 */
[----:B------:R-:W-:Y:S01]  /*0fe0*/  @!P2 IMAD.WIDE R16, R5, 0x10, R30 ;  /* 0x000000100510a825 */ /* 0x000fe200078e021e */
[----:B------:R-:W1:Y:S03]  /*0ff0*/  @!P2 LDC.64 R26, c[0x0][0x3d8] ;  /* 0x0000f600ff1aab82 */ /* 0x000e660000000a00 */
[----:B0-----:R-:W-:-:S05]  /*1000*/  @!P0 IMAD.WIDE R8, R7, 0x10, R8 ;  /* 0x0000001007088825 */ /* 0x001fca00078e0208 */
[----:B--2---:R0:W-:Y:S04]  /*1010*/  @!P0 STG.E.128 desc[UR4][R8.64], R12 ;  /* 0x0000000c08008986 */ /* 0x0041e8000c101d04 */
[----:B------:R-:W2:Y:S01]  /*1020*/  @!P2 LD.E.128 R16, desc[UR4][R16.64+0xa00] ;  /* 0x000a00041010a980 */ /* 0x000ea2000c101d00 */
[-C--:B------:R-:W-:Y:S02]  /*1030*/  IADD3 R7, PT, PT, R24, R5.reuse, RZ ;  /* 0x0000000518077210 */ /* 0x080fe40007ffe0ff */
        /* <DEDUP_REMOVED lines=12> */
[----:B------:R-:W0:Y:S03]  /*1100*/  @!P2 LDC.64 R28, c[0x0][0x3d8] ;  /* 0x0000f600ff1cab82 */ /* 0x000e260000000a00 */
[----:B------:R-:W-:Y:S01]  /*1110*/  IMAD.IADD R5, R24, 0x1, R7 ;  /* 0x0000000118057824 */ /* 0x000fe200078e0207 */
[----:B--2---:R2:W-:Y:S04]  /*1120*/  @!P3 STG.E.128 desc[UR4][R8.64], R20 ;  /* 0x000000140800b986 */ /* 0x0045e8000c101d04 */
[----:B------:R-:W3:Y:S01]  /*1130*/  @!P2 LD.E.128 R12, desc[UR4][R12.64+0xa00] ;  /* 0x000a00040c0ca980 */ /* 0x000ee2000c101d00 */
[----:B------:R-:W-:-:S02]  /*1140*/  ISETP.GE.AND P3, PT, R5, R11, P0 ;  /* 0x0000000b0500720c */ /* 0x000fc40000766270 */
[----:B-1----:R-:W-:-:S05]  /*1150*/  @!P2 IADD3 R27, PT, PT, R2, R7, RZ ;  /* 0x00000007021ba210 */ /* 0x002fca0007ffe0ff */
[----:B0-----:R-:W-:-:S06]  /*1160*/  @!P2 IMAD.WIDE R26, R27, 0x10, R28 ;  /* 0x000000101b1aa825 */ /* 0x001fcc00078e021c */
[C---:B------:R-:W-:Y:S01]  /*1170*/  @!P3 IMAD.WIDE R16, R5.reuse, 0x10, R34 ;  /* 0x000000100510b825 */ /* 0x040fe200078e0222 */
[----:B------:R-:W0:Y:S01]  /*1180*/  @!P3 LDC.64 R28, c[0x0][0x3d8] ;  /* 0x0000f600ff1cbb82 */ /* 0x000e220000000a00 */
[----:B---3--:R1:W-:Y:S04]  /*1190*/  @!P2 STG.E.128 desc[UR4][R26.64], R12 ;  /* 0x0000000c1a00a986 */ /* 0x0083e8000c101d04 */
[----:B------:R-:W3:Y:S01]  /*11a0*/  @!P3 LD.E.128 R16, desc[UR4][R16.64+0xa00] ;  /* 0x000a00041010b980 */ /* 0x000ee2000c101d00 */
[----:B------:R-:W-:Y:S02]  /*11b0*/  ISETP.GE.AND P2, PT, R5, R11, P1 ;  /* 0x0000000b0500720c */ /* 0x000fe40000f46270 */
[----:B--2---:R-:W-:-:S05]  /*11c0*/  @!P3 IADD3 R9, PT, PT, R6, R5, RZ ;  /* 0x000000050609b210 */ /* 0x004fca0007ffe0ff */
[----:B0-----:R-:W-:-:S06]  /*11d0*/  @!P3 IMAD.WIDE R8, R9, 0x10, R28 ;  /* 0x000000100908b825 */ /* 0x001fcc00078e021c */
[----:B------:R-:W-:Y:S01]  /*11e0*/  @!P2 IMAD.WIDE R20, R5, 0x10, R30 ;  /* 0x000000100514a825 */ /* 0x000fe200078e021e */
[----:B------:R-:W0:Y:S01]  /*11f0*/  @!P2 LDC.64 R28, c[0x0][0x3d8] ;  /* 0x0000f600ff1cab82 */ /* 0x000e220000000a00 */
[----:B------:R-:W-:Y:S01]  /*1200*/  IADD3 R7, PT, PT, R24, R5, RZ ;  /* 0x0000000518077210 */ /* 0x000fe20007ffe0ff */
[----:B---3--:R2:W-:Y:S04]  /*1210*/  @!P3 STG.E.128 desc[UR4][R8.64], R16 ;  /* 0x000000100800b986 */ /* 0x0085e8000c101d04 */
[----:B------:R-:W3:Y:S01]  /*1220*/  @!P2 LD.E.128 R20, desc[UR4][R20.64+0xa00] ;  /* 0x000a00041414a980 */ /* 0x000ee2000c101d00 */
[----:B------:R-:W-:Y:S01]  /*1230*/  ISETP.GE.AND P3, PT, R7, R11, P0 ;  /* 0x0000000b0700720c */ /* 0x000fe20000766270 */
[----:B-1----:R-:W-:-:S04]  /*1240*/  @!P2 IMAD.IADD R27, R2, 0x1, R5 ;  /* 0x00000001021ba824 */ /* 0x002fc800078e0205 */
[----:B0-----:R-:W-:-:S08]  /*1250*/  @!P2 IMAD.WIDE R26, R27, 0x10, R28 ;  /* 0x000000101b1aa825 */ /* 0x001fd000078e021c */
[C---:B------:R-:W-:Y:S01]  /*1260*/  @!P3 IMAD.WIDE R12, R7.reuse, 0x10, R34 ;  /* 0x00000010070cb825 */ /* 0x040fe200078e0222 */
[----:B------:R-:W0:Y:S01]  /*1270*/  @!P3 LDC.64 R28, c[0x0][0x3d8] ;  /* 0x0000f600ff1cbb82 */ /* 0x000e220000000a00 */
[----:B------:R-:W-:Y:S01]  /*1280*/  ISETP.GE.AND P1, PT, R7, R11, P1 ;  /* 0x0000000b0700720c */ /* 0x000fe20000f26270 */
[----:B---3--:R1:W-:Y:S04]  /*1290*/  @!P2 STG.E.128 desc[UR4][R26.64], R20 ;  /* 0x000000141a00a986 */ /* 0x0083e8000c101d04 */
[----:B------:R-:W3:Y:S01]  /*12a0*/  @!P3 LD.E.128 R12, desc[UR4][R12.64+0xa00] ;  /* 0x000a00040c0cb980 */ /* 0x000ee2000c101d00 */
[----:B--2---:R-:W-:-:S07]  /*12b0*/  @!P3 IADD3 R9, PT, PT, R6, R7, RZ ;  /* 0x000000070609b210 */ /* 0x004fce0007ffe0ff */
        /* <DEDUP_REMOVED lines=12> */
.L_x_224:
        /* <DEDUP_REMOVED lines=16> */
.L_x_255:


//--------------------- .text._ZN4vllm26cross_device_reduce_1stageIfLi2EEEvPNS_8RankDataENS_11RankSignalsEPNS_6SignalEPT_ii --------------------------
	.section	.text._ZN4vllm26cross_device_reduce_1stageIfLi2EEEvPNS_8RankDataENS_11RankSignalsEPNS_6SignalEPT_ii,"ax",@progbits
	.align	128
        .global         _ZN4vllm26cross_device_reduce_1stageIfLi2EEEvPNS_8RankDataENS_11RankSignalsEPNS_6SignalEPT_ii
        .type           _ZN4vllm26cross_device_reduce_1stageIfLi2EEEvPNS_8RankDataENS_11RankSignalsEPNS_6SignalEPT_ii,@function
        .size           _ZN4vllm26cross_device_reduce_1stageIfLi2EEEvPNS_8RankDataENS_11RankSignalsEPNS_6SignalEPT_ii,(.L_x_256 - _ZN4vllm26cross_device_reduce_1stageIfLi2EEEvPNS_8RankDataENS_11RankSignalsEPNS_6SignalEPT_ii)
        .other          _ZN4vllm26cross_device_reduce_1stageIfLi2EEEvPNS_8RankDataENS_11RankSignalsEPNS_6SignalEPT_ii,@"STO_CUDA_ENTRY STV_DEFAULT"
_ZN4vllm26cross_device_reduce_1stageIfLi2EEEvPNS_8RankDataENS_11RankSignalsEPNS_6SignalEPT_ii:
.text._ZN4vllm26cross_device_reduce_1stageIfLi2EEEvPNS_8RankDataENS_11RankSignalsEPNS_6SignalEPT_ii:
        /* <DEDUP_REMOVED lines=34> */
.L_x_226:
[----:B0-----:R-:W2:Y:S01]  /*0220*/  LDG.E.STRONG.SYS R4, desc[UR4][R6.64] ;  /* 0x0000000406047981 */ /* 0x001ea2000c1f5900 */
[----:B------:R-:W-:Y:S05]  /*0230*/  YIELD ;  /* 0x0000000000007946 */ /* 0x000fea0003800000 */
[----:B--2---:R-:W-:-:S13]  /*0240*/  ISETP.NE.AND P1, PT, R4, R29, PT ;  /* 0x0000001d0400720c */ /* 0x004fda0003f25270 */
[----:B------:R-:W-:Y:S05]  /*0250*/  @P1 BRA `(.L_x_226) ;  /* 0xfffffffc00f01947 */ /* 0x000fea000383ffff */
.L_x_225:
        /* <DEDUP_REMOVED lines=13> */
.L_x_229:
[----:B-----5:R-:W-:-:S04]  /*0330*/  IMAD.WIDE R8, R15, 0x10, R22 ;  /* 0x000000100f087825 */ /* 0x020fc800078e0216 */
[----:B------:R-:W-:Y:S02]  /*0340*/  IMAD.WIDE R16, R15, 0x10, R20 ;  /* 0x000000100f107825 */ /* 0x000fe400078e0214 */
[----:B0-----:R-:W2:Y:S04]  /*0350*/  LD.E.128 R8, desc[UR4][R8.64] ;  /* 0x0000000408087980 */ /* 0x001ea8000c101d00 */
[----:B------:R-:W2:Y:S02]  /*0360*/  LD.E.128 R4, desc[UR4][R16.64] ;  /* 0x0000000410047980 */ /* 0x000ea4000c101d00 */
[----:B--2---:R-:W-:Y:S01]  /*0370*/  FADD.FTZ R6, R6, R10 ;  /* 0x0000000a06067221 */ /* 0x004fe20000010000 */
        /* <DEDUP_REMOVED lines=8> */
.L_x_228:
[----:B------:R-:W-:Y:S05]  /*0400*/  BSYNC.RECONVERGENT B0 ;  /* 0x0000000000007941 */ /* 0x000fea0003800200 */
.L_x_227:
[----:B------:R-:W-:Y:S06]  /*0410*/  BAR.SYNC.DEFER_BLOCKING 0x0 ;  /* 0x0000000000007b1d */ /* 0x000fec0000010000 */
[----:B------:R-:W-:Y:S05]  /*0420*/  @P0 EXIT ;  /* 0x000000000000094d */ /* 0x000fea0003800000 */
[C---:B------:R-:W-:Y:S01]  /*0430*/  LEA R8, R25.reuse, R28, 0x3 ;  /* 0x0000001c19087211 */ /* 0x040fe200078e18ff */
[----:B0-----:R-:W2:Y:S01]  /*0440*/  LDG.E R6, desc[UR4][R2.64+0x900] ;  /* 0x0009000402067981 */ /* 0x001ea2000c1e1900 */
[----:B------:R-:W0:Y:S03]  /*0450*/  LDC R9, c[0x0][0x3e0] ;  /* 0x0000f800ff097b82 */ /* 0x000e260000000800 */
[----:B------:R-:W3:Y:S01]  /*0460*/  LDL.64 R4, [R8] ;  /* 0x0000000008047983 */ /* 0x000ee20000100a00 */
[----:B------:R-:W-:Y:S01]  /*0470*/  BSSY B0, `(.L_x_230) ;  /* 0x000000a000007945 */ /* 0x000fe20003800000 */
[----:B------:R-:W-:-:S04]  /*0480*/  IMAD.WIDE.U32 R26, R25, 0x4, R26 ;  /* 0x00000004191a7825 */ /* 0x000fc800078e001a */
[----:B---3--:R-:W-:Y:S01]  /*0490*/  IMAD.WIDE.U32 R4, R0, 0x20, R4 ;  /* 0x0000002000047825 */ /* 0x008fe200078e0004 */
[----:B--2---:R-:W-:-:S03]  /*04a0*/  IADD3 R7, PT, PT, R6, 0x1, RZ ;  /* 0x0000000106077810 */ /* 0x004fc60007ffe0ff */
[----:B0-----:R-:W-:-:S05]  /*04b0*/  IMAD.WIDE R4, R9, 0x4, R4 ;  /* 0x0000000409047825 */ /* 0x001fca00078e0204 */
[----:B------:R0:W-:Y:S02]  /*04c0*/  STG.E.STRONG.SYS desc[UR4][R4.64+0x480], R7 ;  /* 0x0004800704007986 */ /* 0x0001e4000c115904 */
.L_x_231:
[----:B------:R-:W2:Y:S01]  /*04d0*/  LDG.E.STRONG.SYS R0, desc[UR4][R26.64+0x480] ;  /* 0x000480041a007981 */ /* 0x000ea2000c1f5900 */
[----:B------:R-:W-:Y:S05]  /*04e0*/  YIELD ;  /* 0x0000000000007946 */ /* 0x000fea0003800000 */
[----:B--2---:R-:W-:-:S13]  /*04f0*/  ISETP.NE.AND P0, PT, R0, R7, PT ;  /* 0x000000070000720c */ /* 0x004fda0003f05270 */
[----:B------:R-:W-:Y:S05]  /*0500*/  @P0 BRA `(.L_x_231) ;  /* 0xfffffffc00f00947 */ /* 0x000fea000383ffff */
[----:B------:R-:W-:Y:S05]  /*0510*/  BSYNC B0 ;  /* 0x0000000000007941 */ /* 0x000fea0003800000 */
.L_x_230:
[----:B------:R-:W-:Y:S05]  /*0520*/  @P1 EXIT ;  /* 0x000000000000194d */ /* 0x000fea0003800000 */
[----:B------:R-:W-:Y:S01]  /*0530*/  STG.E desc[UR4][R2.64+0x900], R7 ;  /* 0x0009000702007986 */ /* 0x000fe2000c101904 */
[----:B------:R-:W-:Y:S05]  /*0540*/  EXIT ;  /* 0x000000000000794d */ /* 0x000fea0003800000 */
.L_x_232:
        /* <DEDUP_REMOVED lines=11> */
.L_x_256:


//--------------------- .nv.shared.reserved.0     --------------------------
	.section	.nv.shared.reserved.0,"aw",@nobits
	.weak		__nv_reservedSMEM_offset_0_alias
	.size		__nv_reservedSMEM_offset_0_alias, 0, 64
	.other		__nv_reservedSMEM_offset_0_alias,@"STO_CUDA_RESERVED_SHARED STV_DEFAULT"
__nv_reservedSMEM_offset_0_alias:
	.zero		0
	.zero		64


//--------------------- .nv.global                --------------------------
	.section	.nv.global,"aw",@nobits
.nv.global:
	.type		_ZN51_INTERNAL_77904ffc_20_custom_all_reduce_cu_e1ddeeb14cuda3std3__48in_placeE,@object
	.size		_ZN51_INTERNAL_77904ffc_20_custom_all_reduce_cu_e1ddeeb14cuda3std3__48in_placeE,(_ZN51_INTERNAL_77904ffc_20_custom_all_reduce_cu_e1ddeeb14cuda3std6ranges3__45__cpo8distanceE - _ZN51_INTERNAL_77904ffc_20_custom_all_reduce_cu_e1ddeeb14cuda3std3__48in_placeE)
_ZN51_INTERNAL_77904ffc_20_custom_all_reduce_cu_e1ddeeb14cuda3std3__48in_placeE:
	.zero		1
	.type		_ZN51_INTERNAL_77904ffc_20_custom_all_reduce_cu_e1ddeeb14cuda3std6ranges3__45__cpo8distanceE,@object
	.size		_ZN51_INTERNAL_77904ffc_20_custom_all_reduce_cu_e1ddeeb14cuda3std6ranges3__45__cpo8distanceE,(_ZN51_INTERNAL_77904ffc_20_custom_all_reduce_cu_e1ddeeb14cuda3std3__45__cpo6cbeginE - _ZN51_INTERNAL_77904ffc_20_custom_all_reduce_cu_e1ddeeb14cuda3std6ranges3__45__cpo8distanceE)
_ZN51_INTERNAL_77904ffc_20_custom_all_reduce_cu_e1ddeeb14cuda3std6ranges3__45__cpo8distanceE:
	.zero		1
	.type		_ZN51_INTERNAL_77904ffc_20_custom_all_reduce_cu_e1ddeeb14cuda3std3__45__cpo6cbeginE,@object
	.size		_ZN51_INTERNAL_77904ffc_20_custom_all_reduce_cu_e1ddeeb14cuda3std3__45__cpo6cbeginE,(_ZN51_INTERNAL_77904ffc_20_custom_all_reduce_cu_e1ddeeb14cuda3std6ranges3__45__cpo7advanceE - _ZN51_INTERNAL_77904ffc_20_custom_all_reduce_cu_e1ddeeb14cuda3std3__45__cpo6cbeginE)
_ZN51_INTERNAL_77904ffc_20_custom_all_reduce_cu_e1ddeeb14cuda3std3__45__cpo6cbeginE:
	.zero		1
	.type		_ZN51_INTERNAL_77904ffc_20_custom_all_reduce_cu_e1ddeeb14cuda3std6ranges3__45__cpo7advanceE,@object
	.size		_ZN51_INTERNAL_77904ffc_20_custom_all_reduce_cu_e1ddeeb14cuda3std6ranges3__45__cpo7advanceE,(_ZN51_INTERNAL_77904ffc_20_custom_all_reduce_cu_e1ddeeb14cuda3std3__45__cpo7crbeginE - _ZN51_INTERNAL_77904ffc_20_custom_all_reduce_cu_e1ddeeb14cuda3std6ranges3__45__cpo7advanceE)
_ZN51_INTERNAL_77904ffc_20_custom_all_reduce_cu_e1ddeeb14cuda3std6ranges3__45__cpo7advanceE:
	.zero		1
	.type		_ZN51_INTERNAL_77904ffc_20_custom_all_reduce_cu_e1ddeeb14cuda3std3__45__cpo7crbeginE,@object
	.size		_ZN51_INTERNAL_77904ffc_20_custom_all_reduce_cu_e1ddeeb14cuda3std3__45__cpo7crbeginE,(_ZN51_INTERNAL_77904ffc_20_custom_all_reduce_cu_e1ddeeb14cuda3std6ranges3__45__cpo4dataE - _ZN51_INTERNAL_77904ffc_20_custom_all_reduce_cu_e1ddeeb14cuda3std3__45__cpo7crbeginE)
_ZN51_INTERNAL_77904ffc_20_custom_all_reduce_cu_e1ddeeb14cuda3std3__45__cpo7crbeginE:
	.zero		1
	.type		_ZN51_INTERNAL_77904ffc_20_custom_all_reduce_cu_e1ddeeb14cuda3std6ranges3__45__cpo4dataE,@object
	.size		_ZN51_INTERNAL_77904ffc_20_custom_all_reduce_cu_e1ddeeb14cuda3std6ranges3__45__cpo4dataE,(_ZN51_INTERNAL_77904ffc_20_custom_all_reduce_cu_e1ddeeb14cuda3std6ranges3__45__cpo5beginE - _ZN51_INTERNAL_77904ffc_20_custom_all_reduce_cu_e1ddeeb14cuda3std6ranges3__45__cpo4dataE)
_ZN51_INTERNAL_77904ffc_20_custom_all_reduce_cu_e1ddeeb14cuda3std6ranges3__45__cpo4dataE:
	.zero		1
	.type		_ZN51_INTERNAL_77904ffc_20_custom_all_reduce_cu_e1ddeeb14cuda3std6ranges3__45__cpo5beginE,@object
	.size		_ZN51_INTERNAL_77904ffc_20_custom_all_reduce_cu_e1ddeeb14cuda3std6ranges3__45__cpo5beginE,(_ZN51_INTERNAL_77904ffc_20_custom_all_reduce_cu_e1ddeeb14cuda3std3__453_GLOBAL__N__77904ffc_20_custom_all_reduce_cu_e1ddeeb16ignoreE - _ZN51_INTERNAL_77904ffc_20_custom_all_reduce_cu_e1ddeeb14cuda3std6ranges3__45__cpo5beginE)
_ZN51_INTERNAL_77904ffc_20_custom_all_reduce_cu_e1ddeeb14cuda3std6ranges3__45__cpo5beginE:
	.zero		1
	.type		_ZN51_INTERNAL_77904ffc_20_custom_all_reduce_cu_e1ddeeb14cuda3std3__453_GLOBAL__N__77904ffc_20_custom_all_reduce_cu_e1ddeeb16ignoreE,@object
	.size		_ZN51_INTERNAL_77904ffc_20_custom_all_reduce_cu_e1ddeeb14cuda3std3__453_GLOBAL__N__77904ffc_20_custom_all_reduce_cu_e1ddeeb16ignoreE,(_ZN51_INTERNAL_77904ffc_20_custom_all_reduce_cu_e1ddeeb14cuda3std6ranges3__45__cpo4sizeE - _ZN51_INTERNAL_77904ffc_20_custom_all_reduce_cu_e1ddeeb14cuda3std3__453_GLOBAL__N__77904ffc_20_custom_all_reduce_cu_e1ddeeb16ignoreE)
_ZN51_INTERNAL_77904ffc_20_custom_all_reduce_cu_e1ddeeb14cuda3std3__453_GLOBAL__N__77904ffc_20_custom_all_reduce_cu_e1ddeeb16ignoreE:
	.zero		1
	.type		_ZN51_INTERNAL_77904ffc_20_custom_all_reduce_cu_e1ddeeb14cuda3std6ranges3__45__cpo4sizeE,@object
	.size		_ZN51_INTERNAL_77904ffc_20_custom_all_reduce_cu_e1ddeeb14cuda3std6ranges3__45__cpo4sizeE,(_ZN51_INTERNAL_77904ffc_20_custom_all_reduce_cu_e1ddeeb14cuda3std3__45__cpo5beginE - _ZN51_INTERNAL_77904ffc_20_custom_all_reduce_cu_e1ddeeb14cuda3std6ranges3__45__cpo4sizeE)
_ZN51_INTERNAL_77904ffc_20_custom_all_reduce_cu_e1ddeeb14cuda3std6ranges3__45__cpo4sizeE:
	.zero		1
	.type		_ZN51_INTERNAL_77904ffc_20_custom_all_reduce_cu_e1ddeeb14cuda3std3__45__cpo5beginE,@object
	.size		_ZN51_INTERNAL_77904ffc_20_custom_all_reduce_cu_e1ddeeb14cuda3std3__45__cpo5beginE,(_ZN51_INTERNAL_77904ffc_20_custom_all_reduce_cu_e1ddeeb14cuda3std6ranges3__45__cpo6cbeginE - _ZN51_INTERNAL_77904ffc_20_custom_all_reduce_cu_e1ddeeb14cuda3std3__45__cpo5beginE)
_ZN51_INTERNAL_77904ffc_20_custom_all_reduce_cu_e1ddeeb14cuda3std3__45__cpo5beginE:
	.zero		1
	.type		_ZN51_INTERNAL_77904ffc_20_custom_all_reduce_cu_e1ddeeb14cuda3std6ranges3__45__cpo6cbeginE,@object
	.size		_ZN51_INTERNAL_77904ffc_20_custom_all_reduce_cu_e1ddeeb14cuda3std6ranges3__45__cpo6cbeginE,(_ZN51_INTERNAL_77904ffc_20_custom_all_reduce_cu_e1ddeeb14cuda3std3__45__cpo6rbeginE - _ZN51_INTERNAL_77904ffc_20_custom_all_reduce_cu_e1ddeeb14cuda3std6ranges3__45__cpo6cbeginE)
_ZN51_INTERNAL_77904ffc_20_custom_all_reduce_cu_e1ddeeb14cuda3std6ranges3__45__cpo6cbeginE:
	.zero		1
	.type		_ZN51_INTERNAL_77904ffc_20_custom_all_reduce_cu_e1ddeeb14cuda3std3__45__cpo6rbeginE,@object
	.size		_ZN51_INTERNAL_77904ffc_20_custom_all_reduce_cu_e1ddeeb14cuda3std3__45__cpo6rbeginE,(_ZN51_INTERNAL_77904ffc_20_custom_all_reduce_cu_e1ddeeb14cuda3std6ranges3__45__cpo4nextE - _ZN51_INTERNAL_77904ffc_20_custom_all_reduce_cu_e1ddeeb14cuda3std3__45__cpo6rbeginE)
_ZN51_INTERNAL_77904ffc_20_custom_all_reduce_cu_e1ddeeb14cuda3std3__45__cpo6rbeginE:
	.zero		1
	.type		_ZN51_INTERNAL_77904ffc_20_custom_all_reduce_cu_e1ddeeb14cuda3std6ranges3__45__cpo4nextE,@object
	.size		_ZN51_INTERNAL_77904ffc_20_custom_all_reduce_cu_e1ddeeb14cuda3std6ranges3__45__cpo4nextE,(_ZN51_INTERNAL_77904ffc_20_custom_all_reduce_cu_e1ddeeb14cuda3std6ranges3__45__cpo4swapE - _ZN51_INTERNAL_77904ffc_20_custom_all_reduce_cu_e1ddeeb14cuda3std6ranges3__45__cpo4nextE)
_ZN51_INTERNAL_77904ffc_20_custom_all_reduce_cu_e1ddeeb14cuda3std6ranges3__45__cpo4nextE:
	.zero		1
	.type		_ZN51_INTERNAL_77904ffc_20_custom_all_reduce_cu_e1ddeeb14cuda3std6ranges3__45__cpo4swapE,@object
	.size		_ZN51_INTERNAL_77904ffc_20_custom_all_reduce_cu_e1ddeeb14cuda3std6ranges3__45__cpo4swapE,(_ZN51_INTERNAL_77904ffc_20_custom_all_reduce_cu_e1ddeeb14cuda3std3__420unreachable_sentinelE - _ZN51_INTERNAL_77904ffc_20_custom_all_reduce_cu_e1ddeeb14cuda3std6ranges3__45__cpo4swapE)
_ZN51_INTERNAL_77904ffc_20_custom_all_reduce_cu_e1ddeeb14cuda3std6ranges3__45__cpo4swapE:
	.zero		1
	.type		_ZN51_INTERNAL_77904ffc_20_custom_all_reduce_cu_e1ddeeb14cuda3std3__420unreachable_sentinelE,@object
	.size		_ZN51_INTERNAL_77904ffc_20_custom_all_reduce_cu_e1ddeeb14cuda3std3__420unreachable_sentinelE,(_ZN51_INTERNAL_77904ffc_20_custom_all_reduce_cu_e1ddeeb16thrust24THRUST_300001_SM_1030_NS6system6detail10sequential3seqE - _ZN51_INTERNAL_77904ffc_20_custom_all_reduce_cu_e1ddeeb14cuda3std3__420unreachable_sentinelE)
_ZN51_INTERNAL_77904ffc_20_custom_all_reduce_cu_e1ddeeb14cuda3std3__420unreachable_sentinelE:
	.zero		1
	.type		_ZN51_INTERNAL_77904ffc_20_custom_all_reduce_cu_e1ddeeb16thrust24THRUST_300001_SM_1030_NS6system6detail10sequential3seqE,@object
	.size		_ZN51_INTERNAL_77904ffc_20_custom_all_reduce_cu_e1ddeeb16thrust24THRUST_300001_SM_1030_NS6system6detail10sequential3seqE,(_ZN51_INTERNAL_77904ffc_20_custom_all_reduce_cu_e1ddeeb14cuda3std3__45__cpo4cendE - _ZN51_INTERNAL_77904ffc_20_custom_all_reduce_cu_e1ddeeb16thrust24THRUST_300001_SM_1030_NS6system6detail10sequential3seqE)
_ZN51_INTERNAL_77904ffc_20_custom_all_reduce_cu_e1ddeeb16thrust24THRUST_300001_SM_1030_NS6system6detail10sequential3seqE:
	.zero		1
	.type		_ZN51_INTERNAL_77904ffc_20_custom_all_reduce_cu_e1ddeeb14cuda3std3__45__cpo4cendE,@object
	.size		_ZN51_INTERNAL_77904ffc_20_custom_all_reduce_cu_e1ddeeb14cuda3std3__45__cpo4cendE,(_ZN51_INTERNAL_77904ffc_20_custom_all_reduce_cu_e1ddeeb14cuda3std6ranges3__45__cpo9iter_swapE - _ZN51_INTERNAL_77904ffc_20_custom_all_reduce_cu_e1ddeeb14cuda3std3__45__cpo4cendE)
_ZN51_INTERNAL_77904ffc_20_custom_all_reduce_cu_e1ddeeb14cuda3std3__45__cpo4cendE:
	.zero		1
	.type		_ZN51_INTERNAL_77904ffc_20_custom_all_reduce_cu_e1ddeeb14cuda3std6ranges3__45__cpo9iter_swapE,@object
	.size		_ZN51_INTERNAL_77904ffc_20_custom_all_reduce_cu_e1ddeeb14cuda3std6ranges3__45__cpo9iter_swapE,(_ZN51_INTERNAL_77904ffc_20_custom_all_reduce_cu_e1ddeeb14cuda3std3__45__cpo5crendE - _ZN51_INTERNAL_77904ffc_20_custom_all_reduce_cu_e1ddeeb14cuda3std6ranges3__45__cpo9iter_swapE)
_ZN51_INTERNAL_77904ffc_20_custom_all_reduce_cu_e1ddeeb14cuda3std6ranges3__45__cpo9iter_swapE:
	.zero		1
	.type		_ZN51_INTERNAL_77904ffc_20_custom_all_reduce_cu_e1ddeeb14cuda3std3__45__cpo5crendE,@object
	.size		_ZN51_INTERNAL_77904ffc_20_custom_all_reduce_cu_e1ddeeb14cuda3std3__45__cpo5crendE,(_ZN51_INTERNAL_77904ffc_20_custom_all_reduce_cu_e1ddeeb14cuda3std6ranges3__45__cpo5cdataE - _ZN51_INTERNAL_77904ffc_20_custom_all_reduce_cu_e1ddeeb14cuda3std3__45__cpo5crendE)
_ZN51_INTERNAL_77904ffc_20_custom_all_reduce_cu_e1ddeeb14cuda3std3__45__cpo5crendE:
	.zero		1
	.type		_ZN51_INTERNAL_77904ffc_20_custom_all_reduce_cu_e1ddeeb14cuda3std6ranges3__45__cpo5cdataE,@object
	.size		_ZN51_INTERNAL_77904ffc_20_custom_all_reduce_cu_e1ddeeb14cuda3std6ranges3__45__cpo5cdataE,(_ZN51_INTERNAL_77904ffc_20_custom_all_reduce_cu_e1ddeeb14cuda3std6ranges3__45__cpo3endE - _ZN51_INTERNAL_77904ffc_20_custom_all_reduce_cu_e1ddeeb14cuda3std6ranges3__45__cpo5cdataE)
_ZN51_INTERNAL_77904ffc_20_custom_all_reduce_cu_e1ddeeb14cuda3std6ranges3__45__cpo5cdataE:
	.zero		1
	.type		_ZN51_INTERNAL_77904ffc_20_custom_all_reduce_cu_e1ddeeb14cuda3std6ranges3__45__cpo3endE,@object
	.size		_ZN51_INTERNAL_77904ffc_20_custom_all_reduce_cu_e1ddeeb14cuda3std6ranges3__45__cpo3endE,(_ZN51_INTERNAL_77904ffc_20_custom_all_reduce_cu_e1ddeeb14cuda3std3__419piecewise_constructE - _ZN51_INTERNAL_77904ffc_20_custom_all_reduce_cu_e1ddeeb14cuda3std6ranges3__45__cpo3endE)
_ZN51_INTERNAL_77904ffc_20_custom_all_reduce_cu_e1ddeeb14cuda3std6ranges3__45__cpo3endE:
	.zero		1
	.type		_ZN51_INTERNAL_77904ffc_20_custom_all_reduce_cu_e1ddeeb14cuda3std3__419piecewise_constructE,@object
	.size		_ZN51_INTERNAL_77904ffc_20_custom_all_reduce_cu_e1ddeeb14cuda3std3__419piecewise_constructE,(_ZN51_INTERNAL_77904ffc_20_custom_all_reduce_cu_e1ddeeb14cuda3std6ranges3__45__cpo5ssizeE - _ZN51_INTERNAL_77904ffc_20_custom_all_reduce_cu_e1ddeeb14cuda3std3__419piecewise_constructE)
_ZN51_INTERNAL_77904ffc_20_custom_all_reduce_cu_e1ddeeb14cuda3std3__419piecewise_constructE:
	.zero		1
	.type		_ZN51_INTERNAL_77904ffc_20_custom_all_reduce_cu_e1ddeeb14cuda3std6ranges3__45__cpo5ssizeE,@object
	.size		_ZN51_INTERNAL_77904ffc_20_custom_all_reduce_cu_e1ddeeb14cuda3std6ranges3__45__cpo5ssizeE,(_ZN51_INTERNAL_77904ffc_20_custom_all_reduce_cu_e1ddeeb14cuda3std3__45__cpo3endE - _ZN51_INTERNAL_77904ffc_20_custom_all_reduce_cu_e1ddeeb14cuda3std6ranges3__45__cpo5ssizeE)
_ZN51_INTERNAL_77904ffc_20_custom_all_reduce_cu_e1ddeeb14cuda3std6ranges3__45__cpo5ssizeE:
	.zero		1
	.type		_ZN51_INTERNAL_77904ffc_20_custom_all_reduce_cu_e1ddeeb14cuda3std3__45__cpo3endE,@object
	.size		_ZN51_INTERNAL_77904ffc_20_custom_all_reduce_cu_e1ddeeb14cuda3std3__45__cpo3endE,(_ZN51_INTERNAL_77904ffc_20_custom_all_reduce_cu_e1ddeeb14cuda3std6ranges3__45__cpo4cendE - _ZN51_INTERNAL_77904ffc_20_custom_all_reduce_cu_e1ddeeb14cuda3std3__45__cpo3endE)
_ZN51_INTERNAL_77904ffc_20_custom_all_reduce_cu_e1ddeeb14cuda3std3__45__cpo3endE:
	.zero		1
	.type		_ZN51_INTERNAL_77904ffc_20_custom_all_reduce_cu_e1ddeeb14cuda3std6ranges3__45__cpo4cendE,@object
	.size		_ZN51_INTERNAL_77904ffc_20_custom_all_reduce_cu_e1ddeeb14cuda3std6ranges3__45__cpo4cendE,(_ZN51_INTERNAL_77904ffc_20_custom_all_reduce_cu_e1ddeeb14cuda3std3__45__cpo4rendE - _ZN51_INTERNAL_77904ffc_20_custom_all_reduce_cu_e1ddeeb14cuda3std6ranges3__45__cpo4cendE)
_ZN51_INTERNAL_77904ffc_20_custom_all_reduce_cu_e1ddeeb14cuda3std6ranges3__45__cpo4cendE:
	.zero		1
	.type		_ZN51_INTERNAL_77904ffc_20_custom_all_reduce_cu_e1ddeeb14cuda3std3__45__cpo4rendE,@object
	.size		_ZN51_INTERNAL_77904ffc_20_custom_all_reduce_cu_e1ddeeb14cuda3std3__45__cpo4rendE,(_ZN51_INTERNAL_77904ffc_20_custom_all_reduce_cu_e1ddeeb14cuda3std6ranges3__45__cpo4prevE - _ZN51_INTERNAL_77904ffc_20_custom_all_reduce_cu_e1ddeeb14cuda3std3__45__cpo4rendE)
_ZN51_INTERNAL_77904ffc_20_custom_all_reduce_cu_e1ddeeb14cuda3std3__45__cpo4rendE:
	.zero		1
	.type		_ZN51_INTERNAL_77904ffc_20_custom_all_reduce_cu_e1ddeeb14cuda3std6ranges3__45__cpo4prevE,@object
	.size		_ZN51_INTERNAL_77904ffc_20_custom_all_reduce_cu_e1ddeeb14cuda3std6ranges3__45__cpo4prevE,(_ZN51_INTERNAL_77904ffc_20_custom_all_reduce_cu_e1ddeeb14cuda3std6ranges3__45__cpo9iter_moveE - _ZN51_INTERNAL_77904ffc_20_custom_all_reduce_cu_e1ddeeb14cuda3std6ranges3__45__cpo4prevE)
_ZN51_INTERNAL_77904ffc_20_custom_all_reduce_cu_e1ddeeb14cuda3std6ranges3__45__cpo4prevE:
	.zero		1
	.type		_ZN51_INTERNAL_77904ffc_20_custom_all_reduce_cu_e1ddeeb14cuda3std6ranges3__45__cpo9iter_moveE,@object
	.size		_ZN51_INTERNAL_77904ffc_20_custom_all_reduce_cu_e1ddeeb14cuda3std6ranges3__45__cpo9iter_moveE,(.L_13 - _ZN51_INTERNAL_77904ffc_20_custom_all_reduce_cu_e1ddeeb14cuda3std6ranges3__45__cpo9iter_moveE)
_ZN51_INTERNAL_77904ffc_20_custom_all_reduce_cu_e1ddeeb14cuda3std6ranges3__45__cpo9iter_moveE:
	.zero		1
.L_13:


//--------------------- .nv.constant0._ZN4vllm26cross_device_reduce_2stageI13__nv_bfloat16Li8EEEvPNS_8RankDataENS_11RankSignalsEPNS_6SignalEPT_ii --------------------------
	.section	.nv.constant0._ZN4vllm26cross_device_reduce_2stageI13__nv_bfloat16Li8EEEvPNS_8RankDataENS_11RankSignalsEPNS_6SignalEPT_ii,"a",@progbits
	.sectionflags	@""
	.align	4
.nv.constant0._ZN4vllm26cross_device_reduce_2stageI13__nv_bfloat16Li8EEEvPNS_8RankDataENS_11RankSignalsEPNS_6SignalEPT_ii:
	.zero		1000


//--------------------- .nv.constant0._ZN4vllm26cross_device_reduce_1stageI13__nv_bfloat16Li8EEEvPNS_8RankDataENS_11RankSignalsEPNS_6SignalEPT_ii --------------------------
	.section	.nv.constant0._ZN4vllm26cross_device_reduce_1stageI13__nv_bfloat16Li8EEEvPNS_8RankDataENS_11RankSignalsEPNS_6SignalEPT_ii,"a",@progbits
	.sectionflags	@""
	.align	4
.nv.constant0._ZN4vllm26cross_device_reduce_1stageI13__nv_bfloat16Li8EEEvPNS_8RankDataENS_11RankSignalsEPNS_6SignalEPT_ii:
	.zero		1000


//--------------------- .nv.constant0._ZN4vllm26cross_device_reduce_2stageI13__nv_bfloat16Li6EEEvPNS_8RankDataENS_11RankSignalsEPNS_6SignalEPT_ii --------------------------
	.section	.nv.constant0._ZN4vllm26cross_device_reduce_2stageI13__nv_bfloat16Li6EEEvPNS_8RankDataENS_11RankSignalsEPNS_6SignalEPT_ii,"a",@progbits
	.sectionflags	@""
	.align	4
.nv.constant0._ZN4vllm26cross_device_reduce_2stageI13__nv_bfloat16Li6EEEvPNS_8RankDataENS_11RankSignalsEPNS_6SignalEPT_ii:
	.zero		1000


//--------------------- .nv.constant0._ZN4vllm26cross_device_reduce_1stageI13__nv_bfloat16Li6EEEvPNS_8RankDataENS_11RankSignalsEPNS_6SignalEPT_ii --------------------------
	.section	.nv.constant0._ZN4vllm26cross_device_reduce_1stageI13__nv_bfloat16Li6EEEvPNS_8RankDataENS_11RankSignalsEPNS_6SignalEPT_ii,"a",@progbits
	.sectionflags	@""
	.align	4
.nv.constant0._ZN4vllm26cross_device_reduce_1stageI13__nv_bfloat16Li6EEEvPNS_8RankDataENS_11RankSignalsEPNS_6SignalEPT_ii:
	.zero		1000


//--------------------- .nv.constant0._ZN4vllm26cross_device_reduce_2stageI13__nv_bfloat16Li4EEEvPNS_8RankDataENS_11RankSignalsEPNS_6SignalEPT_ii --------------------------
	.section	.nv.constant0._ZN4vllm26cross_device_reduce_2stageI13__nv_bfloat16Li4EEEvPNS_8RankDataENS_11RankSignalsEPNS_6SignalEPT_ii,"a",@progbits
	.sectionflags	@""
	.align	4
.nv.constant0._ZN4vllm26cross_device_reduce_2stageI13__nv_bfloat16Li4EEEvPNS_8RankDataENS_11RankSignalsEPNS_6SignalEPT_ii:
	.zero		1000


//--------------------- .nv.constant0._ZN4vllm26cross_device_reduce_1stageI13__nv_bfloat16Li4EEEvPNS_8RankDataENS_11RankSignalsEPNS_6SignalEPT_ii --------------------------
	.section	.nv.constant0._ZN4vllm26cross_device_reduce_1stageI13__nv_bfloat16Li4EEEvPNS_8RankDataENS_11RankSignalsEPNS_6SignalEPT_ii,"a",@progbits
	.sectionflags	@""
	.align	4
.nv.constant0._ZN4vllm26cross_device_reduce_1stageI13__nv_bfloat16Li4EEEvPNS_8RankDataENS_11RankSignalsEPNS_6SignalEPT_ii:
	.zero		1000


//--------------------- .nv.constant0._ZN4vllm26cross_device_reduce_2stageI13__nv_bfloat16Li2EEEvPNS_8RankDataENS_11RankSignalsEPNS_6SignalEPT_ii --------------------------
	.section	.nv.constant0._ZN4vllm26cross_device_reduce_2stageI13__nv_bfloat16Li2EEEvPNS_8RankDataENS_11RankSignalsEPNS_6SignalEPT_ii,"a",@progbits
	.sectionflags	@""
	.align	4
.nv.constant0._ZN4vllm26cross_device_reduce_2stageI13__nv_bfloat16Li2EEEvPNS_8RankDataENS_11RankSignalsEPNS_6SignalEPT_ii:
	.zero		1000


//--------------------- .nv.constant0._ZN4vllm26cross_device_reduce_1stageI13__nv_bfloat16Li2EEEvPNS_8RankDataENS_11RankSignalsEPNS_6SignalEPT_ii --------------------------
	.section	.nv.constant0._ZN4vllm26cross_device_reduce_1stageI13__nv_bfloat16Li2EEEvPNS_8RankDataENS_11RankSignalsEPNS_6SignalEPT_ii,"a",@progbits
	.sectionflags	@""
	.align	4
.nv.constant0._ZN4vllm26cross_device_reduce_1stageI13__nv_bfloat16Li2EEEvPNS_8RankDataENS_11RankSignalsEPNS_6SignalEPT_ii:
	.zero		1000


//--------------------- .nv.constant0._ZN4vllm26cross_device_reduce_2stageI6__halfLi8EEEvPNS_8RankDataENS_11RankSignalsEPNS_6SignalEPT_ii --------------------------
	.section	.nv.constant0._ZN4vllm26cross_device_reduce_2stageI6__halfLi8EEEvPNS_8RankDataENS_11RankSignalsEPNS_6SignalEPT_ii,"a",@progbits
	.sectionflags	@""
	.align	4
.nv.constant0._ZN4vllm26cross_device_reduce_2stageI6__halfLi8EEEvPNS_8RankDataENS_11RankSignalsEPNS_6SignalEPT_ii:
	.zero		1000


//--------------------- .nv.constant0._ZN4vllm26cross_device_reduce_1stageI6__halfLi8EEEvPNS_8RankDataENS_11RankSignalsEPNS_6SignalEPT_ii --------------------------
	.section	.nv.constant0._ZN4vllm26cross_device_reduce_1stageI6__halfLi8EEEvPNS_8RankDataENS_11RankSignalsEPNS_6SignalEPT_ii,"a",@progbits
	.sectionflags	@""
	.align	4
.nv.constant0._ZN4vllm26cross_device_reduce_1stageI6__halfLi8EEEvPNS_8RankDataENS_11RankSignalsEPNS_6SignalEPT_ii:
	.zero		1000


//--------------------- .nv.constant0._ZN4vllm26cross_device_reduce_2stageI6__halfLi6EEEvPNS_8RankDataENS_11RankSignalsEPNS_6SignalEPT_ii --------------------------
	.section	.nv.constant0._ZN4vllm26cross_device_reduce_2stageI6__halfLi6EEEvPNS_8RankDataENS_11RankSignalsEPNS_6SignalEPT_ii,"a",@progbits
	.sectionflags	@""
	.align	4
.nv.constant0._ZN4vllm26cross_device_reduce_2stageI6__halfLi6EEEvPNS_8RankDataENS_11RankSignalsEPNS_6SignalEPT_ii:
	.zero		1000


//--------------------- .nv.constant0._ZN4vllm26cross_device_reduce_1stageI6__halfLi6EEEvPNS_8RankDataENS_11RankSignalsEPNS_6SignalEPT_ii --------------------------
	.section	.nv.constant0._ZN4vllm26cross_device_reduce_1stageI6__halfLi6EEEvPNS_8RankDataENS_11RankSignalsEPNS_6SignalEPT_ii,"a",@progbits
	.sectionflags	@""
	.align	4
.nv.constant0._ZN4vllm26cross_device_reduce_1stageI6__halfLi6EEEvPNS_8RankDataENS_11RankSignalsEPNS_6SignalEPT_ii:
	.zero		1000


//--------------------- .nv.constant0._ZN4vllm26cross_device_reduce_2stageI6__halfLi4EEEvPNS_8RankDataENS_11RankSignalsEPNS_6SignalEPT_ii --------------------------
	.section	.nv.constant0._ZN4vllm26cross_device_reduce_2stageI6__halfLi4EEEvPNS_8RankDataENS_11RankSignalsEPNS_6SignalEPT_ii,"a",@progbits
	.sectionflags	@""
	.align	4
.nv.constant0._ZN4vllm26cross_device_reduce_2stageI6__halfLi4EEEvPNS_8RankDataENS_11RankSignalsEPNS_6SignalEPT_ii:
	.zero		1000


//--------------------- .nv.constant0._ZN4vllm26cross_device_reduce_1stageI6__halfLi4EEEvPNS_8RankDataENS_11RankSignalsEPNS_6SignalEPT_ii --------------------------
	.section	.nv.constant0._ZN4vllm26cross_device_reduce_1stageI6__halfLi4EEEvPNS_8RankDataENS_11RankSignalsEPNS_6SignalEPT_ii,"a",@progbits
	.sectionflags	@""
	.align	4
.nv.constant0._ZN4vllm26cross_device_reduce_1stageI6__halfLi4EEEvPNS_8RankDataENS_11RankSignalsEPNS_6SignalEPT_ii:
	.zero		1000


//--------------------- .nv.constant0._ZN4vllm26cross_device_reduce_2stageI6__halfLi2EEEvPNS_8RankDataENS_11RankSignalsEPNS_6SignalEPT_ii --------------------------
	.section	.nv.constant0._ZN4vllm26cross_device_reduce_2stageI6__halfLi2EEEvPNS_8RankDataENS_11RankSignalsEPNS_6SignalEPT_ii,"a",@progbits
	.sectionflags	@""
	.align	4
.nv.constant0._ZN4vllm26cross_device_reduce_2stageI6__halfLi2EEEvPNS_8RankDataENS_11RankSignalsEPNS_6SignalEPT_ii:
	.zero		1000


//--------------------- .nv.constant0._ZN4vllm26cross_device_reduce_1stageI6__halfLi2EEEvPNS_8RankDataENS_11RankSignalsEPNS_6SignalEPT_ii --------------------------
	.section	.nv.constant0._ZN4vllm26cross_device_reduce_1stageI6__halfLi2EEEvPNS_8RankDataENS_11RankSignalsEPNS_6SignalEPT_ii,"a",@progbits
	.sectionflags	@""
	.align	4
.nv.constant0._ZN4vllm26cross_device_reduce_1stageI6__halfLi2EEEvPNS_8RankDataENS_11RankSignalsEPNS_6SignalEPT_ii:
	.zero		1000


//--------------------- .nv.constant0._ZN4vllm26cross_device_reduce_2stageIfLi8EEEvPNS_8RankDataENS_11RankSignalsEPNS_6SignalEPT_ii --------------------------
	.section	.nv.constant0._ZN4vllm26cross_device_reduce_2stageIfLi8EEEvPNS_8RankDataENS_11RankSignalsEPNS_6SignalEPT_ii,"a",@progbits
	.sectionflags	@""
	.align	4
.nv.constant0._ZN4vllm26cross_device_reduce_2stageIfLi8EEEvPNS_8RankDataENS_11RankSignalsEPNS_6SignalEPT_ii:
	.zero		1000


//--------------------- .nv.constant0._ZN4vllm26cross_device_reduce_1stageIfLi8EEEvPNS_8RankDataENS_11RankSignalsEPNS_6SignalEPT_ii --------------------------
	.section	.nv.constant0._ZN4vllm26cross_device_reduce_1stageIfLi8EEEvPNS_8RankDataENS_11RankSignalsEPNS_6SignalEPT_ii,"a",@progbits
	.sectionflags	@""
	.align	4
.nv.constant0._ZN4vllm26cross_device_reduce_1stageIfLi8EEEvPNS_8RankDataENS_11RankSignalsEPNS_6SignalEPT_ii:
	.zero		1000


//--------------------- .nv.constant0._ZN4vllm26cross_device_reduce_2stageIfLi6EEEvPNS_8RankDataENS_11RankSignalsEPNS_6SignalEPT_ii --------------------------
	.section	.nv.constant0._ZN4vllm26cross_device_reduce_2stageIfLi6EEEvPNS_8RankDataENS_11RankSignalsEPNS_6SignalEPT_ii,"a",@progbits
	.sectionflags	@""
	.align	4
.nv.constant0._ZN4vllm26cross_device_reduce_2stageIfLi6EEEvPNS_8RankDataENS_11RankSignalsEPNS_6SignalEPT_ii:
	.zero		1000


//--------------------- .nv.constant0._ZN4vllm26cross_device_reduce_1stageIfLi6EEEvPNS_8RankDataENS_11RankSignalsEPNS_6SignalEPT_ii --------------------------
	.section	.nv.constant0._ZN4vllm26cross_device_reduce_1stageIfLi6EEEvPNS_8RankDataENS_11RankSignalsEPNS_6SignalEPT_ii,"a",@progbits
	.sectionflags	@""
	.align	4
.nv.constant0._ZN4vllm26cross_device_reduce_1stageIfLi6EEEvPNS_8RankDataENS_11RankSignalsEPNS_6SignalEPT_ii:
	.zero		1000


//--------------------- .nv.constant0._ZN4vllm26cross_device_reduce_2stageIfLi4EEEvPNS_8RankDataENS_11RankSignalsEPNS_6SignalEPT_ii --------------------------
	.section	.nv.constant0._ZN4vllm26cross_device_reduce_2stageIfLi4EEEvPNS_8RankDataENS_11RankSignalsEPNS_6SignalEPT_ii,"a",@progbits
	.sectionflags	@""
	.align	4
.nv.constant0._ZN4vllm26cross_device_reduce_2stageIfLi4EEEvPNS_8RankDataENS_11RankSignalsEPNS_6SignalEPT_ii:
	.zero		1000


//--------------------- .nv.constant0._ZN4vllm26cross_device_reduce_1stageIfLi4EEEvPNS_8RankDataENS_11RankSignalsEPNS_6SignalEPT_ii --------------------------
	.section	.nv.constant0._ZN4vllm26cross_device_reduce_1stageIfLi4EEEvPNS_8RankDataENS_11RankSignalsEPNS_6SignalEPT_ii,"a",@progbits
	.sectionflags	@""
	.align	4
.nv.constant0._ZN4vllm26cross_device_reduce_1stageIfLi4EEEvPNS_8RankDataENS_11RankSignalsEPNS_6SignalEPT_ii:
	.zero		1000


//--------------------- .nv.constant0._ZN4vllm26cross_device_reduce_2stageIfLi2EEEvPNS_8RankDataENS_11RankSignalsEPNS_6SignalEPT_ii --------------------------
	.section	.nv.constant0._ZN4vllm26cross_device_reduce_2stageIfLi2EEEvPNS_8RankDataENS_11RankSignalsEPNS_6SignalEPT_ii,"a",@progbits
	.sectionflags	@""
	.align	4
.nv.constant0._ZN4vllm26cross_device_reduce_2stageIfLi2EEEvPNS_8RankDataENS_11RankSignalsEPNS_6SignalEPT_ii:
	.zero		1000


//--------------------- .nv.constant0._ZN4vllm26cross_device_reduce_1stageIfLi2EEEvPNS_8RankDataENS_11RankSignalsEPNS_6SignalEPT_ii --------------------------
	.section	.nv.constant0._ZN4vllm26cross_device_reduce_1stageIfLi2EEEvPNS_8RankDataENS_11RankSignalsEPNS_6SignalEPT_ii,"a",@progbits
	.sectionflags	@""
	.align	4
.nv.constant0._ZN4vllm26cross_device_reduce_1stageIfLi2EEEvPNS_8RankDataENS_11RankSignalsEPNS_6SignalEPT_ii:
	.zero		1000


//--------------------- SYMBOLS --------------------------

	.type		.nv.reservedSmem.offset0,@object
	.size		.nv.reservedSmem.offset0,0x4
